//
// Generated by NVIDIA NVVM Compiler
//
// Compiler Build ID: CL-36424714
// Cuda compilation tools, release 13.0, V13.0.88
// Based on NVVM 20.0.0
//

.version 9.0
.target sm_100
.address_size 64

	// .globl	_ZN6thrust24THRUST_300001_SM_1000_NS8cuda_cub4core6detail13_kernel_agentINS1_16__set_operations9InitAgentIN3cub18CUB_300001_SM_100013ScanTileStateIiLb1EEEiEEJSA_iEEEvDpT0_
.global .align 1 .b8 _ZN34_INTERNAL_5edd4663_4_k_cu__Z4testv4cuda3std3__45__cpo5beginE[1];
.global .align 1 .b8 _ZN34_INTERNAL_5edd4663_4_k_cu__Z4testv4cuda3std3__45__cpo3endE[1];
.global .align 1 .b8 _ZN34_INTERNAL_5edd4663_4_k_cu__Z4testv4cuda3std3__45__cpo6cbeginE[1];
.global .align 1 .b8 _ZN34_INTERNAL_5edd4663_4_k_cu__Z4testv4cuda3std3__45__cpo4cendE[1];
.global .align 1 .b8 _ZN34_INTERNAL_5edd4663_4_k_cu__Z4testv4cuda3std3__45__cpo6rbeginE[1];
.global .align 1 .b8 _ZN34_INTERNAL_5edd4663_4_k_cu__Z4testv4cuda3std3__45__cpo4rendE[1];
.global .align 1 .b8 _ZN34_INTERNAL_5edd4663_4_k_cu__Z4testv4cuda3std3__45__cpo7crbeginE[1];
.global .align 1 .b8 _ZN34_INTERNAL_5edd4663_4_k_cu__Z4testv4cuda3std3__45__cpo5crendE[1];
.global .align 1 .b8 _ZN34_INTERNAL_5edd4663_4_k_cu__Z4testv4cuda3std3__436_GLOBAL__N__5edd4663_4_k_cu__Z4testv6ignoreE[1];
.global .align 1 .b8 _ZN34_INTERNAL_5edd4663_4_k_cu__Z4testv4cuda3std3__419piecewise_constructE[1];
.global .align 1 .b8 _ZN34_INTERNAL_5edd4663_4_k_cu__Z4testv4cuda3std3__48in_placeE[1];
.global .align 1 .b8 _ZN34_INTERNAL_5edd4663_4_k_cu__Z4testv4cuda3std3__420unreachable_sentinelE[1];
.global .align 1 .b8 _ZN34_INTERNAL_5edd4663_4_k_cu__Z4testv4cuda3std3__47nulloptE[1];
.global .align 1 .b8 _ZN34_INTERNAL_5edd4663_4_k_cu__Z4testv4cuda3std3__48unexpectE[1];
.global .align 1 .b8 _ZN34_INTERNAL_5edd4663_4_k_cu__Z4testv4cuda3std6ranges3__45__cpo4swapE[1];
.global .align 1 .b8 _ZN34_INTERNAL_5edd4663_4_k_cu__Z4testv4cuda3std6ranges3__45__cpo9iter_moveE[1];
.global .align 1 .b8 _ZN34_INTERNAL_5edd4663_4_k_cu__Z4testv4cuda3std6ranges3__45__cpo5beginE[1];
.global .align 1 .b8 _ZN34_INTERNAL_5edd4663_4_k_cu__Z4testv4cuda3std6ranges3__45__cpo3endE[1];
.global .align 1 .b8 _ZN34_INTERNAL_5edd4663_4_k_cu__Z4testv4cuda3std6ranges3__45__cpo6cbeginE[1];
.global .align 1 .b8 _ZN34_INTERNAL_5edd4663_4_k_cu__Z4testv4cuda3std6ranges3__45__cpo4cendE[1];
.global .align 1 .b8 _ZN34_INTERNAL_5edd4663_4_k_cu__Z4testv4cuda3std6ranges3__45__cpo7advanceE[1];
.global .align 1 .b8 _ZN34_INTERNAL_5edd4663_4_k_cu__Z4testv4cuda3std6ranges3__45__cpo9iter_swapE[1];
.global .align 1 .b8 _ZN34_INTERNAL_5edd4663_4_k_cu__Z4testv4cuda3std6ranges3__45__cpo4nextE[1];
.global .align 1 .b8 _ZN34_INTERNAL_5edd4663_4_k_cu__Z4testv4cuda3std6ranges3__45__cpo4prevE[1];
.global .align 1 .b8 _ZN34_INTERNAL_5edd4663_4_k_cu__Z4testv4cuda3std6ranges3__45__cpo4dataE[1];
.global .align 1 .b8 _ZN34_INTERNAL_5edd4663_4_k_cu__Z4testv4cuda3std6ranges3__45__cpo5cdataE[1];
.global .align 1 .b8 _ZN34_INTERNAL_5edd4663_4_k_cu__Z4testv4cuda3std6ranges3__45__cpo4sizeE[1];
.global .align 1 .b8 _ZN34_INTERNAL_5edd4663_4_k_cu__Z4testv4cuda3std6ranges3__45__cpo5ssizeE[1];
.global .align 1 .b8 _ZN34_INTERNAL_5edd4663_4_k_cu__Z4testv4cuda3std6ranges3__45__cpo8distanceE[1];
.global .align 1 .b8 _ZN34_INTERNAL_5edd4663_4_k_cu__Z4testv6thrust24THRUST_300001_SM_1000_NS8cuda_cub3parE[1];
.global .align 1 .b8 _ZN34_INTERNAL_5edd4663_4_k_cu__Z4testv6thrust24THRUST_300001_SM_1000_NS8cuda_cub10par_nosyncE[1];
.global .align 1 .b8 _ZN34_INTERNAL_5edd4663_4_k_cu__Z4testv6thrust24THRUST_300001_SM_1000_NS6system6detail10sequential3seqE[1];
.global .align 1 .b8 _ZN34_INTERNAL_5edd4663_4_k_cu__Z4testv6thrust24THRUST_300001_SM_1000_NS6system3cpp3parE[1];
.global .align 1 .b8 _ZN34_INTERNAL_5edd4663_4_k_cu__Z4testv6thrust24THRUST_300001_SM_1000_NS12placeholders2_1E[1];
.global .align 1 .b8 _ZN34_INTERNAL_5edd4663_4_k_cu__Z4testv6thrust24THRUST_300001_SM_1000_NS12placeholders2_2E[1];
.global .align 1 .b8 _ZN34_INTERNAL_5edd4663_4_k_cu__Z4testv6thrust24THRUST_300001_SM_1000_NS12placeholders2_3E[1];
.global .align 1 .b8 _ZN34_INTERNAL_5edd4663_4_k_cu__Z4testv6thrust24THRUST_300001_SM_1000_NS12placeholders2_4E[1];
.global .align 1 .b8 _ZN34_INTERNAL_5edd4663_4_k_cu__Z4testv6thrust24THRUST_300001_SM_1000_NS12placeholders2_5E[1];
.global .align 1 .b8 _ZN34_INTERNAL_5edd4663_4_k_cu__Z4testv6thrust24THRUST_300001_SM_1000_NS12placeholders2_6E[1];
.global .align 1 .b8 _ZN34_INTERNAL_5edd4663_4_k_cu__Z4testv6thrust24THRUST_300001_SM_1000_NS12placeholders2_7E[1];
.global .align 1 .b8 _ZN34_INTERNAL_5edd4663_4_k_cu__Z4testv6thrust24THRUST_300001_SM_1000_NS12placeholders2_8E[1];
.global .align 1 .b8 _ZN34_INTERNAL_5edd4663_4_k_cu__Z4testv6thrust24THRUST_300001_SM_1000_NS12placeholders2_9E[1];
.global .align 1 .b8 _ZN34_INTERNAL_5edd4663_4_k_cu__Z4testv6thrust24THRUST_300001_SM_1000_NS12placeholders3_10E[1];
.global .align 1 .b8 _ZN34_INTERNAL_5edd4663_4_k_cu__Z4testv6thrust24THRUST_300001_SM_1000_NS3seqE[1];
.global .align 1 .b8 _ZN34_INTERNAL_5edd4663_4_k_cu__Z4testv6thrust24THRUST_300001_SM_1000_NS6deviceE[1];
.extern .shared .align 16 .b8 _ZN6thrust24THRUST_300001_SM_1000_NS8cuda_cub4core6detail5shmemE[];

.visible .entry _ZN6thrust24THRUST_300001_SM_1000_NS8cuda_cub4core6detail13_kernel_agentINS1_16__set_operations9InitAgentIN3cub18CUB_300001_SM_100013ScanTileStateIiLb1EEEiEEJSA_iEEEvDpT0_(
	.param .align 8 .b8 _ZN6thrust24THRUST_300001_SM_1000_NS8cuda_cub4core6detail13_kernel_agentINS1_16__set_operations9InitAgentIN3cub18CUB_300001_SM_100013ScanTileStateIiLb1EEEiEEJSA_iEEEvDpT0__param_0[8],
	.param .u32 _ZN6thrust24THRUST_300001_SM_1000_NS8cuda_cub4core6detail13_kernel_agentINS1_16__set_operations9InitAgentIN3cub18CUB_300001_SM_100013ScanTileStateIiLb1EEEiEEJSA_iEEEvDpT0__param_1
)
.maxntid 128
{
	.reg .pred 	%p<5>;
	.reg .b32 	%r<10>;
	.reg .b64 	%rd<7>;

	ld.param.u64 	%rd2, [_ZN6thrust24THRUST_300001_SM_1000_NS8cuda_cub4core6detail13_kernel_agentINS1_16__set_operations9InitAgentIN3cub18CUB_300001_SM_100013ScanTileStateIiLb1EEEiEEJSA_iEEEvDpT0__param_0];
	ld.param.u32 	%r4, [_ZN6thrust24THRUST_300001_SM_1000_NS8cuda_cub4core6detail13_kernel_agentINS1_16__set_operations9InitAgentIN3cub18CUB_300001_SM_100013ScanTileStateIiLb1EEEiEEJSA_iEEEvDpT0__param_1];
	cvta.to.global.u64 	%rd1, %rd2;
	mov.u32 	%r1, %ctaid.x;
	mov.u32 	%r5, %ntid.x;
	mov.u32 	%r2, %tid.x;
	mad.lo.s32 	%r3, %r1, %r5, %r2;
	setp.ge.s32 	%p1, %r3, %r4;
	@%p1 bra 	$L__BB0_2;
	mul.wide.s32 	%rd3, %r3, 8;
	add.s64 	%rd4, %rd1, %rd3;
	mov.b32 	%r6, 0;
	mov.b32 	%r7, 99;
	st.global.v2.u32 	[%rd4+256], {%r7, %r6};
$L__BB0_2:
	setp.ne.s32 	%p2, %r1, 0;
	setp.gt.u32 	%p3, %r2, 31;
	or.pred  	%p4, %p2, %p3;
	@%p4 bra 	$L__BB0_4;
	mul.wide.u32 	%rd5, %r2, 8;
	add.s64 	%rd6, %rd1, %rd5;
	mov.b32 	%r9, 0;
	st.global.v2.u32 	[%rd6], {%r9, %r9};
$L__BB0_4:
	ret;

}
	// .globl	_ZN6thrust24THRUST_300001_SM_1000_NS8cuda_cub4core6detail13_kernel_agentINS1_16__set_operations14PartitionAgentINS0_6detail15normal_iteratorINS0_10device_ptrIiEEEESB_iN4cuda3std3__44lessIiEEEEJSB_SB_iiiPNSE_4pairIiiEESG_iEEEvDpT0_
.visible .entry _ZN6thrust24THRUST_300001_SM_1000_NS8cuda_cub4core6detail13_kernel_agentINS1_16__set_operations14PartitionAgentINS0_6detail15normal_iteratorINS0_10device_ptrIiEEEESB_iN4cuda3std3__44lessIiEEEEJSB_SB_iiiPNSE_4pairIiiEESG_iEEEvDpT0_(
	.param .align 8 .b8 _ZN6thrust24THRUST_300001_SM_1000_NS8cuda_cub4core6detail13_kernel_agentINS1_16__set_operations14PartitionAgentINS0_6detail15normal_iteratorINS0_10device_ptrIiEEEESB_iN4cuda3std3__44lessIiEEEEJSB_SB_iiiPNSE_4pairIiiEESG_iEEEvDpT0__param_0[8],
	.param .align 8 .b8 _ZN6thrust24THRUST_300001_SM_1000_NS8cuda_cub4core6detail13_kernel_agentINS1_16__set_operations14PartitionAgentINS0_6detail15normal_iteratorINS0_10device_ptrIiEEEESB_iN4cuda3std3__44lessIiEEEEJSB_SB_iiiPNSE_4pairIiiEESG_iEEEvDpT0__param_1[8],
	.param .u32 _ZN6thrust24THRUST_300001_SM_1000_NS8cuda_cub4core6detail13_kernel_agentINS1_16__set_operations14PartitionAgentINS0_6detail15normal_iteratorINS0_10device_ptrIiEEEESB_iN4cuda3std3__44lessIiEEEEJSB_SB_iiiPNSE_4pairIiiEESG_iEEEvDpT0__param_2,
	.param .u32 _ZN6thrust24THRUST_300001_SM_1000_NS8cuda_cub4core6detail13_kernel_agentINS1_16__set_operations14PartitionAgentINS0_6detail15normal_iteratorINS0_10device_ptrIiEEEESB_iN4cuda3std3__44lessIiEEEEJSB_SB_iiiPNSE_4pairIiiEESG_iEEEvDpT0__param_3,
	.param .u32 _ZN6thrust24THRUST_300001_SM_1000_NS8cuda_cub4core6detail13_kernel_agentINS1_16__set_operations14PartitionAgentINS0_6detail15normal_iteratorINS0_10device_ptrIiEEEESB_iN4cuda3std3__44lessIiEEEEJSB_SB_iiiPNSE_4pairIiiEESG_iEEEvDpT0__param_4,
	.param .u64 .ptr .align 1 _ZN6thrust24THRUST_300001_SM_1000_NS8cuda_cub4core6detail13_kernel_agentINS1_16__set_operations14PartitionAgentINS0_6detail15normal_iteratorINS0_10device_ptrIiEEEESB_iN4cuda3std3__44lessIiEEEEJSB_SB_iiiPNSE_4pairIiiEESG_iEEEvDpT0__param_5,
	.param .align 1 .b8 _ZN6thrust24THRUST_300001_SM_1000_NS8cuda_cub4core6detail13_kernel_agentINS1_16__set_operations14PartitionAgentINS0_6detail15normal_iteratorINS0_10device_ptrIiEEEESB_iN4cuda3std3__44lessIiEEEEJSB_SB_iiiPNSE_4pairIiiEESG_iEEEvDpT0__param_6[1],
	.param .u32 _ZN6thrust24THRUST_300001_SM_1000_NS8cuda_cub4core6detail13_kernel_agentINS1_16__set_operations14PartitionAgentINS0_6detail15normal_iteratorINS0_10device_ptrIiEEEESB_iN4cuda3std3__44lessIiEEEEJSB_SB_iiiPNSE_4pairIiiEESG_iEEEvDpT0__param_7
)
.maxntid 256
{
	.reg .pred 	%p<34>;
	.reg .b32 	%r<167>;
	.reg .b64 	%rd<65>;

	ld.param.u64 	%rd5, [_ZN6thrust24THRUST_300001_SM_1000_NS8cuda_cub4core6detail13_kernel_agentINS1_16__set_operations14PartitionAgentINS0_6detail15normal_iteratorINS0_10device_ptrIiEEEESB_iN4cuda3std3__44lessIiEEEEJSB_SB_iiiPNSE_4pairIiiEESG_iEEEvDpT0__param_1];
	ld.param.u64 	%rd4, [_ZN6thrust24THRUST_300001_SM_1000_NS8cuda_cub4core6detail13_kernel_agentINS1_16__set_operations14PartitionAgentINS0_6detail15normal_iteratorINS0_10device_ptrIiEEEESB_iN4cuda3std3__44lessIiEEEEJSB_SB_iiiPNSE_4pairIiiEESG_iEEEvDpT0__param_0];
	ld.param.u32 	%r65, [_ZN6thrust24THRUST_300001_SM_1000_NS8cuda_cub4core6detail13_kernel_agentINS1_16__set_operations14PartitionAgentINS0_6detail15normal_iteratorINS0_10device_ptrIiEEEESB_iN4cuda3std3__44lessIiEEEEJSB_SB_iiiPNSE_4pairIiiEESG_iEEEvDpT0__param_2];
	ld.param.u32 	%r66, [_ZN6thrust24THRUST_300001_SM_1000_NS8cuda_cub4core6detail13_kernel_agentINS1_16__set_operations14PartitionAgentINS0_6detail15normal_iteratorINS0_10device_ptrIiEEEESB_iN4cuda3std3__44lessIiEEEEJSB_SB_iiiPNSE_4pairIiiEESG_iEEEvDpT0__param_3];
	ld.param.u32 	%r68, [_ZN6thrust24THRUST_300001_SM_1000_NS8cuda_cub4core6detail13_kernel_agentINS1_16__set_operations14PartitionAgentINS0_6detail15normal_iteratorINS0_10device_ptrIiEEEESB_iN4cuda3std3__44lessIiEEEEJSB_SB_iiiPNSE_4pairIiiEESG_iEEEvDpT0__param_4];
	ld.param.u64 	%rd6, [_ZN6thrust24THRUST_300001_SM_1000_NS8cuda_cub4core6detail13_kernel_agentINS1_16__set_operations14PartitionAgentINS0_6detail15normal_iteratorINS0_10device_ptrIiEEEESB_iN4cuda3std3__44lessIiEEEEJSB_SB_iiiPNSE_4pairIiiEESG_iEEEvDpT0__param_5];
	ld.param.u32 	%r67, [_ZN6thrust24THRUST_300001_SM_1000_NS8cuda_cub4core6detail13_kernel_agentINS1_16__set_operations14PartitionAgentINS0_6detail15normal_iteratorINS0_10device_ptrIiEEEESB_iN4cuda3std3__44lessIiEEEEJSB_SB_iiiPNSE_4pairIiiEESG_iEEEvDpT0__param_7];
	mov.u32 	%r69, %ntid.x;
	mov.u32 	%r70, %ctaid.x;
	mov.u32 	%r71, %tid.x;
	mad.lo.s32 	%r1, %r69, %r70, %r71;
	setp.ge.s32 	%p1, %r1, %r68;
	@%p1 bra 	$L__BB1_28;
	mul.lo.s32 	%r72, %r67, %r1;
	add.s32 	%r73, %r66, %r65;
	min.s32 	%r2, %r73, %r72;
	cvta.to.global.u64 	%rd1, %rd5;
	cvta.to.global.u64 	%rd2, %rd4;
	sub.s32 	%r74, %r2, %r66;
	max.s32 	%r141, %r74, 0;
	min.s32 	%r139, %r65, %r2;
	setp.ge.s32 	%p2, %r141, %r139;
	@%p2 bra 	$L__BB1_3;
$L__BB1_2:
	add.s32 	%r75, %r139, %r141;
	shr.u32 	%r76, %r75, 1;
	mul.wide.u32 	%rd7, %r76, 4;
	add.s64 	%rd8, %rd2, %rd7;
	ld.global.u32 	%r77, [%rd8];
	not.b32 	%r78, %r76;
	add.s32 	%r79, %r2, %r78;
	mul.wide.s32 	%rd9, %r79, 4;
	add.s64 	%rd10, %rd1, %rd9;
	ld.global.u32 	%r80, [%rd10];
	setp.lt.s32 	%p3, %r80, %r77;
	add.s32 	%r81, %r76, 1;
	selp.b32 	%r141, %r141, %r81, %p3;
	selp.b32 	%r139, %r76, %r139, %p3;
	setp.lt.s32 	%p4, %r141, %r139;
	@%p4 bra 	$L__BB1_2;
$L__BB1_3:
	sub.s32 	%r10, %r2, %r141;
	setp.ge.s32 	%p5, %r10, %r66;
	mov.b32 	%r166, 0;
	@%p5 bra 	$L__BB1_27;
	mul.wide.s32 	%rd11, %r10, 4;
	add.s64 	%rd3, %rd1, %rd11;
	ld.global.u32 	%r11, [%rd3];
	setp.lt.s32 	%p6, %r141, 1;
	mov.b32 	%r144, 0;
	mov.u32 	%r150, %r144;
	@%p6 bra 	$L__BB1_11;
	mul.wide.u32 	%rd12, %r141, 511;
	shr.u64 	%rd13, %rd12, 9;
	cvt.u32.u64 	%r84, %rd13;
	shl.b64 	%rd14, %rd13, 2;
	add.s64 	%rd15, %rd2, %rd14;
	ld.global.u32 	%r85, [%rd15];
	setp.lt.s32 	%p7, %r85, %r11;
	add.s32 	%r86, %r84, 1;
	selp.b32 	%r144, %r141, %r84, %p7;
	selp.b32 	%r150, %r86, 0, %p7;
	setp.ge.u32 	%p8, %r150, %r144;
	@%p8 bra 	$L__BB1_7;
	cvt.u64.u32 	%rd16, %r150;
	mul.wide.u32 	%rd17, %r144, 127;
	add.s64 	%rd18, %rd17, %rd16;
	shr.u64 	%rd19, %rd18, 7;
	cvt.u32.u64 	%r87, %rd19;
	shl.b64 	%rd20, %rd19, 2;
	add.s64 	%rd21, %rd2, %rd20;
	ld.global.u32 	%r88, [%rd21];
	setp.lt.s32 	%p9, %r88, %r11;
	add.s32 	%r89, %r87, 1;
	selp.b32 	%r144, %r144, %r87, %p9;
	selp.b32 	%r150, %r89, %r150, %p9;
$L__BB1_7:
	setp.ge.u32 	%p10, %r150, %r144;
	@%p10 bra 	$L__BB1_9;
	cvt.u64.u32 	%rd22, %r150;
	mul.wide.u32 	%rd23, %r144, 31;
	add.s64 	%rd24, %rd23, %rd22;
	shr.u64 	%rd25, %rd24, 5;
	cvt.u32.u64 	%r90, %rd25;
	shl.b64 	%rd26, %rd25, 2;
	add.s64 	%rd27, %rd2, %rd26;
	ld.global.u32 	%r91, [%rd27];
	setp.lt.s32 	%p11, %r91, %r11;
	add.s32 	%r92, %r90, 1;
	selp.b32 	%r144, %r144, %r90, %p11;
	selp.b32 	%r150, %r92, %r150, %p11;
$L__BB1_9:
	setp.ge.u32 	%p12, %r150, %r144;
	@%p12 bra 	$L__BB1_11;
	cvt.u64.u32 	%rd28, %r150;
	mul.wide.u32 	%rd29, %r144, 15;
	add.s64 	%rd30, %rd29, %rd28;
	shr.u64 	%rd31, %rd30, 4;
	cvt.u32.u64 	%r93, %rd31;
	shl.b64 	%rd32, %rd31, 2;
	add.s64 	%rd33, %rd2, %rd32;
	ld.global.u32 	%r94, [%rd33];
	setp.lt.s32 	%p13, %r94, %r11;
	add.s32 	%r95, %r93, 1;
	selp.b32 	%r144, %r144, %r93, %p13;
	selp.b32 	%r150, %r95, %r150, %p13;
$L__BB1_11:
	setp.ge.u32 	%p14, %r150, %r144;
	@%p14 bra 	$L__BB1_13;
$L__BB1_12:
	and.b32  	%r96, %r150, %r144;
	xor.b32  	%r97, %r150, %r144;
	shr.s32 	%r98, %r97, 1;
	add.s32 	%r99, %r96, %r98;
	mul.wide.s32 	%rd34, %r99, 4;
	add.s64 	%rd35, %rd2, %rd34;
	ld.global.u32 	%r100, [%rd35];
	setp.lt.s32 	%p15, %r100, %r11;
	add.s32 	%r101, %r99, 1;
	selp.b32 	%r144, %r144, %r99, %p15;
	selp.b32 	%r150, %r101, %r150, %p15;
	setp.lt.s32 	%p16, %r150, %r144;
	@%p16 bra 	$L__BB1_12;
$L__BB1_13:
	setp.lt.s32 	%p17, %r10, 1;
	mov.b32 	%r154, 0;
	mov.u32 	%r153, %r10;
	@%p17 bra 	$L__BB1_15;
	mul.wide.u32 	%rd36, %r10, 511;
	shr.u64 	%rd37, %rd36, 9;
	cvt.u32.u64 	%r103, %rd37;
	shl.b64 	%rd38, %rd37, 2;
	add.s64 	%rd39, %rd1, %rd38;
	ld.global.u32 	%r104, [%rd39];
	setp.lt.s32 	%p18, %r104, %r11;
	add.s32 	%r105, %r103, 1;
	selp.b32 	%r153, %r10, %r103, %p18;
	selp.b32 	%r154, %r105, 0, %p18;
$L__BB1_15:
	setp.ge.s32 	%p19, %r154, %r153;
	@%p19 bra 	$L__BB1_17;
	cvt.u64.u32 	%rd40, %r154;
	mul.wide.u32 	%rd41, %r153, 127;
	add.s64 	%rd42, %rd41, %rd40;
	shr.u64 	%rd43, %rd42, 7;
	cvt.u32.u64 	%r106, %rd43;
	shl.b64 	%rd44, %rd43, 2;
	add.s64 	%rd45, %rd1, %rd44;
	ld.global.u32 	%r107, [%rd45];
	setp.lt.s32 	%p20, %r107, %r11;
	add.s32 	%r108, %r106, 1;
	selp.b32 	%r153, %r153, %r106, %p20;
	selp.b32 	%r154, %r108, %r154, %p20;
$L__BB1_17:
	setp.ge.s32 	%p21, %r154, %r153;
	@%p21 bra 	$L__BB1_19;
	cvt.u64.u32 	%rd46, %r154;
	mul.wide.u32 	%rd47, %r153, 31;
	add.s64 	%rd48, %rd47, %rd46;
	shr.u64 	%rd49, %rd48, 5;
	cvt.u32.u64 	%r109, %rd49;
	shl.b64 	%rd50, %rd49, 2;
	add.s64 	%rd51, %rd1, %rd50;
	ld.global.u32 	%r110, [%rd51];
	setp.lt.s32 	%p22, %r110, %r11;
	add.s32 	%r111, %r109, 1;
	selp.b32 	%r153, %r153, %r109, %p22;
	selp.b32 	%r154, %r111, %r154, %p22;
$L__BB1_19:
	setp.ge.s32 	%p23, %r154, %r153;
	@%p23 bra 	$L__BB1_21;
	cvt.u64.u32 	%rd52, %r154;
	mul.wide.u32 	%rd53, %r153, 15;
	add.s64 	%rd54, %rd53, %rd52;
	shr.u64 	%rd55, %rd54, 4;
	cvt.u32.u64 	%r112, %rd55;
	shl.b64 	%rd56, %rd55, 2;
	add.s64 	%rd57, %rd1, %rd56;
	ld.global.u32 	%r113, [%rd57];
	setp.lt.s32 	%p24, %r113, %r11;
	add.s32 	%r114, %r112, 1;
	selp.b32 	%r153, %r153, %r112, %p24;
	selp.b32 	%r154, %r114, %r154, %p24;
$L__BB1_21:
	setp.ge.s32 	%p25, %r154, %r153;
	@%p25 bra 	$L__BB1_23;
$L__BB1_22:
	and.b32  	%r115, %r154, %r153;
	xor.b32  	%r116, %r154, %r153;
	shr.s32 	%r117, %r116, 1;
	add.s32 	%r118, %r115, %r117;
	mul.wide.s32 	%rd58, %r118, 4;
	add.s64 	%rd59, %rd1, %rd58;
	ld.global.u32 	%r119, [%rd59];
	setp.lt.s32 	%p26, %r119, %r11;
	add.s32 	%r120, %r118, 1;
	selp.b32 	%r153, %r153, %r118, %p26;
	selp.b32 	%r154, %r120, %r154, %p26;
	setp.lt.s32 	%p27, %r154, %r153;
	@%p27 bra 	$L__BB1_22;
$L__BB1_23:
	sub.s32 	%r122, %r141, %r150;
	sub.s32 	%r52, %r10, %r154;
	add.s32 	%r53, %r52, %r122;
	shr.s32 	%r123, %r53, 1;
	max.s32 	%r54, %r123, %r52;
	add.s32 	%r125, %r154, %r54;
	add.s32 	%r126, %r125, 1;
	min.s32 	%r127, %r126, %r66;
	sub.s32 	%r163, %r127, %r10;
	setp.lt.s32 	%p28, %r163, 1;
	mov.b32 	%r164, 0;
	@%p28 bra 	$L__BB1_26;
	mov.b32 	%r164, 0;
$L__BB1_25:
	add.s32 	%r129, %r164, %r163;
	shr.s32 	%r130, %r129, 1;
	mul.wide.s32 	%rd60, %r130, 4;
	add.s64 	%rd61, %rd3, %rd60;
	ld.global.u32 	%r131, [%rd61];
	setp.lt.s32 	%p29, %r11, %r131;
	add.s32 	%r132, %r130, 1;
	selp.b32 	%r163, %r130, %r163, %p29;
	selp.b32 	%r164, %r164, %r132, %p29;
	setp.lt.s32 	%p30, %r164, %r163;
	@%p30 bra 	$L__BB1_25;
$L__BB1_26:
	add.s32 	%r133, %r52, %r164;
	min.s32 	%r134, %r133, %r54;
	sub.s32 	%r135, %r53, %r134;
	add.s32 	%r136, %r134, 1;
	setp.eq.s32 	%p31, %r135, %r136;
	setp.lt.s32 	%p32, %r54, %r133;
	and.pred  	%p33, %p31, %p32;
	add.s32 	%r141, %r135, %r150;
	selp.u32 	%r166, 1, 0, %p33;
$L__BB1_27:
	sub.s32 	%r137, %r2, %r141;
	add.s32 	%r138, %r137, %r166;
	cvta.to.global.u64 	%rd62, %rd6;
	mul.wide.s32 	%rd63, %r1, 8;
	add.s64 	%rd64, %rd62, %rd63;
	st.global.u32 	[%rd64], %r141;
	st.global.u32 	[%rd64+4], %r138;
$L__BB1_28:
	ret;

}
	// .globl	_ZN6thrust24THRUST_300001_SM_1000_NS8cuda_cub4core6detail13_kernel_agentINS1_16__set_operations10SetOpAgentINS0_6detail15normal_iteratorINS0_10device_ptrIiEEEESB_SB_SB_SB_SB_iN4cuda3std3__44lessIiEENS5_16serial_set_unionENSE_17integral_constantIbLb1EEEEEJSB_SB_SB_SB_iiSB_SB_SG_SH_PNSE_4pairIiiEEPmN3cub18CUB_300001_SM_100013ScanTileStateIiLb1EEEEEEvDpT0_
.visible .entry _ZN6thrust24THRUST_300001_SM_1000_NS8cuda_cub4core6detail13_kernel_agentINS1_16__set_operations10SetOpAgentINS0_6detail15normal_iteratorINS0_10device_ptrIiEEEESB_SB_SB_SB_SB_iN4cuda3std3__44lessIiEENS5_16serial_set_unionENSE_17integral_constantIbLb1EEEEEJSB_SB_SB_SB_iiSB_SB_SG_SH_PNSE_4pairIiiEEPmN3cub18CUB_300001_SM_100013ScanTileStateIiLb1EEEEEEvDpT0_(
	.param .align 8 .b8 _ZN6thrust24THRUST_300001_SM_1000_NS8cuda_cub4core6detail13_kernel_agentINS1_16__set_operations10SetOpAgentINS0_6detail15normal_iteratorINS0_10device_ptrIiEEEESB_SB_SB_SB_SB_iN4cuda3std3__44lessIiEENS5_16serial_set_unionENSE_17integral_constantIbLb1EEEEEJSB_SB_SB_SB_iiSB_SB_SG_SH_PNSE_4pairIiiEEPmN3cub18CUB_300001_SM_100013ScanTileStateIiLb1EEEEEEvDpT0__param_0[8],
	.param .align 8 .b8 _ZN6thrust24THRUST_300001_SM_1000_NS8cuda_cub4core6detail13_kernel_agentINS1_16__set_operations10SetOpAgentINS0_6detail15normal_iteratorINS0_10device_ptrIiEEEESB_SB_SB_SB_SB_iN4cuda3std3__44lessIiEENS5_16serial_set_unionENSE_17integral_constantIbLb1EEEEEJSB_SB_SB_SB_iiSB_SB_SG_SH_PNSE_4pairIiiEEPmN3cub18CUB_300001_SM_100013ScanTileStateIiLb1EEEEEEvDpT0__param_1[8],
	.param .align 8 .b8 _ZN6thrust24THRUST_300001_SM_1000_NS8cuda_cub4core6detail13_kernel_agentINS1_16__set_operations10SetOpAgentINS0_6detail15normal_iteratorINS0_10device_ptrIiEEEESB_SB_SB_SB_SB_iN4cuda3std3__44lessIiEENS5_16serial_set_unionENSE_17integral_constantIbLb1EEEEEJSB_SB_SB_SB_iiSB_SB_SG_SH_PNSE_4pairIiiEEPmN3cub18CUB_300001_SM_100013ScanTileStateIiLb1EEEEEEvDpT0__param_2[8],
	.param .align 8 .b8 _ZN6thrust24THRUST_300001_SM_1000_NS8cuda_cub4core6detail13_kernel_agentINS1_16__set_operations10SetOpAgentINS0_6detail15normal_iteratorINS0_10device_ptrIiEEEESB_SB_SB_SB_SB_iN4cuda3std3__44lessIiEENS5_16serial_set_unionENSE_17integral_constantIbLb1EEEEEJSB_SB_SB_SB_iiSB_SB_SG_SH_PNSE_4pairIiiEEPmN3cub18CUB_300001_SM_100013ScanTileStateIiLb1EEEEEEvDpT0__param_3[8],
	.param .u32 _ZN6thrust24THRUST_300001_SM_1000_NS8cuda_cub4core6detail13_kernel_agentINS1_16__set_operations10SetOpAgentINS0_6detail15normal_iteratorINS0_10device_ptrIiEEEESB_SB_SB_SB_SB_iN4cuda3std3__44lessIiEENS5_16serial_set_unionENSE_17integral_constantIbLb1EEEEEJSB_SB_SB_SB_iiSB_SB_SG_SH_PNSE_4pairIiiEEPmN3cub18CUB_300001_SM_100013ScanTileStateIiLb1EEEEEEvDpT0__param_4,
	.param .u32 _ZN6thrust24THRUST_300001_SM_1000_NS8cuda_cub4core6detail13_kernel_agentINS1_16__set_operations10SetOpAgentINS0_6detail15normal_iteratorINS0_10device_ptrIiEEEESB_SB_SB_SB_SB_iN4cuda3std3__44lessIiEENS5_16serial_set_unionENSE_17integral_constantIbLb1EEEEEJSB_SB_SB_SB_iiSB_SB_SG_SH_PNSE_4pairIiiEEPmN3cub18CUB_300001_SM_100013ScanTileStateIiLb1EEEEEEvDpT0__param_5,
	.param .align 8 .b8 _ZN6thrust24THRUST_300001_SM_1000_NS8cuda_cub4core6detail13_kernel_agentINS1_16__set_operations10SetOpAgentINS0_6detail15normal_iteratorINS0_10device_ptrIiEEEESB_SB_SB_SB_SB_iN4cuda3std3__44lessIiEENS5_16serial_set_unionENSE_17integral_constantIbLb1EEEEEJSB_SB_SB_SB_iiSB_SB_SG_SH_PNSE_4pairIiiEEPmN3cub18CUB_300001_SM_100013ScanTileStateIiLb1EEEEEEvDpT0__param_6[8],
	.param .align 8 .b8 _ZN6thrust24THRUST_300001_SM_1000_NS8cuda_cub4core6detail13_kernel_agentINS1_16__set_operations10SetOpAgentINS0_6detail15normal_iteratorINS0_10device_ptrIiEEEESB_SB_SB_SB_SB_iN4cuda3std3__44lessIiEENS5_16serial_set_unionENSE_17integral_constantIbLb1EEEEEJSB_SB_SB_SB_iiSB_SB_SG_SH_PNSE_4pairIiiEEPmN3cub18CUB_300001_SM_100013ScanTileStateIiLb1EEEEEEvDpT0__param_7[8],
	.param .align 1 .b8 _ZN6thrust24THRUST_300001_SM_1000_NS8cuda_cub4core6detail13_kernel_agentINS1_16__set_operations10SetOpAgentINS0_6detail15normal_iteratorINS0_10device_ptrIiEEEESB_SB_SB_SB_SB_iN4cuda3std3__44lessIiEENS5_16serial_set_unionENSE_17integral_constantIbLb1EEEEEJSB_SB_SB_SB_iiSB_SB_SG_SH_PNSE_4pairIiiEEPmN3cub18CUB_300001_SM_100013ScanTileStateIiLb1EEEEEEvDpT0__param_8[1],
	.param .align 1 .b8 _ZN6thrust24THRUST_300001_SM_1000_NS8cuda_cub4core6detail13_kernel_agentINS1_16__set_operations10SetOpAgentINS0_6detail15normal_iteratorINS0_10device_ptrIiEEEESB_SB_SB_SB_SB_iN4cuda3std3__44lessIiEENS5_16serial_set_unionENSE_17integral_constantIbLb1EEEEEJSB_SB_SB_SB_iiSB_SB_SG_SH_PNSE_4pairIiiEEPmN3cub18CUB_300001_SM_100013ScanTileStateIiLb1EEEEEEvDpT0__param_9[1],
	.param .u64 .ptr .align 1 _ZN6thrust24THRUST_300001_SM_1000_NS8cuda_cub4core6detail13_kernel_agentINS1_16__set_operations10SetOpAgentINS0_6detail15normal_iteratorINS0_10device_ptrIiEEEESB_SB_SB_SB_SB_iN4cuda3std3__44lessIiEENS5_16serial_set_unionENSE_17integral_constantIbLb1EEEEEJSB_SB_SB_SB_iiSB_SB_SG_SH_PNSE_4pairIiiEEPmN3cub18CUB_300001_SM_100013ScanTileStateIiLb1EEEEEEvDpT0__param_10,
	.param .u64 .ptr .align 1 _ZN6thrust24THRUST_300001_SM_1000_NS8cuda_cub4core6detail13_kernel_agentINS1_16__set_operations10SetOpAgentINS0_6detail15normal_iteratorINS0_10device_ptrIiEEEESB_SB_SB_SB_SB_iN4cuda3std3__44lessIiEENS5_16serial_set_unionENSE_17integral_constantIbLb1EEEEEJSB_SB_SB_SB_iiSB_SB_SG_SH_PNSE_4pairIiiEEPmN3cub18CUB_300001_SM_100013ScanTileStateIiLb1EEEEEEvDpT0__param_11,
	.param .align 8 .b8 _ZN6thrust24THRUST_300001_SM_1000_NS8cuda_cub4core6detail13_kernel_agentINS1_16__set_operations10SetOpAgentINS0_6detail15normal_iteratorINS0_10device_ptrIiEEEESB_SB_SB_SB_SB_iN4cuda3std3__44lessIiEENS5_16serial_set_unionENSE_17integral_constantIbLb1EEEEEJSB_SB_SB_SB_iiSB_SB_SG_SH_PNSE_4pairIiiEEPmN3cub18CUB_300001_SM_100013ScanTileStateIiLb1EEEEEEvDpT0__param_12[8]
)
.maxntid 512
{
	.reg .pred 	%p<932>;
	.reg .b32 	%r<3399>;
	.reg .b64 	%rd<142>;

	ld.param.u64 	%rd2, [_ZN6thrust24THRUST_300001_SM_1000_NS8cuda_cub4core6detail13_kernel_agentINS1_16__set_operations10SetOpAgentINS0_6detail15normal_iteratorINS0_10device_ptrIiEEEESB_SB_SB_SB_SB_iN4cuda3std3__44lessIiEENS5_16serial_set_unionENSE_17integral_constantIbLb1EEEEEJSB_SB_SB_SB_iiSB_SB_SG_SH_PNSE_4pairIiiEEPmN3cub18CUB_300001_SM_100013ScanTileStateIiLb1EEEEEEvDpT0__param_12];
	ld.param.u64 	%rd31, [_ZN6thrust24THRUST_300001_SM_1000_NS8cuda_cub4core6detail13_kernel_agentINS1_16__set_operations10SetOpAgentINS0_6detail15normal_iteratorINS0_10device_ptrIiEEEESB_SB_SB_SB_SB_iN4cuda3std3__44lessIiEENS5_16serial_set_unionENSE_17integral_constantIbLb1EEEEEJSB_SB_SB_SB_iiSB_SB_SG_SH_PNSE_4pairIiiEEPmN3cub18CUB_300001_SM_100013ScanTileStateIiLb1EEEEEEvDpT0__param_7];
	ld.param.u64 	%rd32, [_ZN6thrust24THRUST_300001_SM_1000_NS8cuda_cub4core6detail13_kernel_agentINS1_16__set_operations10SetOpAgentINS0_6detail15normal_iteratorINS0_10device_ptrIiEEEESB_SB_SB_SB_SB_iN4cuda3std3__44lessIiEENS5_16serial_set_unionENSE_17integral_constantIbLb1EEEEEJSB_SB_SB_SB_iiSB_SB_SG_SH_PNSE_4pairIiiEEPmN3cub18CUB_300001_SM_100013ScanTileStateIiLb1EEEEEEvDpT0__param_6];
	ld.param.u64 	%rd33, [_ZN6thrust24THRUST_300001_SM_1000_NS8cuda_cub4core6detail13_kernel_agentINS1_16__set_operations10SetOpAgentINS0_6detail15normal_iteratorINS0_10device_ptrIiEEEESB_SB_SB_SB_SB_iN4cuda3std3__44lessIiEENS5_16serial_set_unionENSE_17integral_constantIbLb1EEEEEJSB_SB_SB_SB_iiSB_SB_SG_SH_PNSE_4pairIiiEEPmN3cub18CUB_300001_SM_100013ScanTileStateIiLb1EEEEEEvDpT0__param_3];
	ld.param.u64 	%rd34, [_ZN6thrust24THRUST_300001_SM_1000_NS8cuda_cub4core6detail13_kernel_agentINS1_16__set_operations10SetOpAgentINS0_6detail15normal_iteratorINS0_10device_ptrIiEEEESB_SB_SB_SB_SB_iN4cuda3std3__44lessIiEENS5_16serial_set_unionENSE_17integral_constantIbLb1EEEEEJSB_SB_SB_SB_iiSB_SB_SG_SH_PNSE_4pairIiiEEPmN3cub18CUB_300001_SM_100013ScanTileStateIiLb1EEEEEEvDpT0__param_2];
	ld.param.u64 	%rd35, [_ZN6thrust24THRUST_300001_SM_1000_NS8cuda_cub4core6detail13_kernel_agentINS1_16__set_operations10SetOpAgentINS0_6detail15normal_iteratorINS0_10device_ptrIiEEEESB_SB_SB_SB_SB_iN4cuda3std3__44lessIiEENS5_16serial_set_unionENSE_17integral_constantIbLb1EEEEEJSB_SB_SB_SB_iiSB_SB_SG_SH_PNSE_4pairIiiEEPmN3cub18CUB_300001_SM_100013ScanTileStateIiLb1EEEEEEvDpT0__param_1];
	ld.param.u64 	%rd36, [_ZN6thrust24THRUST_300001_SM_1000_NS8cuda_cub4core6detail13_kernel_agentINS1_16__set_operations10SetOpAgentINS0_6detail15normal_iteratorINS0_10device_ptrIiEEEESB_SB_SB_SB_SB_iN4cuda3std3__44lessIiEENS5_16serial_set_unionENSE_17integral_constantIbLb1EEEEEJSB_SB_SB_SB_iiSB_SB_SG_SH_PNSE_4pairIiiEEPmN3cub18CUB_300001_SM_100013ScanTileStateIiLb1EEEEEEvDpT0__param_0];
	ld.param.u64 	%rd37, [_ZN6thrust24THRUST_300001_SM_1000_NS8cuda_cub4core6detail13_kernel_agentINS1_16__set_operations10SetOpAgentINS0_6detail15normal_iteratorINS0_10device_ptrIiEEEESB_SB_SB_SB_SB_iN4cuda3std3__44lessIiEENS5_16serial_set_unionENSE_17integral_constantIbLb1EEEEEJSB_SB_SB_SB_iiSB_SB_SG_SH_PNSE_4pairIiiEEPmN3cub18CUB_300001_SM_100013ScanTileStateIiLb1EEEEEEvDpT0__param_10];
	cvta.to.global.u64 	%rd1, %rd37;
	cvta.to.global.u64 	%rd3, %rd36;
	cvta.to.global.u64 	%rd4, %rd35;
	cvta.to.global.u64 	%rd5, %rd34;
	cvta.to.global.u64 	%rd6, %rd33;
	cvta.to.global.u64 	%rd7, %rd32;
	cvta.to.global.u64 	%rd8, %rd31;
	mov.u32 	%r1, %ctaid.x;
	mov.u32 	%r1227, %nctaid.x;
	add.s32 	%r1228, %r1227, -1;
	setp.ge.u32 	%p217, %r1, %r1228;
	@%p217 bra 	$L__BB2_415;
	mul.wide.u32 	%rd93, %r1, 8;
	add.s64 	%rd94, %rd1, %rd93;
	ld.global.u32 	%r2, [%rd94];
	ld.global.u32 	%r3, [%rd94+4];
	ld.global.u32 	%r2112, [%rd94+8];
	ld.global.u32 	%r2113, [%rd94+12];
	sub.s32 	%r4, %r2112, %r2;
	sub.s32 	%r2114, %r2113, %r3;
	cvt.s64.s32 	%rd95, %r2;
	mul.wide.s32 	%rd96, %r3, 4;
	add.s64 	%rd9, %rd4, %rd96;
	mov.u32 	%r6, %tid.x;
	setp.ge.s32 	%p557, %r6, %r4;
	cvt.u64.u32 	%rd10, %r6;
	add.s64 	%rd97, %rd95, %rd10;
	shl.b64 	%rd98, %rd97, 2;
	add.s64 	%rd11, %rd3, %rd98;
	@%p557 bra 	$L__BB2_3;
	ld.global.u32 	%r2957, [%rd11];
	bra.uni 	$L__BB2_4;
$L__BB2_3:
	sub.s32 	%r2115, %r6, %r4;
	mul.wide.s32 	%rd99, %r2115, 4;
	add.s64 	%rd100, %rd9, %rd99;
	ld.global.u32 	%r2957, [%rd100];
$L__BB2_4:
	add.s32 	%r2116, %r6, 512;
	setp.lt.s32 	%p558, %r2116, %r4;
	cvt.s64.s32 	%rd101, %r4;
	sub.s64 	%rd102, %rd10, %rd101;
	shl.b64 	%rd103, %rd102, 2;
	add.s64 	%rd12, %rd9, %rd103;
	@%p558 bra 	$L__BB2_6;
	ld.global.u32 	%r2958, [%rd12+2048];
	bra.uni 	$L__BB2_7;
$L__BB2_6:
	ld.global.u32 	%r2958, [%rd11+2048];
$L__BB2_7:
	or.b32  	%r2117, %r6, 1024;
	setp.lt.s32 	%p559, %r2117, %r4;
	@%p559 bra 	$L__BB2_9;
	ld.global.u32 	%r2959, [%rd12+4096];
	bra.uni 	$L__BB2_10;
$L__BB2_9:
	ld.global.u32 	%r2959, [%rd11+4096];
$L__BB2_10:
	add.s32 	%r2118, %r6, 1536;
	setp.lt.s32 	%p560, %r2118, %r4;
	@%p560 bra 	$L__BB2_12;
	ld.global.u32 	%r2960, [%rd12+6144];
	bra.uni 	$L__BB2_13;
$L__BB2_12:
	ld.global.u32 	%r2960, [%rd11+6144];
$L__BB2_13:
	or.b32  	%r2119, %r6, 2048;
	setp.lt.s32 	%p561, %r2119, %r4;
	@%p561 bra 	$L__BB2_15;
	ld.global.u32 	%r2961, [%rd12+8192];
	bra.uni 	$L__BB2_16;
$L__BB2_15:
	ld.global.u32 	%r2961, [%rd11+8192];
$L__BB2_16:
	add.s32 	%r2120, %r6, 2560;
	setp.lt.s32 	%p562, %r2120, %r4;
	@%p562 bra 	$L__BB2_18;
	ld.global.u32 	%r2962, [%rd12+10240];
	bra.uni 	$L__BB2_19;
$L__BB2_18:
	ld.global.u32 	%r2962, [%rd11+10240];
$L__BB2_19:
	or.b32  	%r2121, %r6, 3072;
	setp.lt.s32 	%p563, %r2121, %r4;
	@%p563 bra 	$L__BB2_21;
	ld.global.u32 	%r2963, [%rd12+12288];
	bra.uni 	$L__BB2_22;
$L__BB2_21:
	ld.global.u32 	%r2963, [%rd11+12288];
$L__BB2_22:
	add.s32 	%r2122, %r6, 3584;
	setp.lt.s32 	%p564, %r2122, %r4;
	@%p564 bra 	$L__BB2_24;
	ld.global.u32 	%r2964, [%rd12+14336];
	bra.uni 	$L__BB2_25;
$L__BB2_24:
	ld.global.u32 	%r2964, [%rd11+14336];
$L__BB2_25:
	or.b32  	%r2123, %r6, 4096;
	setp.lt.s32 	%p565, %r2123, %r4;
	@%p565 bra 	$L__BB2_27;
	ld.global.u32 	%r2965, [%rd12+16384];
	bra.uni 	$L__BB2_28;
$L__BB2_27:
	ld.global.u32 	%r2965, [%rd11+16384];
$L__BB2_28:
	add.s32 	%r2124, %r6, 4608;
	setp.lt.s32 	%p566, %r2124, %r4;
	@%p566 bra 	$L__BB2_30;
	ld.global.u32 	%r2966, [%rd12+18432];
	bra.uni 	$L__BB2_31;
$L__BB2_30:
	ld.global.u32 	%r2966, [%rd11+18432];
$L__BB2_31:
	or.b32  	%r2125, %r6, 5120;
	setp.lt.s32 	%p567, %r2125, %r4;
	@%p567 bra 	$L__BB2_33;
	ld.global.u32 	%r2967, [%rd12+20480];
	bra.uni 	$L__BB2_34;
$L__BB2_33:
	ld.global.u32 	%r2967, [%rd11+20480];
$L__BB2_34:
	add.s32 	%r2126, %r6, 5632;
	setp.lt.s32 	%p568, %r2126, %r4;
	@%p568 bra 	$L__BB2_36;
	ld.global.u32 	%r2968, [%rd12+22528];
	bra.uni 	$L__BB2_37;
$L__BB2_36:
	ld.global.u32 	%r2968, [%rd11+22528];
$L__BB2_37:
	or.b32  	%r2127, %r6, 6144;
	setp.lt.s32 	%p569, %r2127, %r4;
	@%p569 bra 	$L__BB2_39;
	ld.global.u32 	%r2969, [%rd12+24576];
	bra.uni 	$L__BB2_40;
$L__BB2_39:
	ld.global.u32 	%r2969, [%rd11+24576];
$L__BB2_40:
	add.s32 	%r2128, %r6, 6656;
	setp.lt.s32 	%p570, %r2128, %r4;
	@%p570 bra 	$L__BB2_42;
	ld.global.u32 	%r2970, [%rd12+26624];
	bra.uni 	$L__BB2_43;
$L__BB2_42:
	ld.global.u32 	%r2970, [%rd11+26624];
$L__BB2_43:
	or.b32  	%r2129, %r6, 7168;
	setp.lt.s32 	%p571, %r2129, %r4;
	@%p571 bra 	$L__BB2_45;
	ld.global.u32 	%r2971, [%rd12+28672];
	bra.uni 	$L__BB2_46;
$L__BB2_45:
	ld.global.u32 	%r2971, [%rd11+28672];
$L__BB2_46:
	add.s32 	%r2130, %r6, 7680;
	setp.lt.s32 	%p572, %r2130, %r4;
	@%p572 bra 	$L__BB2_48;
	ld.global.u32 	%r2972, [%rd12+30720];
	bra.uni 	$L__BB2_49;
$L__BB2_48:
	ld.global.u32 	%r2972, [%rd11+30720];
$L__BB2_49:
	or.b32  	%r2131, %r6, 8192;
	setp.lt.s32 	%p573, %r2131, %r4;
	@%p573 bra 	$L__BB2_51;
	ld.global.u32 	%r2973, [%rd12+32768];
	bra.uni 	$L__BB2_52;
$L__BB2_51:
	ld.global.u32 	%r2973, [%rd11+32768];
$L__BB2_52:
	add.s32 	%r2132, %r6, 8704;
	setp.lt.s32 	%p574, %r2132, %r4;
	@%p574 bra 	$L__BB2_54;
	ld.global.u32 	%r2974, [%rd12+34816];
	bra.uni 	$L__BB2_55;
$L__BB2_54:
	ld.global.u32 	%r2974, [%rd11+34816];
$L__BB2_55:
	or.b32  	%r61, %r6, 9216;
	add.s32 	%r62, %r2114, %r4;
	setp.ge.s32 	%p575, %r61, %r62;
	@%p575 bra 	$L__BB2_59;
	setp.ge.s32 	%p576, %r61, %r4;
	@%p576 bra 	$L__BB2_58;
	ld.global.u32 	%r2975, [%rd11+36864];
	bra.uni 	$L__BB2_59;
$L__BB2_58:
	ld.global.u32 	%r2975, [%rd12+36864];
$L__BB2_59:
	mov.u32 	%r2134, _ZN6thrust24THRUST_300001_SM_1000_NS8cuda_cub4core6detail5shmemE;
	add.s32 	%r2135, %r2134, 2048;
	shl.b32 	%r2137, %r6, 2;
	add.s32 	%r66, %r2135, %r2137;
	st.shared.u32 	[%r66], %r2957;
	st.shared.u32 	[%r66+2048], %r2958;
	st.shared.u32 	[%r66+4096], %r2959;
	st.shared.u32 	[%r66+6144], %r2960;
	st.shared.u32 	[%r66+8192], %r2961;
	st.shared.u32 	[%r66+10240], %r2962;
	st.shared.u32 	[%r66+12288], %r2963;
	st.shared.u32 	[%r66+14336], %r2964;
	st.shared.u32 	[%r66+16384], %r2965;
	st.shared.u32 	[%r66+18432], %r2966;
	st.shared.u32 	[%r66+20480], %r2967;
	st.shared.u32 	[%r66+22528], %r2968;
	st.shared.u32 	[%r66+24576], %r2969;
	st.shared.u32 	[%r66+26624], %r2970;
	st.shared.u32 	[%r66+28672], %r2971;
	st.shared.u32 	[%r66+30720], %r2972;
	st.shared.u32 	[%r66+32768], %r2973;
	st.shared.u32 	[%r66+34816], %r2974;
	st.shared.u32 	[%r66+36864], %r2975;
	bar.sync 	0;
	mul.lo.s32 	%r2138, %r6, 19;
	min.s32 	%r67, %r62, %r2138;
	shl.b32 	%r2139, %r4, 2;
	add.s32 	%r68, %r2135, %r2139;
	sub.s32 	%r2140, %r67, %r2114;
	max.s32 	%r2978, %r2140, 0;
	min.s32 	%r2977, %r4, %r67;
	setp.ge.s32 	%p577, %r2978, %r2977;
	@%p577 bra 	$L__BB2_61;
$L__BB2_60:
	add.s32 	%r2141, %r2978, %r2977;
	shr.s32 	%r2142, %r2141, 1;
	shl.b32 	%r2143, %r2142, 2;
	add.s32 	%r2145, %r2134, %r2143;
	ld.shared.u32 	%r2146, [%r2145+2048];
	not.b32 	%r2147, %r2142;
	add.s32 	%r2148, %r67, %r2147;
	shl.b32 	%r2149, %r2148, 2;
	add.s32 	%r2150, %r68, %r2149;
	ld.shared.u32 	%r2151, [%r2150];
	setp.lt.s32 	%p578, %r2151, %r2146;
	add.s32 	%r2152, %r2142, 1;
	selp.b32 	%r2978, %r2978, %r2152, %p578;
	selp.b32 	%r2977, %r2142, %r2977, %p578;
	setp.lt.s32 	%p579, %r2978, %r2977;
	@%p579 bra 	$L__BB2_60;
$L__BB2_61:
	sub.s32 	%r76, %r67, %r2978;
	setp.ge.s32 	%p580, %r76, %r2114;
	mov.b32 	%r3005, 0;
	@%p580 bra 	$L__BB2_86;
	shl.b32 	%r2156, %r76, 2;
	add.s32 	%r77, %r68, %r2156;
	ld.shared.u32 	%r78, [%r77];
	setp.lt.s32 	%p581, %r2978, 1;
	mov.b32 	%r2982, 0;
	mov.u32 	%r2981, %r2978;
	@%p581 bra 	$L__BB2_64;
	mul.lo.s32 	%r2157, %r2978, 511;
	shr.s32 	%r2158, %r2157, 9;
	shl.b32 	%r2159, %r2158, 2;
	add.s32 	%r2161, %r2134, %r2159;
	ld.shared.u32 	%r2162, [%r2161+2048];
	setp.lt.s32 	%p582, %r2162, %r78;
	add.s32 	%r2163, %r2158, 1;
	selp.b32 	%r2981, %r2978, %r2158, %p582;
	selp.b32 	%r2982, %r2163, 0, %p582;
$L__BB2_64:
	setp.ge.s32 	%p583, %r2982, %r2981;
	@%p583 bra 	$L__BB2_66;
	mad.lo.s32 	%r2164, %r2981, 127, %r2982;
	shr.s32 	%r2165, %r2164, 7;
	shl.b32 	%r2166, %r2165, 2;
	add.s32 	%r2168, %r2134, %r2166;
	ld.shared.u32 	%r2169, [%r2168+2048];
	setp.lt.s32 	%p584, %r2169, %r78;
	add.s32 	%r2170, %r2165, 1;
	selp.b32 	%r2981, %r2981, %r2165, %p584;
	selp.b32 	%r2982, %r2170, %r2982, %p584;
$L__BB2_66:
	setp.ge.s32 	%p585, %r2982, %r2981;
	@%p585 bra 	$L__BB2_68;
	mad.lo.s32 	%r2171, %r2981, 31, %r2982;
	shr.s32 	%r2172, %r2171, 5;
	shl.b32 	%r2173, %r2172, 2;
	add.s32 	%r2175, %r2134, %r2173;
	ld.shared.u32 	%r2176, [%r2175+2048];
	setp.lt.s32 	%p586, %r2176, %r78;
	add.s32 	%r2177, %r2172, 1;
	selp.b32 	%r2981, %r2981, %r2172, %p586;
	selp.b32 	%r2982, %r2177, %r2982, %p586;
$L__BB2_68:
	setp.ge.s32 	%p587, %r2982, %r2981;
	@%p587 bra 	$L__BB2_70;
	mad.lo.s32 	%r2178, %r2981, 15, %r2982;
	shr.s32 	%r2179, %r2178, 4;
	shl.b32 	%r2180, %r2179, 2;
	add.s32 	%r2182, %r2134, %r2180;
	ld.shared.u32 	%r2183, [%r2182+2048];
	setp.lt.s32 	%p588, %r2183, %r78;
	add.s32 	%r2184, %r2179, 1;
	selp.b32 	%r2981, %r2981, %r2179, %p588;
	selp.b32 	%r2982, %r2184, %r2982, %p588;
$L__BB2_70:
	setp.ge.s32 	%p589, %r2982, %r2981;
	@%p589 bra 	$L__BB2_72;
$L__BB2_71:
	add.s32 	%r2186, %r2982, %r2981;
	shr.s32 	%r2187, %r2186, 1;
	shl.b32 	%r2188, %r2187, 2;
	add.s32 	%r2190, %r2134, %r2188;
	ld.shared.u32 	%r2191, [%r2190+2048];
	setp.lt.s32 	%p590, %r2191, %r78;
	add.s32 	%r2192, %r2187, 1;
	selp.b32 	%r2981, %r2981, %r2187, %p590;
	selp.b32 	%r2982, %r2192, %r2982, %p590;
	setp.lt.s32 	%p591, %r2982, %r2981;
	@%p591 bra 	$L__BB2_71;
$L__BB2_72:
	setp.lt.s32 	%p592, %r76, 1;
	mov.b32 	%r2993, 0;
	mov.u32 	%r2992, %r76;
	@%p592 bra 	$L__BB2_74;
	mul.lo.s32 	%r2195, %r76, 511;
	shr.s32 	%r2196, %r2195, 9;
	shl.b32 	%r2197, %r2196, 2;
	add.s32 	%r2198, %r68, %r2197;
	ld.shared.u32 	%r2199, [%r2198];
	setp.lt.s32 	%p593, %r2199, %r78;
	add.s32 	%r2200, %r2196, 1;
	selp.b32 	%r2992, %r76, %r2196, %p593;
	selp.b32 	%r2993, %r2200, 0, %p593;
$L__BB2_74:
	setp.ge.s32 	%p594, %r2993, %r2992;
	@%p594 bra 	$L__BB2_76;
	mad.lo.s32 	%r2202, %r2992, 127, %r2993;
	shr.s32 	%r2203, %r2202, 7;
	shl.b32 	%r2204, %r2203, 2;
	add.s32 	%r2205, %r68, %r2204;
	ld.shared.u32 	%r2206, [%r2205];
	setp.lt.s32 	%p595, %r2206, %r78;
	add.s32 	%r2207, %r2203, 1;
	selp.b32 	%r2992, %r2992, %r2203, %p595;
	selp.b32 	%r2993, %r2207, %r2993, %p595;
$L__BB2_76:
	setp.ge.s32 	%p596, %r2993, %r2992;
	@%p596 bra 	$L__BB2_78;
	mad.lo.s32 	%r2208, %r2992, 31, %r2993;
	shr.s32 	%r2209, %r2208, 5;
	shl.b32 	%r2210, %r2209, 2;
	add.s32 	%r2211, %r68, %r2210;
	ld.shared.u32 	%r2212, [%r2211];
	setp.lt.s32 	%p597, %r2212, %r78;
	add.s32 	%r2213, %r2209, 1;
	selp.b32 	%r2992, %r2992, %r2209, %p597;
	selp.b32 	%r2993, %r2213, %r2993, %p597;
$L__BB2_78:
	setp.ge.s32 	%p598, %r2993, %r2992;
	@%p598 bra 	$L__BB2_80;
	mad.lo.s32 	%r2214, %r2992, 15, %r2993;
	shr.s32 	%r2215, %r2214, 4;
	shl.b32 	%r2216, %r2215, 2;
	add.s32 	%r2217, %r68, %r2216;
	ld.shared.u32 	%r2218, [%r2217];
	setp.lt.s32 	%p599, %r2218, %r78;
	add.s32 	%r2219, %r2215, 1;
	selp.b32 	%r2992, %r2992, %r2215, %p599;
	selp.b32 	%r2993, %r2219, %r2993, %p599;
$L__BB2_80:
	setp.ge.s32 	%p600, %r2993, %r2992;
	@%p600 bra 	$L__BB2_82;
$L__BB2_81:
	add.s32 	%r2221, %r2993, %r2992;
	shr.s32 	%r2222, %r2221, 1;
	shl.b32 	%r2223, %r2222, 2;
	add.s32 	%r2224, %r68, %r2223;
	ld.shared.u32 	%r2225, [%r2224];
	setp.lt.s32 	%p601, %r2225, %r78;
	add.s32 	%r2226, %r2222, 1;
	selp.b32 	%r2992, %r2992, %r2222, %p601;
	selp.b32 	%r2993, %r2226, %r2993, %p601;
	setp.lt.s32 	%p602, %r2993, %r2992;
	@%p602 bra 	$L__BB2_81;
$L__BB2_82:
	sub.s32 	%r2229, %r2978, %r2982;
	sub.s32 	%r123, %r76, %r2993;
	add.s32 	%r124, %r123, %r2229;
	shr.s32 	%r2230, %r124, 1;
	max.s32 	%r125, %r2230, %r123;
	add.s32 	%r2232, %r2993, %r125;
	add.s32 	%r2233, %r2232, 1;
	min.s32 	%r2234, %r2233, %r2114;
	sub.s32 	%r3002, %r2234, %r76;
	setp.lt.s32 	%p603, %r3002, 1;
	mov.b32 	%r3003, 0;
	@%p603 bra 	$L__BB2_85;
	mov.b32 	%r3003, 0;
$L__BB2_84:
	add.s32 	%r2236, %r3003, %r3002;
	shr.s32 	%r2237, %r2236, 1;
	shl.b32 	%r2238, %r2237, 2;
	add.s32 	%r2239, %r77, %r2238;
	ld.shared.u32 	%r2240, [%r2239];
	setp.lt.s32 	%p604, %r78, %r2240;
	add.s32 	%r2241, %r2237, 1;
	selp.b32 	%r3002, %r2237, %r3002, %p604;
	selp.b32 	%r3003, %r3003, %r2241, %p604;
	setp.lt.s32 	%p605, %r3003, %r3002;
	@%p605 bra 	$L__BB2_84;
$L__BB2_85:
	add.s32 	%r2242, %r123, %r3003;
	min.s32 	%r2243, %r2242, %r125;
	sub.s32 	%r2244, %r124, %r2243;
	add.s32 	%r2245, %r2243, 1;
	setp.eq.s32 	%p606, %r2244, %r2245;
	setp.lt.s32 	%p607, %r125, %r2242;
	and.pred  	%p608, %p606, %p607;
	add.s32 	%r2978, %r2244, %r2982;
	selp.u32 	%r3005, 1, 0, %p608;
$L__BB2_86:
	sub.s32 	%r2246, %r67, %r2978;
	add.s32 	%r2247, %r2246, %r3005;
	setp.eq.s32 	%p609, %r6, 0;
	shl.b32 	%r2248, %r4, 16;
	or.b32  	%r2249, %r2248, %r2114;
	shl.b32 	%r2250, %r2978, 16;
	or.b32  	%r2251, %r2247, %r2250;
	selp.b32 	%r2252, %r2249, %r2251, %p609;
	add.s32 	%r2253, %r6, -1;
	selp.b32 	%r2254, 511, %r2253, %p609;
	shl.b32 	%r2255, %r2254, 2;
	add.s32 	%r2257, %r2134, %r2255;
	st.shared.u32 	[%r2257], %r2252;
	bar.sync 	0;
	ld.shared.u32 	%r2258, [%r66+-2048];
	shr.s32 	%r136, %r2258, 16;
	and.b32  	%r2259, %r2258, 65535;
	add.s32 	%r3013, %r2247, %r4;
	add.s32 	%r138, %r2259, %r4;
	add.s32 	%r139, %r138, %r136;
	shl.b32 	%r2260, %r2247, 2;
	add.s32 	%r140, %r68, %r2260;
	ld.shared.u32 	%r3012, [%r140];
	shl.b32 	%r2261, %r2978, 2;
	add.s32 	%r2262, %r2134, %r2261;
	add.s32 	%r142, %r2262, 2048;
	ld.shared.u32 	%r3010, [%r2262+2048];
	setp.ge.s32 	%p860, %r2978, %r136;
	setp.lt.s32 	%p610, %r3013, %r138;
	setp.ge.s32 	%p611, %r3013, %r138;
	or.pred  	%p612, %p860, %p611;
	or.pred  	%p861, %p860, %p610;
	@%p612 bra 	$L__BB2_88;
	setp.ge.s32 	%p861, %r3010, %r3012;
	setp.lt.s32 	%p860, %r3012, %r3010;
$L__BB2_88:
	selp.b32 	%r144, %r3012, %r3010, %p860;
	selp.b32 	%r145, %r3013, %r2978, %p860;
	add.s32 	%r146, %r3013, %r2978;
	@%p860 bra 	$L__BB2_90;
	add.s32 	%r2978, %r2978, 1;
	ld.shared.u32 	%r3010, [%r142+4];
$L__BB2_90:
	not.pred 	%p613, %p861;
	@%p613 bra 	$L__BB2_92;
	add.s32 	%r3013, %r3013, 1;
	ld.shared.u32 	%r3012, [%r140+4];
$L__BB2_92:
	setp.ge.s32 	%p862, %r2978, %r136;
	setp.lt.s32 	%p614, %r3013, %r138;
	setp.ge.s32 	%p615, %r3013, %r138;
	or.pred  	%p616, %p862, %p615;
	or.pred  	%p863, %p862, %p614;
	@%p616 bra 	$L__BB2_94;
	setp.ge.s32 	%p863, %r3010, %r3012;
	setp.lt.s32 	%p862, %r3012, %r3010;
$L__BB2_94:
	selp.b32 	%r155, %r3012, %r3010, %p862;
	selp.b32 	%r156, %r3013, %r2978, %p862;
	add.s32 	%r157, %r3013, %r2978;
	@%p862 bra 	$L__BB2_96;
	add.s32 	%r158, %r2978, 1;
	shl.b32 	%r2263, %r2978, 2;
	add.s32 	%r2265, %r2134, %r2263;
	ld.shared.u32 	%r3010, [%r2265+2052];
	mov.u32 	%r2978, %r158;
$L__BB2_96:
	not.pred 	%p617, %p863;
	@%p617 bra 	$L__BB2_98;
	add.s32 	%r162, %r3013, 1;
	shl.b32 	%r2266, %r3013, 2;
	add.s32 	%r2268, %r2134, %r2266;
	ld.shared.u32 	%r3012, [%r2268+2052];
	mov.u32 	%r3013, %r162;
$L__BB2_98:
	setp.ge.s32 	%p864, %r2978, %r136;
	setp.lt.s32 	%p618, %r3013, %r138;
	setp.ge.s32 	%p619, %r3013, %r138;
	or.pred  	%p620, %p864, %p619;
	or.pred  	%p865, %p864, %p618;
	@%p620 bra 	$L__BB2_100;
	setp.ge.s32 	%p865, %r3010, %r3012;
	setp.lt.s32 	%p864, %r3012, %r3010;
$L__BB2_100:
	selp.b32 	%r166, %r3012, %r3010, %p864;
	selp.b32 	%r167, %r3013, %r2978, %p864;
	add.s32 	%r168, %r3013, %r2978;
	@%p864 bra 	$L__BB2_102;
	add.s32 	%r169, %r2978, 1;
	shl.b32 	%r2269, %r2978, 2;
	add.s32 	%r2271, %r2134, %r2269;
	ld.shared.u32 	%r3010, [%r2271+2052];
	mov.u32 	%r2978, %r169;
$L__BB2_102:
	not.pred 	%p621, %p865;
	@%p621 bra 	$L__BB2_104;
	add.s32 	%r173, %r3013, 1;
	shl.b32 	%r2272, %r3013, 2;
	add.s32 	%r2274, %r2134, %r2272;
	ld.shared.u32 	%r3012, [%r2274+2052];
	mov.u32 	%r3013, %r173;
$L__BB2_104:
	setp.ge.s32 	%p866, %r2978, %r136;
	setp.lt.s32 	%p622, %r3013, %r138;
	setp.ge.s32 	%p623, %r3013, %r138;
	or.pred  	%p624, %p866, %p623;
	or.pred  	%p867, %p866, %p622;
	@%p624 bra 	$L__BB2_106;
	setp.ge.s32 	%p867, %r3010, %r3012;
	setp.lt.s32 	%p866, %r3012, %r3010;
$L__BB2_106:
	selp.b32 	%r177, %r3012, %r3010, %p866;
	selp.b32 	%r178, %r3013, %r2978, %p866;
	add.s32 	%r179, %r3013, %r2978;
	@%p866 bra 	$L__BB2_108;
	add.s32 	%r180, %r2978, 1;
	shl.b32 	%r2275, %r2978, 2;
	add.s32 	%r2277, %r2134, %r2275;
	ld.shared.u32 	%r3010, [%r2277+2052];
	mov.u32 	%r2978, %r180;
$L__BB2_108:
	not.pred 	%p625, %p867;
	@%p625 bra 	$L__BB2_110;
	add.s32 	%r184, %r3013, 1;
	shl.b32 	%r2278, %r3013, 2;
	add.s32 	%r2280, %r2134, %r2278;
	ld.shared.u32 	%r3012, [%r2280+2052];
	mov.u32 	%r3013, %r184;
$L__BB2_110:
	setp.ge.s32 	%p868, %r2978, %r136;
	setp.lt.s32 	%p626, %r3013, %r138;
	setp.ge.s32 	%p627, %r3013, %r138;
	or.pred  	%p628, %p868, %p627;
	or.pred  	%p869, %p868, %p626;
	@%p628 bra 	$L__BB2_112;
	setp.ge.s32 	%p869, %r3010, %r3012;
	setp.lt.s32 	%p868, %r3012, %r3010;
$L__BB2_112:
	selp.b32 	%r188, %r3012, %r3010, %p868;
	selp.b32 	%r189, %r3013, %r2978, %p868;
	add.s32 	%r190, %r3013, %r2978;
	@%p868 bra 	$L__BB2_114;
	add.s32 	%r191, %r2978, 1;
	shl.b32 	%r2281, %r2978, 2;
	add.s32 	%r2283, %r2134, %r2281;
	ld.shared.u32 	%r3010, [%r2283+2052];
	mov.u32 	%r2978, %r191;
$L__BB2_114:
	not.pred 	%p629, %p869;
	@%p629 bra 	$L__BB2_116;
	add.s32 	%r195, %r3013, 1;
	shl.b32 	%r2284, %r3013, 2;
	add.s32 	%r2286, %r2134, %r2284;
	ld.shared.u32 	%r3012, [%r2286+2052];
	mov.u32 	%r3013, %r195;
$L__BB2_116:
	setp.ge.s32 	%p870, %r2978, %r136;
	setp.lt.s32 	%p630, %r3013, %r138;
	setp.ge.s32 	%p631, %r3013, %r138;
	or.pred  	%p632, %p870, %p631;
	or.pred  	%p871, %p870, %p630;
	@%p632 bra 	$L__BB2_118;
	setp.ge.s32 	%p871, %r3010, %r3012;
	setp.lt.s32 	%p870, %r3012, %r3010;
$L__BB2_118:
	selp.b32 	%r199, %r3012, %r3010, %p870;
	selp.b32 	%r200, %r3013, %r2978, %p870;
	mov.u32 	%r3031, %r2978;
	@%p870 bra 	$L__BB2_120;
	add.s32 	%r3031, %r2978, 1;
	shl.b32 	%r2287, %r2978, 2;
	add.s32 	%r2289, %r2134, %r2287;
	ld.shared.u32 	%r3010, [%r2289+2052];
$L__BB2_120:
	not.pred 	%p633, %p871;
	mov.u32 	%r3033, %r3013;
	@%p633 bra 	$L__BB2_122;
	add.s32 	%r3033, %r3013, 1;
	shl.b32 	%r2290, %r3013, 2;
	add.s32 	%r2292, %r2134, %r2290;
	ld.shared.u32 	%r3012, [%r2292+2052];
$L__BB2_122:
	setp.ge.s32 	%p872, %r3031, %r136;
	setp.lt.s32 	%p634, %r3033, %r138;
	setp.ge.s32 	%p635, %r3033, %r138;
	or.pred  	%p636, %p872, %p635;
	or.pred  	%p873, %p872, %p634;
	@%p636 bra 	$L__BB2_124;
	setp.ge.s32 	%p873, %r3010, %r3012;
	setp.lt.s32 	%p872, %r3012, %r3010;
$L__BB2_124:
	selp.b32 	%r209, %r3012, %r3010, %p872;
	selp.b32 	%r210, %r3033, %r3031, %p872;
	add.s32 	%r2293, %r3033, %r3031;
	setp.lt.s32 	%p637, %r2293, %r139;
	selp.b32 	%r2294, 64, 0, %p637;
	add.s32 	%r2295, %r3013, %r2978;
	setp.lt.s32 	%p638, %r2295, %r139;
	selp.b32 	%r2296, 32, 0, %p638;
	or.b32  	%r2297, %r2296, %r2294;
	setp.lt.s32 	%p639, %r179, %r139;
	selp.b32 	%r2298, 8, 0, %p639;
	setp.lt.s32 	%p640, %r168, %r139;
	selp.b32 	%r2299, 4, 0, %p640;
	setp.lt.s32 	%p641, %r146, %r139;
	selp.u32 	%r2300, 1, 0, %p641;
	setp.lt.s32 	%p642, %r157, %r139;
	selp.b32 	%r2301, 2, 0, %p642;
	or.b32  	%r2302, %r2301, %r2300;
	or.b32  	%r2303, %r2302, %r2299;
	or.b32  	%r2304, %r2303, %r2298;
	setp.lt.s32 	%p643, %r190, %r139;
	selp.b32 	%r2305, 16, 0, %p643;
	or.b32  	%r2306, %r2304, %r2305;
	or.b32  	%r211, %r2297, %r2306;
	@%p872 bra 	$L__BB2_126;
	add.s32 	%r212, %r3031, 1;
	shl.b32 	%r2307, %r3031, 2;
	add.s32 	%r2309, %r2134, %r2307;
	ld.shared.u32 	%r3010, [%r2309+2052];
	mov.u32 	%r3031, %r212;
$L__BB2_126:
	not.pred 	%p644, %p873;
	@%p644 bra 	$L__BB2_128;
	add.s32 	%r216, %r3033, 1;
	shl.b32 	%r2310, %r3033, 2;
	add.s32 	%r2312, %r2134, %r2310;
	ld.shared.u32 	%r3012, [%r2312+2052];
	mov.u32 	%r3033, %r216;
$L__BB2_128:
	setp.ge.s32 	%p874, %r3031, %r136;
	setp.lt.s32 	%p645, %r3033, %r138;
	setp.ge.s32 	%p646, %r3033, %r138;
	or.pred  	%p647, %p874, %p646;
	or.pred  	%p875, %p874, %p645;
	@%p647 bra 	$L__BB2_130;
	setp.ge.s32 	%p875, %r3010, %r3012;
	setp.lt.s32 	%p874, %r3012, %r3010;
$L__BB2_130:
	selp.b32 	%r220, %r3012, %r3010, %p874;
	selp.b32 	%r221, %r3033, %r3031, %p874;
	mov.u32 	%r3039, %r3031;
	@%p874 bra 	$L__BB2_132;
	add.s32 	%r3039, %r3031, 1;
	shl.b32 	%r2313, %r3031, 2;
	add.s32 	%r2315, %r2134, %r2313;
	ld.shared.u32 	%r3010, [%r2315+2052];
$L__BB2_132:
	not.pred 	%p648, %p875;
	mov.u32 	%r3041, %r3033;
	@%p648 bra 	$L__BB2_134;
	add.s32 	%r3041, %r3033, 1;
	shl.b32 	%r2316, %r3033, 2;
	add.s32 	%r2318, %r2134, %r2316;
	ld.shared.u32 	%r3012, [%r2318+2052];
$L__BB2_134:
	setp.ge.s32 	%p876, %r3039, %r136;
	setp.lt.s32 	%p649, %r3041, %r138;
	setp.ge.s32 	%p650, %r3041, %r138;
	or.pred  	%p651, %p876, %p650;
	or.pred  	%p877, %p876, %p649;
	@%p651 bra 	$L__BB2_136;
	setp.ge.s32 	%p877, %r3010, %r3012;
	setp.lt.s32 	%p876, %r3012, %r3010;
$L__BB2_136:
	selp.b32 	%r230, %r3012, %r3010, %p876;
	selp.b32 	%r231, %r3041, %r3039, %p876;
	add.s32 	%r2319, %r3041, %r3039;
	setp.lt.s32 	%p652, %r2319, %r139;
	selp.b32 	%r2320, 256, 0, %p652;
	add.s32 	%r2321, %r3033, %r3031;
	setp.lt.s32 	%p653, %r2321, %r139;
	selp.b32 	%r2322, 128, 0, %p653;
	or.b32  	%r2323, %r2322, %r2320;
	or.b32  	%r232, %r2323, %r211;
	@%p876 bra 	$L__BB2_138;
	add.s32 	%r233, %r3039, 1;
	shl.b32 	%r2324, %r3039, 2;
	add.s32 	%r2326, %r2134, %r2324;
	ld.shared.u32 	%r3010, [%r2326+2052];
	mov.u32 	%r3039, %r233;
$L__BB2_138:
	not.pred 	%p654, %p877;
	@%p654 bra 	$L__BB2_140;
	add.s32 	%r237, %r3041, 1;
	shl.b32 	%r2327, %r3041, 2;
	add.s32 	%r2329, %r2134, %r2327;
	ld.shared.u32 	%r3012, [%r2329+2052];
	mov.u32 	%r3041, %r237;
$L__BB2_140:
	setp.ge.s32 	%p878, %r3039, %r136;
	setp.lt.s32 	%p655, %r3041, %r138;
	setp.ge.s32 	%p656, %r3041, %r138;
	or.pred  	%p657, %p878, %p656;
	or.pred  	%p879, %p878, %p655;
	@%p657 bra 	$L__BB2_142;
	setp.ge.s32 	%p879, %r3010, %r3012;
	setp.lt.s32 	%p878, %r3012, %r3010;
$L__BB2_142:
	selp.b32 	%r241, %r3012, %r3010, %p878;
	selp.b32 	%r242, %r3041, %r3039, %p878;
	mov.u32 	%r3047, %r3039;
	@%p878 bra 	$L__BB2_144;
	add.s32 	%r3047, %r3039, 1;
	shl.b32 	%r2330, %r3039, 2;
	add.s32 	%r2332, %r2134, %r2330;
	ld.shared.u32 	%r3010, [%r2332+2052];
$L__BB2_144:
	not.pred 	%p658, %p879;
	mov.u32 	%r3049, %r3041;
	@%p658 bra 	$L__BB2_146;
	add.s32 	%r3049, %r3041, 1;
	shl.b32 	%r2333, %r3041, 2;
	add.s32 	%r2335, %r2134, %r2333;
	ld.shared.u32 	%r3012, [%r2335+2052];
$L__BB2_146:
	setp.ge.s32 	%p880, %r3047, %r136;
	setp.lt.s32 	%p659, %r3049, %r138;
	setp.ge.s32 	%p660, %r3049, %r138;
	or.pred  	%p661, %p880, %p660;
	or.pred  	%p881, %p880, %p659;
	@%p661 bra 	$L__BB2_148;
	setp.ge.s32 	%p881, %r3010, %r3012;
	setp.lt.s32 	%p880, %r3012, %r3010;
$L__BB2_148:
	selp.b32 	%r251, %r3012, %r3010, %p880;
	selp.b32 	%r252, %r3049, %r3047, %p880;
	add.s32 	%r2336, %r3049, %r3047;
	setp.lt.s32 	%p662, %r2336, %r139;
	selp.b32 	%r2337, 1024, 0, %p662;
	add.s32 	%r2338, %r3041, %r3039;
	setp.lt.s32 	%p663, %r2338, %r139;
	selp.b32 	%r2339, 512, 0, %p663;
	or.b32  	%r2340, %r2339, %r2337;
	or.b32  	%r253, %r2340, %r232;
	@%p880 bra 	$L__BB2_150;
	add.s32 	%r254, %r3047, 1;
	shl.b32 	%r2341, %r3047, 2;
	add.s32 	%r2343, %r2134, %r2341;
	ld.shared.u32 	%r3010, [%r2343+2052];
	mov.u32 	%r3047, %r254;
$L__BB2_150:
	not.pred 	%p664, %p881;
	@%p664 bra 	$L__BB2_152;
	add.s32 	%r258, %r3049, 1;
	shl.b32 	%r2344, %r3049, 2;
	add.s32 	%r2346, %r2134, %r2344;
	ld.shared.u32 	%r3012, [%r2346+2052];
	mov.u32 	%r3049, %r258;
$L__BB2_152:
	setp.ge.s32 	%p882, %r3047, %r136;
	setp.lt.s32 	%p665, %r3049, %r138;
	setp.ge.s32 	%p666, %r3049, %r138;
	or.pred  	%p667, %p882, %p666;
	or.pred  	%p883, %p882, %p665;
	@%p667 bra 	$L__BB2_154;
	setp.ge.s32 	%p883, %r3010, %r3012;
	setp.lt.s32 	%p882, %r3012, %r3010;
$L__BB2_154:
	selp.b32 	%r262, %r3012, %r3010, %p882;
	selp.b32 	%r263, %r3049, %r3047, %p882;
	mov.u32 	%r3055, %r3047;
	@%p882 bra 	$L__BB2_156;
	add.s32 	%r3055, %r3047, 1;
	shl.b32 	%r2347, %r3047, 2;
	add.s32 	%r2349, %r2134, %r2347;
	ld.shared.u32 	%r3010, [%r2349+2052];
$L__BB2_156:
	not.pred 	%p668, %p883;
	mov.u32 	%r3057, %r3049;
	@%p668 bra 	$L__BB2_158;
	add.s32 	%r3057, %r3049, 1;
	shl.b32 	%r2350, %r3049, 2;
	add.s32 	%r2352, %r2134, %r2350;
	ld.shared.u32 	%r3012, [%r2352+2052];
$L__BB2_158:
	setp.ge.s32 	%p884, %r3055, %r136;
	setp.lt.s32 	%p669, %r3057, %r138;
	setp.ge.s32 	%p670, %r3057, %r138;
	or.pred  	%p671, %p884, %p670;
	or.pred  	%p885, %p884, %p669;
	@%p671 bra 	$L__BB2_160;
	setp.ge.s32 	%p885, %r3010, %r3012;
	setp.lt.s32 	%p884, %r3012, %r3010;
$L__BB2_160:
	selp.b32 	%r272, %r3012, %r3010, %p884;
	selp.b32 	%r273, %r3057, %r3055, %p884;
	add.s32 	%r2353, %r3057, %r3055;
	setp.lt.s32 	%p672, %r2353, %r139;
	selp.b32 	%r2354, 4096, 0, %p672;
	add.s32 	%r2355, %r3049, %r3047;
	setp.lt.s32 	%p673, %r2355, %r139;
	selp.b32 	%r2356, 2048, 0, %p673;
	or.b32  	%r2357, %r2356, %r2354;
	or.b32  	%r274, %r2357, %r253;
	@%p884 bra 	$L__BB2_162;
	add.s32 	%r275, %r3055, 1;
	shl.b32 	%r2358, %r3055, 2;
	add.s32 	%r2360, %r2134, %r2358;
	ld.shared.u32 	%r3010, [%r2360+2052];
	mov.u32 	%r3055, %r275;
$L__BB2_162:
	not.pred 	%p674, %p885;
	@%p674 bra 	$L__BB2_164;
	add.s32 	%r279, %r3057, 1;
	shl.b32 	%r2361, %r3057, 2;
	add.s32 	%r2363, %r2134, %r2361;
	ld.shared.u32 	%r3012, [%r2363+2052];
	mov.u32 	%r3057, %r279;
$L__BB2_164:
	setp.ge.s32 	%p886, %r3055, %r136;
	setp.lt.s32 	%p675, %r3057, %r138;
	setp.ge.s32 	%p676, %r3057, %r138;
	or.pred  	%p677, %p886, %p676;
	or.pred  	%p887, %p886, %p675;
	@%p677 bra 	$L__BB2_166;
	setp.ge.s32 	%p887, %r3010, %r3012;
	setp.lt.s32 	%p886, %r3012, %r3010;
$L__BB2_166:
	selp.b32 	%r283, %r3012, %r3010, %p886;
	selp.b32 	%r284, %r3057, %r3055, %p886;
	mov.u32 	%r3063, %r3055;
	@%p886 bra 	$L__BB2_168;
	add.s32 	%r3063, %r3055, 1;
	shl.b32 	%r2364, %r3055, 2;
	add.s32 	%r2366, %r2134, %r2364;
	ld.shared.u32 	%r3010, [%r2366+2052];
$L__BB2_168:
	not.pred 	%p678, %p887;
	mov.u32 	%r3065, %r3057;
	@%p678 bra 	$L__BB2_170;
	add.s32 	%r3065, %r3057, 1;
	shl.b32 	%r2367, %r3057, 2;
	add.s32 	%r2369, %r2134, %r2367;
	ld.shared.u32 	%r3012, [%r2369+2052];
$L__BB2_170:
	setp.ge.s32 	%p888, %r3063, %r136;
	setp.lt.s32 	%p679, %r3065, %r138;
	setp.ge.s32 	%p680, %r3065, %r138;
	or.pred  	%p681, %p888, %p680;
	or.pred  	%p889, %p888, %p679;
	@%p681 bra 	$L__BB2_172;
	setp.ge.s32 	%p889, %r3010, %r3012;
	setp.lt.s32 	%p888, %r3012, %r3010;
$L__BB2_172:
	selp.b32 	%r293, %r3012, %r3010, %p888;
	selp.b32 	%r294, %r3065, %r3063, %p888;
	add.s32 	%r2370, %r3065, %r3063;
	setp.lt.s32 	%p682, %r2370, %r139;
	selp.b32 	%r2371, 16384, 0, %p682;
	add.s32 	%r2372, %r3057, %r3055;
	setp.lt.s32 	%p683, %r2372, %r139;
	selp.b32 	%r2373, 8192, 0, %p683;
	or.b32  	%r2374, %r2373, %r2371;
	or.b32  	%r295, %r2374, %r274;
	@%p888 bra 	$L__BB2_174;
	add.s32 	%r296, %r3063, 1;
	shl.b32 	%r2375, %r3063, 2;
	mov.u32 	%r2376, _ZN6thrust24THRUST_300001_SM_1000_NS8cuda_cub4core6detail5shmemE;
	add.s32 	%r2377, %r2376, %r2375;
	ld.shared.u32 	%r3010, [%r2377+2052];
	mov.u32 	%r3063, %r296;
$L__BB2_174:
	not.pred 	%p684, %p889;
	@%p684 bra 	$L__BB2_176;
	add.s32 	%r300, %r3065, 1;
	shl.b32 	%r2378, %r3065, 2;
	mov.u32 	%r2379, _ZN6thrust24THRUST_300001_SM_1000_NS8cuda_cub4core6detail5shmemE;
	add.s32 	%r2380, %r2379, %r2378;
	ld.shared.u32 	%r3012, [%r2380+2052];
	mov.u32 	%r3065, %r300;
$L__BB2_176:
	setp.ge.s32 	%p890, %r3063, %r136;
	setp.lt.s32 	%p685, %r3065, %r138;
	setp.ge.s32 	%p686, %r3065, %r138;
	or.pred  	%p687, %p890, %p686;
	or.pred  	%p891, %p890, %p685;
	@%p687 bra 	$L__BB2_178;
	setp.ge.s32 	%p891, %r3010, %r3012;
	setp.lt.s32 	%p890, %r3012, %r3010;
$L__BB2_178:
	selp.b32 	%r304, %r3012, %r3010, %p890;
	selp.b32 	%r305, %r3065, %r3063, %p890;
	mov.u32 	%r3071, %r3063;
	@%p890 bra 	$L__BB2_180;
	add.s32 	%r3071, %r3063, 1;
	shl.b32 	%r2381, %r3063, 2;
	mov.u32 	%r2382, _ZN6thrust24THRUST_300001_SM_1000_NS8cuda_cub4core6detail5shmemE;
	add.s32 	%r2383, %r2382, %r2381;
	ld.shared.u32 	%r3010, [%r2383+2052];
$L__BB2_180:
	not.pred 	%p688, %p891;
	mov.u32 	%r3073, %r3065;
	@%p688 bra 	$L__BB2_182;
	add.s32 	%r3073, %r3065, 1;
	shl.b32 	%r2384, %r3065, 2;
	mov.u32 	%r2385, _ZN6thrust24THRUST_300001_SM_1000_NS8cuda_cub4core6detail5shmemE;
	add.s32 	%r2386, %r2385, %r2384;
	ld.shared.u32 	%r3012, [%r2386+2052];
$L__BB2_182:
	setp.ge.s32 	%p892, %r3071, %r136;
	setp.lt.s32 	%p689, %r3073, %r138;
	setp.ge.s32 	%p690, %r3073, %r138;
	or.pred  	%p691, %p892, %p690;
	or.pred  	%p893, %p892, %p689;
	@%p691 bra 	$L__BB2_184;
	setp.ge.s32 	%p893, %r3010, %r3012;
	setp.lt.s32 	%p892, %r3012, %r3010;
$L__BB2_184:
	selp.b32 	%r314, %r3012, %r3010, %p892;
	selp.b32 	%r315, %r3073, %r3071, %p892;
	add.s32 	%r2387, %r3073, %r3071;
	setp.lt.s32 	%p692, %r2387, %r139;
	selp.b32 	%r2388, 65536, 0, %p692;
	add.s32 	%r2389, %r3065, %r3063;
	setp.lt.s32 	%p693, %r2389, %r139;
	selp.b32 	%r2390, 32768, 0, %p693;
	or.b32  	%r2391, %r2390, %r2388;
	or.b32  	%r316, %r2391, %r295;
	@%p892 bra 	$L__BB2_186;
	add.s32 	%r317, %r3071, 1;
	shl.b32 	%r2392, %r3071, 2;
	mov.u32 	%r2393, _ZN6thrust24THRUST_300001_SM_1000_NS8cuda_cub4core6detail5shmemE;
	add.s32 	%r2394, %r2393, %r2392;
	ld.shared.u32 	%r3010, [%r2394+2052];
	mov.u32 	%r3071, %r317;
$L__BB2_186:
	not.pred 	%p694, %p893;
	@%p694 bra 	$L__BB2_188;
	add.s32 	%r321, %r3073, 1;
	shl.b32 	%r2395, %r3073, 2;
	mov.u32 	%r2396, _ZN6thrust24THRUST_300001_SM_1000_NS8cuda_cub4core6detail5shmemE;
	add.s32 	%r2397, %r2396, %r2395;
	ld.shared.u32 	%r3012, [%r2397+2052];
	mov.u32 	%r3073, %r321;
$L__BB2_188:
	setp.ge.s32 	%p894, %r3071, %r136;
	setp.lt.s32 	%p695, %r3073, %r138;
	setp.ge.s32 	%p696, %r3073, %r138;
	or.pred  	%p697, %p894, %p696;
	or.pred  	%p895, %p894, %p695;
	@%p697 bra 	$L__BB2_190;
	setp.ge.s32 	%p895, %r3010, %r3012;
	setp.lt.s32 	%p894, %r3012, %r3010;
$L__BB2_190:
	selp.b32 	%r325, %r3012, %r3010, %p894;
	selp.b32 	%r326, %r3073, %r3071, %p894;
	mov.u32 	%r3075, %r3071;
	@%p894 bra 	$L__BB2_192;
	add.s32 	%r3075, %r3071, 1;
	shl.b32 	%r2398, %r3071, 2;
	mov.u32 	%r2399, _ZN6thrust24THRUST_300001_SM_1000_NS8cuda_cub4core6detail5shmemE;
	add.s32 	%r2400, %r2399, %r2398;
	ld.shared.u32 	%r3010, [%r2400+2052];
$L__BB2_192:
	not.pred 	%p698, %p895;
	mov.u32 	%r3077, %r3073;
	@%p698 bra 	$L__BB2_194;
	add.s32 	%r3077, %r3073, 1;
	shl.b32 	%r2401, %r3073, 2;
	mov.u32 	%r2402, _ZN6thrust24THRUST_300001_SM_1000_NS8cuda_cub4core6detail5shmemE;
	add.s32 	%r2403, %r2402, %r2401;
	ld.shared.u32 	%r3012, [%r2403+2052];
$L__BB2_194:
	setp.ge.s32 	%p699, %r3075, %r136;
	setp.lt.s32 	%p700, %r3012, %r3010;
	setp.lt.s32 	%p701, %r3077, %r138;
	and.pred  	%p702, %p701, %p700;
	or.pred  	%p703, %p699, %p702;
	selp.b32 	%r335, %r3012, %r3010, %p703;
	selp.b32 	%r336, %r3077, %r3075, %p703;
	add.s32 	%r2404, %r3077, %r3075;
	setp.lt.s32 	%p704, %r2404, %r139;
	selp.b32 	%r2405, 262144, 0, %p704;
	add.s32 	%r2406, %r3073, %r3071;
	setp.lt.s32 	%p705, %r2406, %r139;
	selp.b32 	%r2407, 131072, 0, %p705;
	or.b32  	%r2408, %r2407, %r2405;
	or.b32  	%r337, %r2408, %r316;
	bar.sync 	0;
	popc.b32 	%r338, %r337;
	mov.u32 	%r2409, %ctaid.x;
	setp.ne.s32 	%p706, %r2409, 0;
	@%p706 bra 	$L__BB2_199;
	// begin inline asm
	mov.u32 %r2610, %laneid;
	// end inline asm
	mov.b32 	%r2613, 1;
	mov.b32 	%r2638, 0;
	mov.b32 	%r2640, -1;
	// begin inline asm
	{  .reg .s32 r0;  .reg .pred p;  shfl.sync.up.b32 r0|p, %r338, %r2613, %r2638, %r2640;  @p add.s32 r0, r0, %r338;  mov.s32 %r2611, r0;}
	// end inline asm
	mov.b32 	%r2619, 2;
	// begin inline asm
	{  .reg .s32 r0;  .reg .pred p;  shfl.sync.up.b32 r0|p, %r2611, %r2619, %r2638, %r2640;  @p add.s32 r0, r0, %r2611;  mov.s32 %r2617, r0;}
	// end inline asm
	mov.b32 	%r2625, 4;
	// begin inline asm
	{  .reg .s32 r0;  .reg .pred p;  shfl.sync.up.b32 r0|p, %r2617, %r2625, %r2638, %r2640;  @p add.s32 r0, r0, %r2617;  mov.s32 %r2623, r0;}
	// end inline asm
	mov.b32 	%r2631, 8;
	// begin inline asm
	{  .reg .s32 r0;  .reg .pred p;  shfl.sync.up.b32 r0|p, %r2623, %r2631, %r2638, %r2640;  @p add.s32 r0, r0, %r2623;  mov.s32 %r2629, r0;}
	// end inline asm
	mov.b32 	%r2637, 16;
	// begin inline asm
	{  .reg .s32 r0;  .reg .pred p;  shfl.sync.up.b32 r0|p, %r2629, %r2637, %r2638, %r2640;  @p add.s32 r0, r0, %r2629;  mov.s32 %r2635, r0;}
	// end inline asm
	setp.ne.s32 	%p755, %r2610, 31;
	@%p755 bra 	$L__BB2_197;
	mov.u32 	%r2641, %tid.x;
	shr.u32 	%r2642, %r2641, 3;
	and.b32  	%r2643, %r2642, 124;
	mov.u32 	%r2644, _ZN6thrust24THRUST_300001_SM_1000_NS8cuda_cub4core6detail5shmemE;
	add.s32 	%r2645, %r2644, %r2643;
	st.shared.u32 	[%r2645], %r2635;
$L__BB2_197:
	mov.u32 	%r2647, %tid.x;
	setp.ne.s32 	%p756, %r2647, 0;
	bar.sync 	0;
	ld.shared.v4.u32 	{%r2648, %r2649, %r2650, %r2651}, [_ZN6thrust24THRUST_300001_SM_1000_NS8cuda_cub4core6detail5shmemE];
	shr.u32 	%r2652, %r2647, 5;
	add.s32 	%r2653, %r2649, %r2648;
	setp.eq.s32 	%p757, %r2652, 2;
	selp.b32 	%r2654, %r2653, %r2648, %p757;
	add.s32 	%r2655, %r2653, %r2650;
	setp.eq.s32 	%p758, %r2652, 3;
	selp.b32 	%r2656, %r2655, %r2654, %p758;
	add.s32 	%r2657, %r2655, %r2651;
	setp.eq.s32 	%p759, %r2652, 4;
	selp.b32 	%r2658, %r2657, %r2656, %p759;
	ld.shared.v4.u32 	{%r2659, %r2660, %r2661, %r2662}, [_ZN6thrust24THRUST_300001_SM_1000_NS8cuda_cub4core6detail5shmemE+16];
	add.s32 	%r2663, %r2657, %r2659;
	setp.eq.s32 	%p760, %r2652, 5;
	selp.b32 	%r2664, %r2663, %r2658, %p760;
	add.s32 	%r2665, %r2663, %r2660;
	setp.eq.s32 	%p761, %r2652, 6;
	selp.b32 	%r2666, %r2665, %r2664, %p761;
	add.s32 	%r2667, %r2665, %r2661;
	setp.eq.s32 	%p762, %r2652, 7;
	selp.b32 	%r2668, %r2667, %r2666, %p762;
	add.s32 	%r2669, %r2667, %r2662;
	setp.eq.s32 	%p763, %r2652, 8;
	selp.b32 	%r2670, %r2669, %r2668, %p763;
	ld.shared.v4.u32 	{%r2671, %r2672, %r2673, %r2674}, [_ZN6thrust24THRUST_300001_SM_1000_NS8cuda_cub4core6detail5shmemE+32];
	add.s32 	%r2675, %r2669, %r2671;
	setp.eq.s32 	%p764, %r2652, 9;
	selp.b32 	%r2676, %r2675, %r2670, %p764;
	add.s32 	%r2677, %r2675, %r2672;
	setp.eq.s32 	%p765, %r2652, 10;
	selp.b32 	%r2678, %r2677, %r2676, %p765;
	add.s32 	%r2679, %r2677, %r2673;
	setp.eq.s32 	%p766, %r2652, 11;
	selp.b32 	%r2680, %r2679, %r2678, %p766;
	add.s32 	%r2681, %r2679, %r2674;
	setp.eq.s32 	%p767, %r2652, 12;
	selp.b32 	%r2682, %r2681, %r2680, %p767;
	ld.shared.v4.u32 	{%r2683, %r2684, %r2685, %r2686}, [_ZN6thrust24THRUST_300001_SM_1000_NS8cuda_cub4core6detail5shmemE+48];
	add.s32 	%r2687, %r2681, %r2683;
	setp.eq.s32 	%p768, %r2652, 13;
	selp.b32 	%r2688, %r2687, %r2682, %p768;
	add.s32 	%r2689, %r2687, %r2684;
	setp.eq.s32 	%p769, %r2652, 14;
	selp.b32 	%r2690, %r2689, %r2688, %p769;
	add.s32 	%r2691, %r2689, %r2685;
	setp.eq.s32 	%p770, %r2652, 15;
	selp.b32 	%r2692, %r2691, %r2690, %p770;
	add.s32 	%r3087, %r2691, %r2686;
	setp.lt.u32 	%p771, %r2647, 32;
	selp.b32 	%r2693, 0, %r2692, %p771;
	setp.eq.s32 	%p772, %r2610, 0;
	sub.s32 	%r2694, %r2635, %r338;
	selp.b32 	%r2695, 0, %r2694, %p772;
	add.s32 	%r3085, %r2693, %r2695;
	mov.b32 	%r3089, 0;
	@%p756 bra 	$L__BB2_229;
	add.s64 	%rd121, %rd2, 256;
	mov.b32 	%r2696, 101;
	// begin inline asm
	st.relaxed.gpu.v2.u32 [%rd121], {%r2696, %r3087};
	// end inline asm
	bra.uni 	$L__BB2_229;
$L__BB2_199:
	// begin inline asm
	mov.u32 %r2410, %laneid;
	// end inline asm
	mov.b32 	%r2413, 1;
	mov.b32 	%r2438, 0;
	mov.b32 	%r2440, -1;
	// begin inline asm
	{  .reg .s32 r0;  .reg .pred p;  shfl.sync.up.b32 r0|p, %r338, %r2413, %r2438, %r2440;  @p add.s32 r0, r0, %r338;  mov.s32 %r2411, r0;}
	// end inline asm
	mov.b32 	%r2419, 2;
	// begin inline asm
	{  .reg .s32 r0;  .reg .pred p;  shfl.sync.up.b32 r0|p, %r2411, %r2419, %r2438, %r2440;  @p add.s32 r0, r0, %r2411;  mov.s32 %r2417, r0;}
	// end inline asm
	mov.b32 	%r2425, 4;
	// begin inline asm
	{  .reg .s32 r0;  .reg .pred p;  shfl.sync.up.b32 r0|p, %r2417, %r2425, %r2438, %r2440;  @p add.s32 r0, r0, %r2417;  mov.s32 %r2423, r0;}
	// end inline asm
	mov.b32 	%r2431, 8;
	// begin inline asm
	{  .reg .s32 r0;  .reg .pred p;  shfl.sync.up.b32 r0|p, %r2423, %r2431, %r2438, %r2440;  @p add.s32 r0, r0, %r2423;  mov.s32 %r2429, r0;}
	// end inline asm
	mov.b32 	%r2437, 16;
	// begin inline asm
	{  .reg .s32 r0;  .reg .pred p;  shfl.sync.up.b32 r0|p, %r2429, %r2437, %r2438, %r2440;  @p add.s32 r0, r0, %r2429;  mov.s32 %r2435, r0;}
	// end inline asm
	setp.ne.s32 	%p707, %r2410, 31;
	@%p707 bra 	$L__BB2_201;
	mov.u32 	%r2441, %tid.x;
	shr.u32 	%r2442, %r2441, 3;
	and.b32  	%r2443, %r2442, 124;
	mov.u32 	%r2444, _ZN6thrust24THRUST_300001_SM_1000_NS8cuda_cub4core6detail5shmemE;
	add.s32 	%r2445, %r2444, %r2443;
	st.shared.u32 	[%r2445], %r2435;
$L__BB2_201:
	sub.s32 	%r2446, %r2435, %r338;
	bar.sync 	0;
	ld.shared.v4.u32 	{%r2447, %r2448, %r2449, %r2450}, [_ZN6thrust24THRUST_300001_SM_1000_NS8cuda_cub4core6detail5shmemE];
	mov.u32 	%r2451, %tid.x;
	shr.u32 	%r2452, %r2451, 5;
	add.s32 	%r2453, %r2448, %r2447;
	setp.eq.s32 	%p708, %r2452, 2;
	selp.b32 	%r2454, %r2453, %r2447, %p708;
	add.s32 	%r2455, %r2453, %r2449;
	setp.eq.s32 	%p709, %r2452, 3;
	selp.b32 	%r2456, %r2455, %r2454, %p709;
	add.s32 	%r2457, %r2455, %r2450;
	setp.eq.s32 	%p710, %r2452, 4;
	selp.b32 	%r2458, %r2457, %r2456, %p710;
	ld.shared.v4.u32 	{%r2459, %r2460, %r2461, %r2462}, [_ZN6thrust24THRUST_300001_SM_1000_NS8cuda_cub4core6detail5shmemE+16];
	add.s32 	%r2463, %r2457, %r2459;
	setp.eq.s32 	%p711, %r2452, 5;
	selp.b32 	%r2464, %r2463, %r2458, %p711;
	add.s32 	%r2465, %r2463, %r2460;
	setp.eq.s32 	%p712, %r2452, 6;
	selp.b32 	%r2466, %r2465, %r2464, %p712;
	add.s32 	%r2467, %r2465, %r2461;
	setp.eq.s32 	%p713, %r2452, 7;
	selp.b32 	%r2468, %r2467, %r2466, %p713;
	add.s32 	%r2469, %r2467, %r2462;
	setp.eq.s32 	%p714, %r2452, 8;
	selp.b32 	%r2470, %r2469, %r2468, %p714;
	ld.shared.v4.u32 	{%r2471, %r2472, %r2473, %r2474}, [_ZN6thrust24THRUST_300001_SM_1000_NS8cuda_cub4core6detail5shmemE+32];
	add.s32 	%r2475, %r2469, %r2471;
	setp.eq.s32 	%p715, %r2452, 9;
	selp.b32 	%r2476, %r2475, %r2470, %p715;
	add.s32 	%r2477, %r2475, %r2472;
	setp.eq.s32 	%p716, %r2452, 10;
	selp.b32 	%r2478, %r2477, %r2476, %p716;
	add.s32 	%r2479, %r2477, %r2473;
	setp.eq.s32 	%p717, %r2452, 11;
	selp.b32 	%r2480, %r2479, %r2478, %p717;
	add.s32 	%r2481, %r2479, %r2474;
	setp.eq.s32 	%p718, %r2452, 12;
	selp.b32 	%r2482, %r2481, %r2480, %p718;
	ld.shared.v4.u32 	{%r2483, %r2484, %r2485, %r2486}, [_ZN6thrust24THRUST_300001_SM_1000_NS8cuda_cub4core6detail5shmemE+48];
	add.s32 	%r2487, %r2481, %r2483;
	setp.eq.s32 	%p719, %r2452, 13;
	selp.b32 	%r2488, %r2487, %r2482, %p719;
	add.s32 	%r2489, %r2487, %r2484;
	setp.eq.s32 	%p720, %r2452, 14;
	selp.b32 	%r2490, %r2489, %r2488, %p720;
	add.s32 	%r2491, %r2489, %r2485;
	setp.eq.s32 	%p721, %r2452, 15;
	selp.b32 	%r2492, %r2491, %r2490, %p721;
	add.s32 	%r345, %r2491, %r2486;
	setp.gt.u32 	%p722, %r2451, 31;
	setp.lt.u32 	%p723, %r2451, 32;
	setp.eq.s32 	%p724, %r2410, 0;
	selp.b32 	%r2493, 0, %r2446, %p724;
	add.s32 	%r3085, %r2492, %r2493;
	selp.b32 	%r347, %r2446, %r3085, %p723;
	@%p722 bra 	$L__BB2_226;
	mov.u32 	%r2494, %tid.x;
	setp.ne.s32 	%p725, %r2494, 0;
	mov.u32 	%r2495, %ctaid.x;
	mul.wide.u32 	%rd104, %r2495, 8;
	add.s64 	%rd13, %rd2, %rd104;
	@%p725 bra 	$L__BB2_204;
	st.shared.u32 	[_ZN6thrust24THRUST_300001_SM_1000_NS8cuda_cub4core6detail5shmemE+108], %r345;
	add.s64 	%rd105, %rd13, 256;
	mov.b32 	%r2496, 100;
	// begin inline asm
	st.relaxed.gpu.v2.u32 [%rd105], {%r2496, %r345};
	// end inline asm
$L__BB2_204:
	mov.u32 	%r2498, %nctaid.x;
	setp.gt.u32 	%p726, %r2498, 499;
	@%p726 bra 	$L__BB2_206;
	membar.cta;
	bra.uni 	$L__BB2_207;
$L__BB2_206:
	mov.b32 	%r2499, 450;
	// begin inline asm
	nanosleep.u32 %r2499;
	// end inline asm
$L__BB2_207:
	mov.u32 	%r2502, %tid.x;
	mul.wide.u32 	%rd107, %r2502, 8;
	xor.b64  	%rd108, %rd107, -8;
	add.s64 	%rd109, %rd13, %rd108;
	add.s64 	%rd106, %rd109, 256;
	// begin inline asm
	ld.relaxed.gpu.v2.u32 {%r3083, %r3079}, [%rd106];
	// end inline asm
	mov.u32 	%r2605, %nctaid.x;
$L__BB2_208:
	setp.eq.s32 	%p727, %r3083, 99;
	mov.b32 	%r2503, -1;
	vote.sync.any.pred 	%p728, %p727, %r2503;
	not.pred 	%p729, %p728;
	@%p729 bra 	$L__BB2_213;
	setp.gt.u32 	%p754, %r2605, 499;
	@%p754 bra 	$L__BB2_211;
	membar.cta;
	bra.uni 	$L__BB2_212;
$L__BB2_211:
	mov.b32 	%r2606, 350;
	// begin inline asm
	nanosleep.u32 %r2606;
	// end inline asm
$L__BB2_212:
	// begin inline asm
	ld.relaxed.gpu.v2.u32 {%r3083, %r3079}, [%rd106];
	// end inline asm
	bra.uni 	$L__BB2_208;
$L__BB2_213:
	setp.eq.s32 	%p730, %r3083, 101;
	mov.b32 	%r2530, -1;
	vote.sync.ballot.b32 	%r2531, %p730, %r2530;
	// begin inline asm
	mov.u32 %r2505, %lanemask_ge;
	// end inline asm
	and.b32  	%r2532, %r2531, %r2505;
	or.b32  	%r2533, %r2532, -2147483648;
	add.s32 	%r2534, %r2533, -1;
	not.b32 	%r2535, %r2533;
	and.b32  	%r2536, %r2535, %r2534;
	popc.b32 	%r2509, %r2536;
	mov.b32 	%r2508, 1;
	// begin inline asm
	shfl.sync.down.b32 %r2506, %r3079, %r2508, %r2509, %r2530;
	// end inline asm
	setp.lt.s32 	%p732, %r2410, %r2509;
	selp.b32 	%r2537, %r2506, 0, %p732;
	add.s32 	%r2512, %r2537, %r3079;
	mov.b32 	%r2513, 2;
	// begin inline asm
	shfl.sync.down.b32 %r2511, %r2512, %r2513, %r2509, %r2530;
	// end inline asm
	add.s32 	%r2538, %r2410, 2;
	setp.gt.s32 	%p733, %r2538, %r2509;
	selp.b32 	%r2539, 0, %r2511, %p733;
	add.s32 	%r2517, %r2512, %r2539;
	mov.b32 	%r2518, 4;
	// begin inline asm
	shfl.sync.down.b32 %r2516, %r2517, %r2518, %r2509, %r2530;
	// end inline asm
	add.s32 	%r2540, %r2410, 4;
	setp.gt.s32 	%p734, %r2540, %r2509;
	selp.b32 	%r2541, 0, %r2516, %p734;
	add.s32 	%r2522, %r2517, %r2541;
	mov.b32 	%r2523, 8;
	// begin inline asm
	shfl.sync.down.b32 %r2521, %r2522, %r2523, %r2509, %r2530;
	// end inline asm
	add.s32 	%r2542, %r2410, 8;
	setp.gt.s32 	%p735, %r2542, %r2509;
	selp.b32 	%r2543, 0, %r2521, %p735;
	add.s32 	%r2527, %r2522, %r2543;
	mov.b32 	%r2528, 16;
	// begin inline asm
	shfl.sync.down.b32 %r2526, %r2527, %r2528, %r2509, %r2530;
	// end inline asm
	add.s32 	%r2544, %r2410, 16;
	setp.gt.s32 	%p736, %r2544, %r2509;
	selp.b32 	%r2545, 0, %r2526, %p736;
	add.s32 	%r3081, %r2527, %r2545;
	mov.u32 	%r2546, %tid.x;
	not.b32 	%r2547, %r2546;
	mov.u32 	%r2548, %ctaid.x;
	add.s32 	%r3082, %r2548, %r2547;
	add.s64 	%rd14, %rd2, 256;
$L__BB2_214:
	setp.ne.s32 	%p737, %r3083, 101;
	mov.b32 	%r2549, -1;
	vote.sync.all.pred 	%p738, %p737, %r2549;
	not.pred 	%p739, %p738;
	@%p739 bra 	$L__BB2_222;
	mul.wide.s32 	%rd112, %r3082, 8;
	add.s64 	%rd113, %rd14, %rd112;
	add.s64 	%rd111, %rd113, -256;
	// begin inline asm
	ld.relaxed.gpu.v2.u32 {%r3083, %r3084}, [%rd111];
	// end inline asm
$L__BB2_216:
	setp.eq.s32 	%p743, %r3083, 99;
	mov.b32 	%r2558, -1;
	vote.sync.any.pred 	%p744, %p743, %r2558;
	not.pred 	%p745, %p744;
	@%p745 bra 	$L__BB2_221;
	mov.u32 	%r2601, %nctaid.x;
	setp.gt.u32 	%p753, %r2601, 499;
	@%p753 bra 	$L__BB2_219;
	membar.cta;
	bra.uni 	$L__BB2_220;
$L__BB2_219:
	mov.b32 	%r2602, 350;
	// begin inline asm
	nanosleep.u32 %r2602;
	// end inline asm
$L__BB2_220:
	// begin inline asm
	ld.relaxed.gpu.v2.u32 {%r3083, %r3084}, [%rd111];
	// end inline asm
	bra.uni 	$L__BB2_216;
$L__BB2_221:
	setp.eq.s32 	%p746, %r3083, 101;
	mov.b32 	%r2584, -1;
	vote.sync.ballot.b32 	%r2585, %p746, %r2584;
	and.b32  	%r2586, %r2585, %r2505;
	or.b32  	%r2587, %r2586, -2147483648;
	add.s32 	%r2588, %r2587, -1;
	not.b32 	%r2589, %r2587;
	and.b32  	%r2590, %r2589, %r2588;
	popc.b32 	%r2563, %r2590;
	mov.b32 	%r2562, 1;
	// begin inline asm
	shfl.sync.down.b32 %r2560, %r3084, %r2562, %r2563, %r2584;
	// end inline asm
	setp.lt.s32 	%p748, %r2410, %r2563;
	selp.b32 	%r2591, %r2560, 0, %p748;
	add.s32 	%r2566, %r2591, %r3084;
	mov.b32 	%r2567, 2;
	// begin inline asm
	shfl.sync.down.b32 %r2565, %r2566, %r2567, %r2563, %r2584;
	// end inline asm
	add.s32 	%r2592, %r2410, 2;
	setp.gt.s32 	%p749, %r2592, %r2563;
	selp.b32 	%r2593, 0, %r2565, %p749;
	add.s32 	%r2571, %r2566, %r2593;
	mov.b32 	%r2572, 4;
	// begin inline asm
	shfl.sync.down.b32 %r2570, %r2571, %r2572, %r2563, %r2584;
	// end inline asm
	add.s32 	%r2594, %r2410, 4;
	setp.gt.s32 	%p750, %r2594, %r2563;
	selp.b32 	%r2595, 0, %r2570, %p750;
	add.s32 	%r2576, %r2571, %r2595;
	mov.b32 	%r2577, 8;
	// begin inline asm
	shfl.sync.down.b32 %r2575, %r2576, %r2577, %r2563, %r2584;
	// end inline asm
	add.s32 	%r2596, %r2410, 8;
	setp.gt.s32 	%p751, %r2596, %r2563;
	selp.b32 	%r2597, 0, %r2575, %p751;
	add.s32 	%r2581, %r2576, %r2597;
	mov.b32 	%r2582, 16;
	// begin inline asm
	shfl.sync.down.b32 %r2580, %r2581, %r2582, %r2563, %r2584;
	// end inline asm
	add.s32 	%r2598, %r2410, 16;
	setp.gt.s32 	%p752, %r2598, %r2563;
	selp.b32 	%r2599, 0, %r2580, %p752;
	add.s32 	%r2600, %r2599, %r3081;
	add.s32 	%r3081, %r2600, %r2581;
	add.s32 	%r3082, %r3082, -32;
	bra.uni 	$L__BB2_214;
$L__BB2_222:
	mov.u32 	%r2551, %tid.x;
	setp.ne.s32 	%p740, %r2551, 0;
	@%p740 bra 	$L__BB2_224;
	add.s32 	%r2553, %r3081, %r345;
	add.s64 	%rd110, %rd13, 256;
	mov.b32 	%r2552, 101;
	// begin inline asm
	st.relaxed.gpu.v2.u32 [%rd110], {%r2552, %r2553};
	// end inline asm
	st.shared.u32 	[_ZN6thrust24THRUST_300001_SM_1000_NS8cuda_cub4core6detail5shmemE+100], %r3081;
	st.shared.u32 	[_ZN6thrust24THRUST_300001_SM_1000_NS8cuda_cub4core6detail5shmemE+104], %r2553;
$L__BB2_224:
	setp.ne.s32 	%p741, %r2410, 0;
	mov.u32 	%r3085, %r347;
	@%p741 bra 	$L__BB2_226;
	st.shared.u32 	[_ZN6thrust24THRUST_300001_SM_1000_NS8cuda_cub4core6detail5shmemE+80], %r3081;
	mov.u32 	%r3085, %r3081;
$L__BB2_226:
	mov.u32 	%r2554, %tid.x;
	setp.eq.s32 	%p742, %r2554, 0;
	bar.sync 	0;
	@%p742 bra 	$L__BB2_228;
	ld.shared.u32 	%r2555, [_ZN6thrust24THRUST_300001_SM_1000_NS8cuda_cub4core6detail5shmemE+80];
	add.s32 	%r3085, %r2555, %r3085;
$L__BB2_228:
	ld.shared.u32 	%r3087, [_ZN6thrust24THRUST_300001_SM_1000_NS8cuda_cub4core6detail5shmemE+108];
	ld.shared.u32 	%r3089, [_ZN6thrust24THRUST_300001_SM_1000_NS8cuda_cub4core6detail5shmemE+100];
$L__BB2_229:
	setp.ge.s32 	%p773, %r146, %r139;
	bar.sync 	0;
	sub.s32 	%r3154, %r3085, %r3089;
	mov.u32 	%r3091, %r3154;
	@%p773 bra 	$L__BB2_231;
	add.s32 	%r3091, %r3154, 1;
	shl.b32 	%r2699, %r3154, 2;
	mov.u32 	%r2700, _ZN6thrust24THRUST_300001_SM_1000_NS8cuda_cub4core6detail5shmemE;
	add.s32 	%r2701, %r2700, %r2699;
	st.shared.u32 	[%r2701+2048], %r144;
$L__BB2_231:
	setp.ge.s32 	%p774, %r157, %r139;
	@%p774 bra 	$L__BB2_233;
	add.s32 	%r383, %r3091, 1;
	shl.b32 	%r2702, %r3091, 2;
	mov.u32 	%r2703, _ZN6thrust24THRUST_300001_SM_1000_NS8cuda_cub4core6detail5shmemE;
	add.s32 	%r2704, %r2703, %r2702;
	st.shared.u32 	[%r2704+2048], %r155;
	mov.u32 	%r3091, %r383;
$L__BB2_233:
	setp.ge.s32 	%p775, %r168, %r139;
	@%p775 bra 	$L__BB2_235;
	add.s32 	%r385, %r3091, 1;
	shl.b32 	%r2705, %r3091, 2;
	mov.u32 	%r2706, _ZN6thrust24THRUST_300001_SM_1000_NS8cuda_cub4core6detail5shmemE;
	add.s32 	%r2707, %r2706, %r2705;
	st.shared.u32 	[%r2707+2048], %r166;
	mov.u32 	%r3091, %r385;
$L__BB2_235:
	setp.ge.s32 	%p776, %r179, %r139;
	@%p776 bra 	$L__BB2_237;
	add.s32 	%r387, %r3091, 1;
	shl.b32 	%r2708, %r3091, 2;
	mov.u32 	%r2709, _ZN6thrust24THRUST_300001_SM_1000_NS8cuda_cub4core6detail5shmemE;
	add.s32 	%r2710, %r2709, %r2708;
	st.shared.u32 	[%r2710+2048], %r177;
	mov.u32 	%r3091, %r387;
$L__BB2_237:
	setp.ge.s32 	%p777, %r190, %r139;
	@%p777 bra 	$L__BB2_239;
	add.s32 	%r389, %r3091, 1;
	shl.b32 	%r2711, %r3091, 2;
	mov.u32 	%r2712, _ZN6thrust24THRUST_300001_SM_1000_NS8cuda_cub4core6detail5shmemE;
	add.s32 	%r2713, %r2712, %r2711;
	st.shared.u32 	[%r2713+2048], %r188;
	mov.u32 	%r3091, %r389;
$L__BB2_239:
	and.b32  	%r391, %r211, 32;
	setp.eq.s32 	%p778, %r391, 0;
	@%p778 bra 	$L__BB2_241;
	add.s32 	%r392, %r3091, 1;
	shl.b32 	%r2714, %r3091, 2;
	mov.u32 	%r2715, _ZN6thrust24THRUST_300001_SM_1000_NS8cuda_cub4core6detail5shmemE;
	add.s32 	%r2716, %r2715, %r2714;
	st.shared.u32 	[%r2716+2048], %r199;
	mov.u32 	%r3091, %r392;
$L__BB2_241:
	and.b32  	%r394, %r211, 64;
	setp.eq.s32 	%p779, %r394, 0;
	@%p779 bra 	$L__BB2_243;
	add.s32 	%r395, %r3091, 1;
	shl.b32 	%r2717, %r3091, 2;
	mov.u32 	%r2718, _ZN6thrust24THRUST_300001_SM_1000_NS8cuda_cub4core6detail5shmemE;
	add.s32 	%r2719, %r2718, %r2717;
	st.shared.u32 	[%r2719+2048], %r209;
	mov.u32 	%r3091, %r395;
$L__BB2_243:
	and.b32  	%r397, %r232, 128;
	setp.eq.s32 	%p780, %r397, 0;
	@%p780 bra 	$L__BB2_245;
	add.s32 	%r398, %r3091, 1;
	shl.b32 	%r2720, %r3091, 2;
	mov.u32 	%r2721, _ZN6thrust24THRUST_300001_SM_1000_NS8cuda_cub4core6detail5shmemE;
	add.s32 	%r2722, %r2721, %r2720;
	st.shared.u32 	[%r2722+2048], %r220;
	mov.u32 	%r3091, %r398;
$L__BB2_245:
	and.b32  	%r400, %r232, 256;
	setp.eq.s32 	%p781, %r400, 0;
	@%p781 bra 	$L__BB2_247;
	add.s32 	%r401, %r3091, 1;
	shl.b32 	%r2723, %r3091, 2;
	mov.u32 	%r2724, _ZN6thrust24THRUST_300001_SM_1000_NS8cuda_cub4core6detail5shmemE;
	add.s32 	%r2725, %r2724, %r2723;
	st.shared.u32 	[%r2725+2048], %r230;
	mov.u32 	%r3091, %r401;
$L__BB2_247:
	and.b32  	%r403, %r253, 512;
	setp.eq.s32 	%p782, %r403, 0;
	@%p782 bra 	$L__BB2_249;
	add.s32 	%r404, %r3091, 1;
	shl.b32 	%r2726, %r3091, 2;
	mov.u32 	%r2727, _ZN6thrust24THRUST_300001_SM_1000_NS8cuda_cub4core6detail5shmemE;
	add.s32 	%r2728, %r2727, %r2726;
	st.shared.u32 	[%r2728+2048], %r241;
	mov.u32 	%r3091, %r404;
$L__BB2_249:
	and.b32  	%r406, %r253, 1024;
	setp.eq.s32 	%p783, %r406, 0;
	@%p783 bra 	$L__BB2_251;
	add.s32 	%r407, %r3091, 1;
	shl.b32 	%r2729, %r3091, 2;
	mov.u32 	%r2730, _ZN6thrust24THRUST_300001_SM_1000_NS8cuda_cub4core6detail5shmemE;
	add.s32 	%r2731, %r2730, %r2729;
	st.shared.u32 	[%r2731+2048], %r251;
	mov.u32 	%r3091, %r407;
$L__BB2_251:
	and.b32  	%r409, %r274, 2048;
	setp.eq.s32 	%p784, %r409, 0;
	@%p784 bra 	$L__BB2_253;
	add.s32 	%r410, %r3091, 1;
	shl.b32 	%r2732, %r3091, 2;
	mov.u32 	%r2733, _ZN6thrust24THRUST_300001_SM_1000_NS8cuda_cub4core6detail5shmemE;
	add.s32 	%r2734, %r2733, %r2732;
	st.shared.u32 	[%r2734+2048], %r262;
	mov.u32 	%r3091, %r410;
$L__BB2_253:
	and.b32  	%r412, %r274, 4096;
	setp.eq.s32 	%p785, %r412, 0;
	@%p785 bra 	$L__BB2_255;
	add.s32 	%r413, %r3091, 1;
	shl.b32 	%r2735, %r3091, 2;
	mov.u32 	%r2736, _ZN6thrust24THRUST_300001_SM_1000_NS8cuda_cub4core6detail5shmemE;
	add.s32 	%r2737, %r2736, %r2735;
	st.shared.u32 	[%r2737+2048], %r272;
	mov.u32 	%r3091, %r413;
$L__BB2_255:
	and.b32  	%r415, %r295, 8192;
	setp.eq.s32 	%p786, %r415, 0;
	@%p786 bra 	$L__BB2_257;
	add.s32 	%r416, %r3091, 1;
	shl.b32 	%r2738, %r3091, 2;
	mov.u32 	%r2739, _ZN6thrust24THRUST_300001_SM_1000_NS8cuda_cub4core6detail5shmemE;
	add.s32 	%r2740, %r2739, %r2738;
	st.shared.u32 	[%r2740+2048], %r283;
	mov.u32 	%r3091, %r416;
$L__BB2_257:
	and.b32  	%r418, %r295, 16384;
	setp.eq.s32 	%p787, %r418, 0;
	@%p787 bra 	$L__BB2_259;
	add.s32 	%r419, %r3091, 1;
	shl.b32 	%r2741, %r3091, 2;
	mov.u32 	%r2742, _ZN6thrust24THRUST_300001_SM_1000_NS8cuda_cub4core6detail5shmemE;
	add.s32 	%r2743, %r2742, %r2741;
	st.shared.u32 	[%r2743+2048], %r293;
	mov.u32 	%r3091, %r419;
$L__BB2_259:
	and.b32  	%r421, %r316, 32768;
	setp.eq.s32 	%p788, %r421, 0;
	@%p788 bra 	$L__BB2_261;
	add.s32 	%r422, %r3091, 1;
	shl.b32 	%r2744, %r3091, 2;
	mov.u32 	%r2745, _ZN6thrust24THRUST_300001_SM_1000_NS8cuda_cub4core6detail5shmemE;
	add.s32 	%r2746, %r2745, %r2744;
	st.shared.u32 	[%r2746+2048], %r304;
	mov.u32 	%r3091, %r422;
$L__BB2_261:
	and.b32  	%r424, %r316, 65536;
	setp.eq.s32 	%p789, %r424, 0;
	@%p789 bra 	$L__BB2_263;
	add.s32 	%r425, %r3091, 1;
	shl.b32 	%r2747, %r3091, 2;
	mov.u32 	%r2748, _ZN6thrust24THRUST_300001_SM_1000_NS8cuda_cub4core6detail5shmemE;
	add.s32 	%r2749, %r2748, %r2747;
	st.shared.u32 	[%r2749+2048], %r314;
	mov.u32 	%r3091, %r425;
$L__BB2_263:
	and.b32  	%r427, %r337, 131072;
	setp.eq.s32 	%p790, %r427, 0;
	@%p790 bra 	$L__BB2_265;
	add.s32 	%r428, %r3091, 1;
	shl.b32 	%r2750, %r3091, 2;
	mov.u32 	%r2751, _ZN6thrust24THRUST_300001_SM_1000_NS8cuda_cub4core6detail5shmemE;
	add.s32 	%r2752, %r2751, %r2750;
	st.shared.u32 	[%r2752+2048], %r325;
	mov.u32 	%r3091, %r428;
$L__BB2_265:
	and.b32  	%r430, %r337, 262144;
	setp.eq.s32 	%p791, %r430, 0;
	@%p791 bra 	$L__BB2_267;
	shl.b32 	%r2753, %r3091, 2;
	mov.u32 	%r2754, _ZN6thrust24THRUST_300001_SM_1000_NS8cuda_cub4core6detail5shmemE;
	add.s32 	%r2755, %r2754, %r2753;
	st.shared.u32 	[%r2755+2048], %r335;
$L__BB2_267:
	bar.sync 	0;
	mov.u32 	%r3114, %tid.x;
	setp.ge.s32 	%p792, %r3114, %r3087;
	@%p792 bra 	$L__BB2_274;
	not.b32 	%r2756, %r3114;
	add.s32 	%r2757, %r3087, %r2756;
	and.b32  	%r2758, %r2757, 1536;
	setp.eq.s32 	%p793, %r2758, 1536;
	@%p793 bra 	$L__BB2_271;
	mov.u32 	%r2759, %tid.x;
	not.b32 	%r2760, %r2759;
	add.s32 	%r2761, %r3087, %r2760;
	shr.u32 	%r2762, %r2761, 9;
	add.s32 	%r2763, %r2762, 1;
	and.b32  	%r2764, %r2763, 3;
	add.s32 	%r3110, %r2759, %r3089;
	shl.b32 	%r2765, %r2759, 2;
	mov.u32 	%r2766, _ZN6thrust24THRUST_300001_SM_1000_NS8cuda_cub4core6detail5shmemE;
	add.s32 	%r2767, %r2765, %r2766;
	add.s32 	%r3109, %r2767, 2048;
	neg.s32 	%r3108, %r2764;
$L__BB2_270:
	.pragma "nounroll";
	and.b32  	%r2771, %r2761, 1536;
	add.s32 	%r2772, %r2771, 512;
	and.b32  	%r2773, %r2772, 1536;
	add.s32 	%r3114, %r2759, %r2773;
	mul.wide.s32 	%rd122, %r3110, 4;
	add.s64 	%rd123, %rd7, %rd122;
	ld.shared.u32 	%r2774, [%r3109];
	st.global.u32 	[%rd123], %r2774;
	add.s32 	%r3110, %r3110, 512;
	add.s32 	%r3109, %r3109, 2048;
	add.s32 	%r3108, %r3108, 1;
	setp.ne.s32 	%p794, %r3108, 0;
	@%p794 bra 	$L__BB2_270;
$L__BB2_271:
	mov.u32 	%r2775, %tid.x;
	not.b32 	%r2776, %r2775;
	add.s32 	%r2777, %r3087, %r2776;
	setp.lt.u32 	%p795, %r2777, 1536;
	@%p795 bra 	$L__BB2_274;
	add.s64 	%rd15, %rd7, 4096;
	add.s32 	%r3113, %r3089, %r3114;
	shl.b32 	%r2778, %r3114, 2;
	mov.u32 	%r2779, _ZN6thrust24THRUST_300001_SM_1000_NS8cuda_cub4core6detail5shmemE;
	add.s32 	%r2780, %r2778, %r2779;
	add.s32 	%r3112, %r2780, 8192;
$L__BB2_273:
	mul.wide.s32 	%rd124, %r3113, 4;
	add.s64 	%rd125, %rd15, %rd124;
	ld.shared.u32 	%r2781, [%r3112+-6144];
	st.global.u32 	[%rd125+-4096], %r2781;
	ld.shared.u32 	%r2782, [%r3112+-4096];
	st.global.u32 	[%rd125+-2048], %r2782;
	ld.shared.u32 	%r2783, [%r3112+-2048];
	st.global.u32 	[%rd125], %r2783;
	ld.shared.u32 	%r2784, [%r3112];
	st.global.u32 	[%rd125+2048], %r2784;
	add.s32 	%r3114, %r3114, 2048;
	add.s32 	%r3113, %r3113, 2048;
	add.s32 	%r3112, %r3112, 8192;
	setp.lt.s32 	%p796, %r3114, %r3087;
	@%p796 bra 	$L__BB2_273;
$L__BB2_274:
	mov.u32 	%r451, %tid.x;
	setp.ge.s32 	%p797, %r451, %r4;
	mul.wide.s32 	%rd126, %r3, 4;
	add.s64 	%rd16, %rd6, %rd126;
	cvt.s64.s32 	%rd127, %r2;
	cvt.u64.u32 	%rd128, %r451;
	add.s64 	%rd129, %rd127, %rd128;
	shl.b64 	%rd130, %rd129, 2;
	add.s64 	%rd17, %rd5, %rd130;
	@%p797 bra 	$L__BB2_276;
	ld.global.u32 	%r3134, [%rd17];
	bra.uni 	$L__BB2_277;
$L__BB2_276:
	sub.s32 	%r2785, %r451, %r4;
	mul.wide.s32 	%rd131, %r2785, 4;
	add.s64 	%rd132, %rd16, %rd131;
	ld.global.u32 	%r3134, [%rd132];
$L__BB2_277:
	add.s32 	%r2786, %r451, 512;
	setp.lt.s32 	%p798, %r2786, %r4;
	cvt.s64.s32 	%rd134, %r4;
	sub.s64 	%rd135, %rd128, %rd134;
	shl.b64 	%rd136, %rd135, 2;
	add.s64 	%rd18, %rd16, %rd136;
	@%p798 bra 	$L__BB2_279;
	ld.global.u32 	%r3135, [%rd18+2048];
	bra.uni 	$L__BB2_280;
$L__BB2_279:
	ld.global.u32 	%r3135, [%rd17+2048];
$L__BB2_280:
	or.b32  	%r2787, %r451, 1024;
	setp.lt.s32 	%p799, %r2787, %r4;
	@%p799 bra 	$L__BB2_282;
	ld.global.u32 	%r3136, [%rd18+4096];
	bra.uni 	$L__BB2_283;
$L__BB2_282:
	ld.global.u32 	%r3136, [%rd17+4096];
$L__BB2_283:
	add.s32 	%r2788, %r451, 1536;
	setp.lt.s32 	%p800, %r2788, %r4;
	@%p800 bra 	$L__BB2_285;
	ld.global.u32 	%r3137, [%rd18+6144];
	bra.uni 	$L__BB2_286;
$L__BB2_285:
	ld.global.u32 	%r3137, [%rd17+6144];
$L__BB2_286:
	or.b32  	%r2789, %r451, 2048;
	setp.lt.s32 	%p801, %r2789, %r4;
	@%p801 bra 	$L__BB2_288;
	ld.global.u32 	%r3138, [%rd18+8192];
	bra.uni 	$L__BB2_289;
$L__BB2_288:
	ld.global.u32 	%r3138, [%rd17+8192];
$L__BB2_289:
	add.s32 	%r2791, %r451, 2560;
	setp.lt.s32 	%p802, %r2791, %r4;
	@%p802 bra 	$L__BB2_291;
	ld.global.u32 	%r3139, [%rd18+10240];
	bra.uni 	$L__BB2_292;
$L__BB2_291:
	ld.global.u32 	%r3139, [%rd17+10240];
$L__BB2_292:
	or.b32  	%r2793, %r451, 3072;
	setp.lt.s32 	%p803, %r2793, %r4;
	@%p803 bra 	$L__BB2_294;
	ld.global.u32 	%r3140, [%rd18+12288];
	bra.uni 	$L__BB2_295;
$L__BB2_294:
	ld.global.u32 	%r3140, [%rd17+12288];
$L__BB2_295:
	add.s32 	%r2795, %r451, 3584;
	setp.lt.s32 	%p804, %r2795, %r4;
	@%p804 bra 	$L__BB2_297;
	ld.global.u32 	%r3141, [%rd18+14336];
	bra.uni 	$L__BB2_298;
$L__BB2_297:
	ld.global.u32 	%r3141, [%rd17+14336];
$L__BB2_298:
	or.b32  	%r2797, %r451, 4096;
	setp.lt.s32 	%p805, %r2797, %r4;
	@%p805 bra 	$L__BB2_300;
	ld.global.u32 	%r3142, [%rd18+16384];
	bra.uni 	$L__BB2_301;
$L__BB2_300:
	ld.global.u32 	%r3142, [%rd17+16384];
$L__BB2_301:
	add.s32 	%r2799, %r451, 4608;
	setp.lt.s32 	%p806, %r2799, %r4;
	@%p806 bra 	$L__BB2_303;
	ld.global.u32 	%r3143, [%rd18+18432];
	bra.uni 	$L__BB2_304;
$L__BB2_303:
	ld.global.u32 	%r3143, [%rd17+18432];
$L__BB2_304:
	or.b32  	%r2801, %r451, 5120;
	setp.lt.s32 	%p807, %r2801, %r4;
	@%p807 bra 	$L__BB2_306;
	ld.global.u32 	%r3144, [%rd18+20480];
	bra.uni 	$L__BB2_307;
$L__BB2_306:
	ld.global.u32 	%r3144, [%rd17+20480];
$L__BB2_307:
	add.s32 	%r2803, %r451, 5632;
	setp.lt.s32 	%p808, %r2803, %r4;
	@%p808 bra 	$L__BB2_309;
	ld.global.u32 	%r3145, [%rd18+22528];
	bra.uni 	$L__BB2_310;
$L__BB2_309:
	ld.global.u32 	%r3145, [%rd17+22528];
$L__BB2_310:
	mov.u32 	%r2804, %tid.x;
	or.b32  	%r2805, %r2804, 6144;
	setp.lt.s32 	%p809, %r2805, %r4;
	@%p809 bra 	$L__BB2_312;
	ld.global.u32 	%r3146, [%rd18+24576];
	bra.uni 	$L__BB2_313;
$L__BB2_312:
	ld.global.u32 	%r3146, [%rd17+24576];
$L__BB2_313:
	mov.u32 	%r2806, %tid.x;
	add.s32 	%r2807, %r2806, 6656;
	setp.lt.s32 	%p810, %r2807, %r4;
	@%p810 bra 	$L__BB2_315;
	ld.global.u32 	%r3147, [%rd18+26624];
	bra.uni 	$L__BB2_316;
$L__BB2_315:
	ld.global.u32 	%r3147, [%rd17+26624];
$L__BB2_316:
	mov.u32 	%r2808, %tid.x;
	or.b32  	%r2809, %r2808, 7168;
	setp.lt.s32 	%p811, %r2809, %r4;
	@%p811 bra 	$L__BB2_318;
	ld.global.u32 	%r3148, [%rd18+28672];
	bra.uni 	$L__BB2_319;
$L__BB2_318:
	ld.global.u32 	%r3148, [%rd17+28672];
$L__BB2_319:
	mov.u32 	%r2810, %tid.x;
	add.s32 	%r2811, %r2810, 7680;
	setp.lt.s32 	%p812, %r2811, %r4;
	@%p812 bra 	$L__BB2_321;
	ld.global.u32 	%r3149, [%rd18+30720];
	bra.uni 	$L__BB2_322;
$L__BB2_321:
	ld.global.u32 	%r3149, [%rd17+30720];
$L__BB2_322:
	mov.u32 	%r2812, %tid.x;
	or.b32  	%r2813, %r2812, 8192;
	setp.lt.s32 	%p813, %r2813, %r4;
	@%p813 bra 	$L__BB2_324;
	ld.global.u32 	%r3150, [%rd18+32768];
	bra.uni 	$L__BB2_325;
$L__BB2_324:
	ld.global.u32 	%r3150, [%rd17+32768];
$L__BB2_325:
	mov.u32 	%r2814, %tid.x;
	add.s32 	%r2815, %r2814, 8704;
	setp.lt.s32 	%p814, %r2815, %r4;
	@%p814 bra 	$L__BB2_327;
	ld.global.u32 	%r3151, [%rd18+34816];
	bra.uni 	$L__BB2_328;
$L__BB2_327:
	ld.global.u32 	%r3151, [%rd17+34816];
$L__BB2_328:
	mov.u32 	%r2817, %tid.x;
	or.b32  	%r2818, %r2817, 9216;
	setp.ge.s32 	%p815, %r2818, %r62;
	@%p815 bra 	$L__BB2_332;
	mov.u32 	%r2819, %tid.x;
	or.b32  	%r2820, %r2819, 9216;
	setp.ge.s32 	%p816, %r2820, %r4;
	@%p816 bra 	$L__BB2_331;
	ld.global.u32 	%r3133, [%rd17+36864];
	bra.uni 	$L__BB2_332;
$L__BB2_331:
	ld.global.u32 	%r3133, [%rd18+36864];
$L__BB2_332:
	bar.sync 	0;
	mov.u32 	%r2821, %tid.x;
	shl.b32 	%r2822, %r2821, 2;
	mov.u32 	%r2823, _ZN6thrust24THRUST_300001_SM_1000_NS8cuda_cub4core6detail5shmemE;
	add.s32 	%r2824, %r2823, %r2822;
	st.shared.u32 	[%r2824+2048], %r3134;
	st.shared.u32 	[%r2824+4096], %r3135;
	st.shared.u32 	[%r2824+6144], %r3136;
	st.shared.u32 	[%r2824+8192], %r3137;
	st.shared.u32 	[%r2824+10240], %r3138;
	st.shared.u32 	[%r2824+12288], %r3139;
	st.shared.u32 	[%r2824+14336], %r3140;
	st.shared.u32 	[%r2824+16384], %r3141;
	st.shared.u32 	[%r2824+18432], %r3142;
	st.shared.u32 	[%r2824+20480], %r3143;
	st.shared.u32 	[%r2824+22528], %r3144;
	st.shared.u32 	[%r2824+24576], %r3145;
	st.shared.u32 	[%r2824+26624], %r3146;
	st.shared.u32 	[%r2824+28672], %r3147;
	st.shared.u32 	[%r2824+30720], %r3148;
	st.shared.u32 	[%r2824+32768], %r3149;
	st.shared.u32 	[%r2824+34816], %r3150;
	st.shared.u32 	[%r2824+36864], %r3151;
	st.shared.u32 	[%r2824+38912], %r3133;
	bar.sync 	0;
	@%p773 bra 	$L__BB2_334;
	shl.b32 	%r2825, %r145, 2;
	mov.u32 	%r2826, _ZN6thrust24THRUST_300001_SM_1000_NS8cuda_cub4core6detail5shmemE;
	add.s32 	%r2827, %r2826, %r2825;
	ld.shared.u32 	%r3134, [%r2827+2048];
$L__BB2_334:
	@%p774 bra 	$L__BB2_336;
	shl.b32 	%r2828, %r156, 2;
	mov.u32 	%r2829, _ZN6thrust24THRUST_300001_SM_1000_NS8cuda_cub4core6detail5shmemE;
	add.s32 	%r2830, %r2829, %r2828;
	ld.shared.u32 	%r3135, [%r2830+2048];
$L__BB2_336:
	@%p775 bra 	$L__BB2_338;
	shl.b32 	%r2831, %r167, 2;
	mov.u32 	%r2832, _ZN6thrust24THRUST_300001_SM_1000_NS8cuda_cub4core6detail5shmemE;
	add.s32 	%r2833, %r2832, %r2831;
	ld.shared.u32 	%r3136, [%r2833+2048];
$L__BB2_338:
	@%p776 bra 	$L__BB2_340;
	shl.b32 	%r2834, %r178, 2;
	mov.u32 	%r2835, _ZN6thrust24THRUST_300001_SM_1000_NS8cuda_cub4core6detail5shmemE;
	add.s32 	%r2836, %r2835, %r2834;
	ld.shared.u32 	%r3137, [%r2836+2048];
$L__BB2_340:
	@%p777 bra 	$L__BB2_342;
	shl.b32 	%r2837, %r189, 2;
	mov.u32 	%r2838, _ZN6thrust24THRUST_300001_SM_1000_NS8cuda_cub4core6detail5shmemE;
	add.s32 	%r2839, %r2838, %r2837;
	ld.shared.u32 	%r3138, [%r2839+2048];
$L__BB2_342:
	@%p778 bra 	$L__BB2_344;
	shl.b32 	%r2840, %r200, 2;
	mov.u32 	%r2841, _ZN6thrust24THRUST_300001_SM_1000_NS8cuda_cub4core6detail5shmemE;
	add.s32 	%r2842, %r2841, %r2840;
	ld.shared.u32 	%r3139, [%r2842+2048];
$L__BB2_344:
	setp.eq.s32 	%p823, %r394, 0;
	@%p823 bra 	$L__BB2_346;
	shl.b32 	%r2843, %r210, 2;
	mov.u32 	%r2844, _ZN6thrust24THRUST_300001_SM_1000_NS8cuda_cub4core6detail5shmemE;
	add.s32 	%r2845, %r2844, %r2843;
	ld.shared.u32 	%r3140, [%r2845+2048];
$L__BB2_346:
	setp.eq.s32 	%p824, %r397, 0;
	@%p824 bra 	$L__BB2_348;
	shl.b32 	%r2846, %r221, 2;
	mov.u32 	%r2847, _ZN6thrust24THRUST_300001_SM_1000_NS8cuda_cub4core6detail5shmemE;
	add.s32 	%r2848, %r2847, %r2846;
	ld.shared.u32 	%r3141, [%r2848+2048];
$L__BB2_348:
	setp.eq.s32 	%p825, %r400, 0;
	@%p825 bra 	$L__BB2_350;
	shl.b32 	%r2849, %r231, 2;
	mov.u32 	%r2850, _ZN6thrust24THRUST_300001_SM_1000_NS8cuda_cub4core6detail5shmemE;
	add.s32 	%r2851, %r2850, %r2849;
	ld.shared.u32 	%r3142, [%r2851+2048];
$L__BB2_350:
	setp.eq.s32 	%p826, %r403, 0;
	@%p826 bra 	$L__BB2_352;
	shl.b32 	%r2852, %r242, 2;
	mov.u32 	%r2853, _ZN6thrust24THRUST_300001_SM_1000_NS8cuda_cub4core6detail5shmemE;
	add.s32 	%r2854, %r2853, %r2852;
	ld.shared.u32 	%r3143, [%r2854+2048];
$L__BB2_352:
	setp.eq.s32 	%p827, %r406, 0;
	@%p827 bra 	$L__BB2_354;
	shl.b32 	%r2855, %r252, 2;
	mov.u32 	%r2856, _ZN6thrust24THRUST_300001_SM_1000_NS8cuda_cub4core6detail5shmemE;
	add.s32 	%r2857, %r2856, %r2855;
	ld.shared.u32 	%r3144, [%r2857+2048];
$L__BB2_354:
	setp.eq.s32 	%p828, %r409, 0;
	@%p828 bra 	$L__BB2_356;
	shl.b32 	%r2858, %r263, 2;
	mov.u32 	%r2859, _ZN6thrust24THRUST_300001_SM_1000_NS8cuda_cub4core6detail5shmemE;
	add.s32 	%r2860, %r2859, %r2858;
	ld.shared.u32 	%r3145, [%r2860+2048];
$L__BB2_356:
	setp.eq.s32 	%p829, %r412, 0;
	@%p829 bra 	$L__BB2_358;
	shl.b32 	%r2861, %r273, 2;
	mov.u32 	%r2862, _ZN6thrust24THRUST_300001_SM_1000_NS8cuda_cub4core6detail5shmemE;
	add.s32 	%r2863, %r2862, %r2861;
	ld.shared.u32 	%r3146, [%r2863+2048];
$L__BB2_358:
	setp.eq.s32 	%p830, %r415, 0;
	@%p830 bra 	$L__BB2_360;
	shl.b32 	%r2864, %r284, 2;
	mov.u32 	%r2865, _ZN6thrust24THRUST_300001_SM_1000_NS8cuda_cub4core6detail5shmemE;
	add.s32 	%r2866, %r2865, %r2864;
	ld.shared.u32 	%r3147, [%r2866+2048];
$L__BB2_360:
	setp.eq.s32 	%p831, %r418, 0;
	@%p831 bra 	$L__BB2_362;
	shl.b32 	%r2867, %r294, 2;
	mov.u32 	%r2868, _ZN6thrust24THRUST_300001_SM_1000_NS8cuda_cub4core6detail5shmemE;
	add.s32 	%r2869, %r2868, %r2867;
	ld.shared.u32 	%r3148, [%r2869+2048];
$L__BB2_362:
	setp.eq.s32 	%p832, %r421, 0;
	@%p832 bra 	$L__BB2_364;
	shl.b32 	%r2870, %r305, 2;
	mov.u32 	%r2871, _ZN6thrust24THRUST_300001_SM_1000_NS8cuda_cub4core6detail5shmemE;
	add.s32 	%r2872, %r2871, %r2870;
	ld.shared.u32 	%r3149, [%r2872+2048];
$L__BB2_364:
	setp.eq.s32 	%p833, %r424, 0;
	@%p833 bra 	$L__BB2_366;
	shl.b32 	%r2873, %r315, 2;
	mov.u32 	%r2874, _ZN6thrust24THRUST_300001_SM_1000_NS8cuda_cub4core6detail5shmemE;
	add.s32 	%r2875, %r2874, %r2873;
	ld.shared.u32 	%r3150, [%r2875+2048];
$L__BB2_366:
	setp.eq.s32 	%p834, %r427, 0;
	@%p834 bra 	$L__BB2_368;
	shl.b32 	%r2876, %r326, 2;
	mov.u32 	%r2877, _ZN6thrust24THRUST_300001_SM_1000_NS8cuda_cub4core6detail5shmemE;
	add.s32 	%r2878, %r2877, %r2876;
	ld.shared.u32 	%r3151, [%r2878+2048];
$L__BB2_368:
	setp.eq.s32 	%p835, %r430, 0;
	@%p835 bra 	$L__BB2_370;
	shl.b32 	%r2879, %r336, 2;
	mov.u32 	%r2880, _ZN6thrust24THRUST_300001_SM_1000_NS8cuda_cub4core6detail5shmemE;
	add.s32 	%r2881, %r2880, %r2879;
	ld.shared.u32 	%r3133, [%r2881+2048];
$L__BB2_370:
	setp.ge.s32 	%p836, %r146, %r139;
	bar.sync 	0;
	@%p836 bra 	$L__BB2_372;
	add.s32 	%r547, %r3154, 1;
	shl.b32 	%r2882, %r3154, 2;
	mov.u32 	%r2883, _ZN6thrust24THRUST_300001_SM_1000_NS8cuda_cub4core6detail5shmemE;
	add.s32 	%r2884, %r2883, %r2882;
	st.shared.u32 	[%r2884+2048], %r3134;
	mov.u32 	%r3154, %r547;
$L__BB2_372:
	setp.ge.s32 	%p837, %r157, %r139;
	@%p837 bra 	$L__BB2_374;
	add.s32 	%r549, %r3154, 1;
	shl.b32 	%r2885, %r3154, 2;
	mov.u32 	%r2886, _ZN6thrust24THRUST_300001_SM_1000_NS8cuda_cub4core6detail5shmemE;
	add.s32 	%r2887, %r2886, %r2885;
	st.shared.u32 	[%r2887+2048], %r3135;
	mov.u32 	%r3154, %r549;
$L__BB2_374:
	setp.ge.s32 	%p838, %r168, %r139;
	@%p838 bra 	$L__BB2_376;
	add.s32 	%r551, %r3154, 1;
	shl.b32 	%r2888, %r3154, 2;
	mov.u32 	%r2889, _ZN6thrust24THRUST_300001_SM_1000_NS8cuda_cub4core6detail5shmemE;
	add.s32 	%r2890, %r2889, %r2888;
	st.shared.u32 	[%r2890+2048], %r3136;
	mov.u32 	%r3154, %r551;
$L__BB2_376:
	setp.ge.s32 	%p839, %r179, %r139;
	@%p839 bra 	$L__BB2_378;
	add.s32 	%r553, %r3154, 1;
	shl.b32 	%r2891, %r3154, 2;
	mov.u32 	%r2892, _ZN6thrust24THRUST_300001_SM_1000_NS8cuda_cub4core6detail5shmemE;
	add.s32 	%r2893, %r2892, %r2891;
	st.shared.u32 	[%r2893+2048], %r3137;
	mov.u32 	%r3154, %r553;
$L__BB2_378:
	setp.ge.s32 	%p840, %r190, %r139;
	@%p840 bra 	$L__BB2_380;
	add.s32 	%r555, %r3154, 1;
	shl.b32 	%r2894, %r3154, 2;
	mov.u32 	%r2895, _ZN6thrust24THRUST_300001_SM_1000_NS8cuda_cub4core6detail5shmemE;
	add.s32 	%r2896, %r2895, %r2894;
	st.shared.u32 	[%r2896+2048], %r3138;
	mov.u32 	%r3154, %r555;
$L__BB2_380:
	setp.eq.s32 	%p841, %r391, 0;
	@%p841 bra 	$L__BB2_382;
	add.s32 	%r557, %r3154, 1;
	shl.b32 	%r2897, %r3154, 2;
	mov.u32 	%r2898, _ZN6thrust24THRUST_300001_SM_1000_NS8cuda_cub4core6detail5shmemE;
	add.s32 	%r2899, %r2898, %r2897;
	st.shared.u32 	[%r2899+2048], %r3139;
	mov.u32 	%r3154, %r557;
$L__BB2_382:
	setp.eq.s32 	%p842, %r394, 0;
	@%p842 bra 	$L__BB2_384;
	add.s32 	%r559, %r3154, 1;
	shl.b32 	%r2900, %r3154, 2;
	mov.u32 	%r2901, _ZN6thrust24THRUST_300001_SM_1000_NS8cuda_cub4core6detail5shmemE;
	add.s32 	%r2902, %r2901, %r2900;
	st.shared.u32 	[%r2902+2048], %r3140;
	mov.u32 	%r3154, %r559;
$L__BB2_384:
	setp.eq.s32 	%p843, %r397, 0;
	@%p843 bra 	$L__BB2_386;
	add.s32 	%r561, %r3154, 1;
	shl.b32 	%r2903, %r3154, 2;
	mov.u32 	%r2904, _ZN6thrust24THRUST_300001_SM_1000_NS8cuda_cub4core6detail5shmemE;
	add.s32 	%r2905, %r2904, %r2903;
	st.shared.u32 	[%r2905+2048], %r3141;
	mov.u32 	%r3154, %r561;
$L__BB2_386:
	setp.eq.s32 	%p844, %r400, 0;
	@%p844 bra 	$L__BB2_388;
	add.s32 	%r563, %r3154, 1;
	shl.b32 	%r2906, %r3154, 2;
	mov.u32 	%r2907, _ZN6thrust24THRUST_300001_SM_1000_NS8cuda_cub4core6detail5shmemE;
	add.s32 	%r2908, %r2907, %r2906;
	st.shared.u32 	[%r2908+2048], %r3142;
	mov.u32 	%r3154, %r563;
$L__BB2_388:
	setp.eq.s32 	%p845, %r403, 0;
	@%p845 bra 	$L__BB2_390;
	add.s32 	%r565, %r3154, 1;
	shl.b32 	%r2909, %r3154, 2;
	mov.u32 	%r2910, _ZN6thrust24THRUST_300001_SM_1000_NS8cuda_cub4core6detail5shmemE;
	add.s32 	%r2911, %r2910, %r2909;
	st.shared.u32 	[%r2911+2048], %r3143;
	mov.u32 	%r3154, %r565;
$L__BB2_390:
	setp.eq.s32 	%p846, %r406, 0;
	@%p846 bra 	$L__BB2_392;
	add.s32 	%r567, %r3154, 1;
	shl.b32 	%r2912, %r3154, 2;
	mov.u32 	%r2913, _ZN6thrust24THRUST_300001_SM_1000_NS8cuda_cub4core6detail5shmemE;
	add.s32 	%r2914, %r2913, %r2912;
	st.shared.u32 	[%r2914+2048], %r3144;
	mov.u32 	%r3154, %r567;
$L__BB2_392:
	setp.eq.s32 	%p847, %r409, 0;
	@%p847 bra 	$L__BB2_394;
	add.s32 	%r569, %r3154, 1;
	shl.b32 	%r2915, %r3154, 2;
	mov.u32 	%r2916, _ZN6thrust24THRUST_300001_SM_1000_NS8cuda_cub4core6detail5shmemE;
	add.s32 	%r2917, %r2916, %r2915;
	st.shared.u32 	[%r2917+2048], %r3145;
	mov.u32 	%r3154, %r569;
$L__BB2_394:
	setp.eq.s32 	%p848, %r412, 0;
	@%p848 bra 	$L__BB2_396;
	add.s32 	%r571, %r3154, 1;
	shl.b32 	%r2918, %r3154, 2;
	mov.u32 	%r2919, _ZN6thrust24THRUST_300001_SM_1000_NS8cuda_cub4core6detail5shmemE;
	add.s32 	%r2920, %r2919, %r2918;
	st.shared.u32 	[%r2920+2048], %r3146;
	mov.u32 	%r3154, %r571;
$L__BB2_396:
	setp.eq.s32 	%p849, %r415, 0;
	@%p849 bra 	$L__BB2_398;
	add.s32 	%r573, %r3154, 1;
	shl.b32 	%r2921, %r3154, 2;
	mov.u32 	%r2922, _ZN6thrust24THRUST_300001_SM_1000_NS8cuda_cub4core6detail5shmemE;
	add.s32 	%r2923, %r2922, %r2921;
	st.shared.u32 	[%r2923+2048], %r3147;
	mov.u32 	%r3154, %r573;
$L__BB2_398:
	setp.eq.s32 	%p850, %r418, 0;
	@%p850 bra 	$L__BB2_400;
	add.s32 	%r575, %r3154, 1;
	shl.b32 	%r2924, %r3154, 2;
	mov.u32 	%r2925, _ZN6thrust24THRUST_300001_SM_1000_NS8cuda_cub4core6detail5shmemE;
	add.s32 	%r2926, %r2925, %r2924;
	st.shared.u32 	[%r2926+2048], %r3148;
	mov.u32 	%r3154, %r575;
$L__BB2_400:
	setp.eq.s32 	%p851, %r421, 0;
	@%p851 bra 	$L__BB2_402;
	add.s32 	%r577, %r3154, 1;
	shl.b32 	%r2927, %r3154, 2;
	mov.u32 	%r2928, _ZN6thrust24THRUST_300001_SM_1000_NS8cuda_cub4core6detail5shmemE;
	add.s32 	%r2929, %r2928, %r2927;
	st.shared.u32 	[%r2929+2048], %r3149;
	mov.u32 	%r3154, %r577;
$L__BB2_402:
	setp.eq.s32 	%p852, %r424, 0;
	@%p852 bra 	$L__BB2_404;
	add.s32 	%r579, %r3154, 1;
	shl.b32 	%r2930, %r3154, 2;
	mov.u32 	%r2931, _ZN6thrust24THRUST_300001_SM_1000_NS8cuda_cub4core6detail5shmemE;
	add.s32 	%r2932, %r2931, %r2930;
	st.shared.u32 	[%r2932+2048], %r3150;
	mov.u32 	%r3154, %r579;
$L__BB2_404:
	setp.eq.s32 	%p853, %r427, 0;
	@%p853 bra 	$L__BB2_406;
	add.s32 	%r581, %r3154, 1;
	shl.b32 	%r2933, %r3154, 2;
	mov.u32 	%r2934, _ZN6thrust24THRUST_300001_SM_1000_NS8cuda_cub4core6detail5shmemE;
	add.s32 	%r2935, %r2934, %r2933;
	st.shared.u32 	[%r2935+2048], %r3151;
	mov.u32 	%r3154, %r581;
$L__BB2_406:
	setp.eq.s32 	%p854, %r430, 0;
	@%p854 bra 	$L__BB2_408;
	shl.b32 	%r2936, %r3154, 2;
	mov.u32 	%r2937, _ZN6thrust24THRUST_300001_SM_1000_NS8cuda_cub4core6detail5shmemE;
	add.s32 	%r2938, %r2937, %r2936;
	st.shared.u32 	[%r2938+2048], %r3133;
$L__BB2_408:
	mov.u32 	%r3177, %tid.x;
	setp.ge.s32 	%p855, %r3177, %r3087;
	bar.sync 	0;
	@%p855 bra 	$L__BB2_866;
	not.b32 	%r2939, %r3177;
	add.s32 	%r584, %r3087, %r2939;
	and.b32  	%r2940, %r584, 1536;
	setp.eq.s32 	%p856, %r2940, 1536;
	@%p856 bra 	$L__BB2_412;
	shr.u32 	%r2941, %r584, 9;
	add.s32 	%r2942, %r2941, 1;
	and.b32  	%r2943, %r2942, 3;
	add.s32 	%r3173, %r3177, %r3089;
	shl.b32 	%r2944, %r3177, 2;
	mov.u32 	%r2945, _ZN6thrust24THRUST_300001_SM_1000_NS8cuda_cub4core6detail5shmemE;
	add.s32 	%r2946, %r2944, %r2945;
	add.s32 	%r3172, %r2946, 2048;
	neg.s32 	%r3171, %r2943;
	shl.b32 	%r2947, %r2942, 9;
	and.b32  	%r2948, %r2947, 1536;
	add.s32 	%r3177, %r3177, %r2948;
$L__BB2_411:
	.pragma "nounroll";
	mul.wide.s32 	%rd137, %r3173, 4;
	add.s64 	%rd138, %rd8, %rd137;
	ld.shared.u32 	%r2949, [%r3172];
	st.global.u32 	[%rd138], %r2949;
	add.s32 	%r3173, %r3173, 512;
	add.s32 	%r3172, %r3172, 2048;
	add.s32 	%r3171, %r3171, 1;
	setp.ne.s32 	%p857, %r3171, 0;
	@%p857 bra 	$L__BB2_411;
$L__BB2_412:
	setp.lt.u32 	%p858, %r584, 1536;
	@%p858 bra 	$L__BB2_866;
	add.s64 	%rd19, %rd8, 4096;
	add.s32 	%r3176, %r3089, %r3177;
	shl.b32 	%r2950, %r3177, 2;
	mov.u32 	%r2951, _ZN6thrust24THRUST_300001_SM_1000_NS8cuda_cub4core6detail5shmemE;
	add.s32 	%r2952, %r2950, %r2951;
	add.s32 	%r3175, %r2952, 8192;
$L__BB2_414:
	mul.wide.s32 	%rd139, %r3176, 4;
	add.s64 	%rd140, %rd19, %rd139;
	ld.shared.u32 	%r2953, [%r3175+-6144];
	st.global.u32 	[%rd140+-4096], %r2953;
	ld.shared.u32 	%r2954, [%r3175+-4096];
	st.global.u32 	[%rd140+-2048], %r2954;
	ld.shared.u32 	%r2955, [%r3175+-2048];
	st.global.u32 	[%rd140], %r2955;
	ld.shared.u32 	%r2956, [%r3175];
	st.global.u32 	[%rd140+2048], %r2956;
	add.s32 	%r3177, %r3177, 2048;
	add.s32 	%r3176, %r3176, 2048;
	add.s32 	%r3175, %r3175, 8192;
	setp.lt.s32 	%p859, %r3177, %r3087;
	@%p859 bra 	$L__BB2_414;
	bra.uni 	$L__BB2_866;
$L__BB2_415:
	mul.wide.u32 	%rd38, %r1, 8;
	add.s64 	%rd39, %rd1, %rd38;
	ld.global.u32 	%r604, [%rd39];
	ld.global.u32 	%r605, [%rd39+4];
	ld.global.u32 	%r1230, [%rd39+8];
	ld.global.u32 	%r1231, [%rd39+12];
	sub.s32 	%r606, %r1230, %r604;
	sub.s32 	%r1232, %r1231, %r605;
	cvt.s64.s32 	%rd40, %r604;
	cvt.s64.s32 	%rd20, %r605;
	mov.u32 	%r608, %tid.x;
	add.s32 	%r609, %r1232, %r606;
	setp.ge.s32 	%p218, %r608, %r609;
	cvt.u64.u32 	%rd21, %r608;
	add.s64 	%rd41, %rd21, %rd40;
	shl.b64 	%rd42, %rd41, 2;
	add.s64 	%rd22, %rd3, %rd42;
	@%p218 bra 	$L__BB2_419;
	setp.ge.s32 	%p219, %r608, %r606;
	@%p219 bra 	$L__BB2_418;
	ld.global.u32 	%r3178, [%rd22];
	bra.uni 	$L__BB2_419;
$L__BB2_418:
	sub.s32 	%r1233, %r608, %r606;
	cvt.s64.s32 	%rd43, %r1233;
	add.s64 	%rd44, %rd43, %rd20;
	shl.b64 	%rd45, %rd44, 2;
	add.s64 	%rd46, %rd4, %rd45;
	ld.global.u32 	%r3178, [%rd46];
$L__BB2_419:
	add.s32 	%r613, %r608, 512;
	setp.ge.s32 	%p220, %r613, %r609;
	cvt.s64.s32 	%rd47, %r606;
	sub.s64 	%rd48, %rd21, %rd47;
	add.s64 	%rd49, %rd48, %rd20;
	shl.b64 	%rd50, %rd49, 2;
	add.s64 	%rd23, %rd4, %rd50;
	@%p220 bra 	$L__BB2_423;
	setp.lt.s32 	%p221, %r613, %r606;
	@%p221 bra 	$L__BB2_422;
	ld.global.u32 	%r3179, [%rd23+2048];
	bra.uni 	$L__BB2_423;
$L__BB2_422:
	ld.global.u32 	%r3179, [%rd22+2048];
$L__BB2_423:
	or.b32  	%r617, %r608, 1024;
	setp.ge.s32 	%p222, %r617, %r609;
	@%p222 bra 	$L__BB2_427;
	setp.lt.s32 	%p223, %r617, %r606;
	@%p223 bra 	$L__BB2_426;
	ld.global.u32 	%r3180, [%rd23+4096];
	bra.uni 	$L__BB2_427;
$L__BB2_426:
	ld.global.u32 	%r3180, [%rd22+4096];
$L__BB2_427:
	add.s32 	%r621, %r608, 1536;
	setp.ge.s32 	%p224, %r621, %r609;
	@%p224 bra 	$L__BB2_431;
	setp.lt.s32 	%p225, %r621, %r606;
	@%p225 bra 	$L__BB2_430;
	ld.global.u32 	%r3181, [%rd23+6144];
	bra.uni 	$L__BB2_431;
$L__BB2_430:
	ld.global.u32 	%r3181, [%rd22+6144];
$L__BB2_431:
	or.b32  	%r625, %r608, 2048;
	setp.ge.s32 	%p226, %r625, %r609;
	@%p226 bra 	$L__BB2_435;
	setp.lt.s32 	%p227, %r625, %r606;
	@%p227 bra 	$L__BB2_434;
	ld.global.u32 	%r3182, [%rd23+8192];
	bra.uni 	$L__BB2_435;
$L__BB2_434:
	ld.global.u32 	%r3182, [%rd22+8192];
$L__BB2_435:
	add.s32 	%r629, %r608, 2560;
	setp.ge.s32 	%p228, %r629, %r609;
	@%p228 bra 	$L__BB2_439;
	setp.lt.s32 	%p229, %r629, %r606;
	@%p229 bra 	$L__BB2_438;
	ld.global.u32 	%r3183, [%rd23+10240];
	bra.uni 	$L__BB2_439;
$L__BB2_438:
	ld.global.u32 	%r3183, [%rd22+10240];
$L__BB2_439:
	or.b32  	%r633, %r608, 3072;
	setp.ge.s32 	%p230, %r633, %r609;
	@%p230 bra 	$L__BB2_443;
	setp.lt.s32 	%p231, %r633, %r606;
	@%p231 bra 	$L__BB2_442;
	ld.global.u32 	%r3184, [%rd23+12288];
	bra.uni 	$L__BB2_443;
$L__BB2_442:
	ld.global.u32 	%r3184, [%rd22+12288];
$L__BB2_443:
	add.s32 	%r637, %r608, 3584;
	setp.ge.s32 	%p232, %r637, %r609;
	@%p232 bra 	$L__BB2_447;
	setp.lt.s32 	%p233, %r637, %r606;
	@%p233 bra 	$L__BB2_446;
	ld.global.u32 	%r3185, [%rd23+14336];
	bra.uni 	$L__BB2_447;
$L__BB2_446:
	ld.global.u32 	%r3185, [%rd22+14336];
$L__BB2_447:
	or.b32  	%r641, %r608, 4096;
	setp.ge.s32 	%p234, %r641, %r609;
	@%p234 bra 	$L__BB2_451;
	setp.lt.s32 	%p235, %r641, %r606;
	@%p235 bra 	$L__BB2_450;
	ld.global.u32 	%r3186, [%rd23+16384];
	bra.uni 	$L__BB2_451;
$L__BB2_450:
	ld.global.u32 	%r3186, [%rd22+16384];
$L__BB2_451:
	add.s32 	%r645, %r608, 4608;
	setp.ge.s32 	%p236, %r645, %r609;
	@%p236 bra 	$L__BB2_455;
	setp.lt.s32 	%p237, %r645, %r606;
	@%p237 bra 	$L__BB2_454;
	ld.global.u32 	%r3187, [%rd23+18432];
	bra.uni 	$L__BB2_455;
$L__BB2_454:
	ld.global.u32 	%r3187, [%rd22+18432];
$L__BB2_455:
	or.b32  	%r649, %r608, 5120;
	setp.ge.s32 	%p238, %r649, %r609;
	@%p238 bra 	$L__BB2_459;
	setp.lt.s32 	%p239, %r649, %r606;
	@%p239 bra 	$L__BB2_458;
	ld.global.u32 	%r3188, [%rd23+20480];
	bra.uni 	$L__BB2_459;
$L__BB2_458:
	ld.global.u32 	%r3188, [%rd22+20480];
$L__BB2_459:
	add.s32 	%r653, %r608, 5632;
	setp.ge.s32 	%p240, %r653, %r609;
	@%p240 bra 	$L__BB2_463;
	setp.lt.s32 	%p241, %r653, %r606;
	@%p241 bra 	$L__BB2_462;
	ld.global.u32 	%r3189, [%rd23+22528];
	bra.uni 	$L__BB2_463;
$L__BB2_462:
	ld.global.u32 	%r3189, [%rd22+22528];
$L__BB2_463:
	or.b32  	%r657, %r608, 6144;
	setp.ge.s32 	%p242, %r657, %r609;
	@%p242 bra 	$L__BB2_467;
	setp.lt.s32 	%p243, %r657, %r606;
	@%p243 bra 	$L__BB2_466;
	ld.global.u32 	%r3190, [%rd23+24576];
	bra.uni 	$L__BB2_467;
$L__BB2_466:
	ld.global.u32 	%r3190, [%rd22+24576];
$L__BB2_467:
	add.s32 	%r661, %r608, 6656;
	setp.ge.s32 	%p244, %r661, %r609;
	@%p244 bra 	$L__BB2_471;
	setp.lt.s32 	%p245, %r661, %r606;
	@%p245 bra 	$L__BB2_470;
	ld.global.u32 	%r3191, [%rd23+26624];
	bra.uni 	$L__BB2_471;
$L__BB2_470:
	ld.global.u32 	%r3191, [%rd22+26624];
$L__BB2_471:
	or.b32  	%r665, %r608, 7168;
	setp.ge.s32 	%p246, %r665, %r609;
	@%p246 bra 	$L__BB2_475;
	setp.lt.s32 	%p247, %r665, %r606;
	@%p247 bra 	$L__BB2_474;
	ld.global.u32 	%r3192, [%rd23+28672];
	bra.uni 	$L__BB2_475;
$L__BB2_474:
	ld.global.u32 	%r3192, [%rd22+28672];
$L__BB2_475:
	add.s32 	%r669, %r608, 7680;
	setp.ge.s32 	%p248, %r669, %r609;
	@%p248 bra 	$L__BB2_479;
	setp.lt.s32 	%p249, %r669, %r606;
	@%p249 bra 	$L__BB2_478;
	ld.global.u32 	%r3193, [%rd23+30720];
	bra.uni 	$L__BB2_479;
$L__BB2_478:
	ld.global.u32 	%r3193, [%rd22+30720];
$L__BB2_479:
	or.b32  	%r673, %r608, 8192;
	setp.ge.s32 	%p250, %r673, %r609;
	@%p250 bra 	$L__BB2_483;
	setp.lt.s32 	%p251, %r673, %r606;
	@%p251 bra 	$L__BB2_482;
	ld.global.u32 	%r3194, [%rd23+32768];
	bra.uni 	$L__BB2_483;
$L__BB2_482:
	ld.global.u32 	%r3194, [%rd22+32768];
$L__BB2_483:
	add.s32 	%r1251, %r608, 8704;
	setp.ge.s32 	%p252, %r1251, %r609;
	@%p252 bra 	$L__BB2_487;
	setp.lt.s32 	%p253, %r1251, %r606;
	@%p253 bra 	$L__BB2_486;
	ld.global.u32 	%r3195, [%rd23+34816];
	bra.uni 	$L__BB2_487;
$L__BB2_486:
	ld.global.u32 	%r3195, [%rd22+34816];
$L__BB2_487:
	or.b32  	%r1254, %r608, 9216;
	setp.ge.s32 	%p254, %r1254, %r609;
	@%p254 bra 	$L__BB2_491;
	setp.lt.s32 	%p255, %r1254, %r606;
	@%p255 bra 	$L__BB2_490;
	ld.global.u32 	%r3196, [%rd23+36864];
	bra.uni 	$L__BB2_491;
$L__BB2_490:
	ld.global.u32 	%r3196, [%rd22+36864];
$L__BB2_491:
	mov.u32 	%r1256, _ZN6thrust24THRUST_300001_SM_1000_NS8cuda_cub4core6detail5shmemE;
	add.s32 	%r1257, %r1256, 2048;
	shl.b32 	%r1259, %r608, 2;
	add.s32 	%r683, %r1257, %r1259;
	st.shared.u32 	[%r683], %r3178;
	st.shared.u32 	[%r683+2048], %r3179;
	st.shared.u32 	[%r683+4096], %r3180;
	st.shared.u32 	[%r683+6144], %r3181;
	st.shared.u32 	[%r683+8192], %r3182;
	st.shared.u32 	[%r683+10240], %r3183;
	st.shared.u32 	[%r683+12288], %r3184;
	st.shared.u32 	[%r683+14336], %r3185;
	st.shared.u32 	[%r683+16384], %r3186;
	st.shared.u32 	[%r683+18432], %r3187;
	st.shared.u32 	[%r683+20480], %r3188;
	st.shared.u32 	[%r683+22528], %r3189;
	st.shared.u32 	[%r683+24576], %r3190;
	st.shared.u32 	[%r683+26624], %r3191;
	st.shared.u32 	[%r683+28672], %r3192;
	st.shared.u32 	[%r683+30720], %r3193;
	st.shared.u32 	[%r683+32768], %r3194;
	st.shared.u32 	[%r683+34816], %r3195;
	st.shared.u32 	[%r683+36864], %r3196;
	bar.sync 	0;
	mul.lo.s32 	%r1260, %r608, 19;
	min.s32 	%r684, %r609, %r1260;
	shl.b32 	%r1261, %r606, 2;
	add.s32 	%r685, %r1257, %r1261;
	sub.s32 	%r1262, %r684, %r1232;
	max.s32 	%r3199, %r1262, 0;
	min.s32 	%r3198, %r606, %r684;
	setp.ge.s32 	%p256, %r3199, %r3198;
	@%p256 bra 	$L__BB2_493;
$L__BB2_492:
	add.s32 	%r1263, %r3199, %r3198;
	shr.s32 	%r1264, %r1263, 1;
	shl.b32 	%r1265, %r1264, 2;
	add.s32 	%r1267, %r1256, %r1265;
	ld.shared.u32 	%r1268, [%r1267+2048];
	not.b32 	%r1269, %r1264;
	add.s32 	%r1270, %r684, %r1269;
	shl.b32 	%r1271, %r1270, 2;
	add.s32 	%r1272, %r685, %r1271;
	ld.shared.u32 	%r1273, [%r1272];
	setp.lt.s32 	%p257, %r1273, %r1268;
	add.s32 	%r1274, %r1264, 1;
	selp.b32 	%r3199, %r3199, %r1274, %p257;
	selp.b32 	%r3198, %r1264, %r3198, %p257;
	setp.lt.s32 	%p258, %r3199, %r3198;
	@%p258 bra 	$L__BB2_492;
$L__BB2_493:
	sub.s32 	%r693, %r684, %r3199;
	setp.ge.s32 	%p259, %r693, %r1232;
	mov.b32 	%r3226, 0;
	@%p259 bra 	$L__BB2_518;
	shl.b32 	%r1278, %r693, 2;
	add.s32 	%r694, %r685, %r1278;
	ld.shared.u32 	%r695, [%r694];
	setp.lt.s32 	%p260, %r3199, 1;
	mov.b32 	%r3203, 0;
	mov.u32 	%r3202, %r3199;
	@%p260 bra 	$L__BB2_496;
	mul.lo.s32 	%r1279, %r3199, 511;
	shr.s32 	%r1280, %r1279, 9;
	shl.b32 	%r1281, %r1280, 2;
	add.s32 	%r1283, %r1256, %r1281;
	ld.shared.u32 	%r1284, [%r1283+2048];
	setp.lt.s32 	%p261, %r1284, %r695;
	add.s32 	%r1285, %r1280, 1;
	selp.b32 	%r3202, %r3199, %r1280, %p261;
	selp.b32 	%r3203, %r1285, 0, %p261;
$L__BB2_496:
	setp.ge.s32 	%p262, %r3203, %r3202;
	@%p262 bra 	$L__BB2_498;
	mad.lo.s32 	%r1286, %r3202, 127, %r3203;
	shr.s32 	%r1287, %r1286, 7;
	shl.b32 	%r1288, %r1287, 2;
	add.s32 	%r1290, %r1256, %r1288;
	ld.shared.u32 	%r1291, [%r1290+2048];
	setp.lt.s32 	%p263, %r1291, %r695;
	add.s32 	%r1292, %r1287, 1;
	selp.b32 	%r3202, %r3202, %r1287, %p263;
	selp.b32 	%r3203, %r1292, %r3203, %p263;
$L__BB2_498:
	setp.ge.s32 	%p264, %r3203, %r3202;
	@%p264 bra 	$L__BB2_500;
	mad.lo.s32 	%r1293, %r3202, 31, %r3203;
	shr.s32 	%r1294, %r1293, 5;
	shl.b32 	%r1295, %r1294, 2;
	add.s32 	%r1297, %r1256, %r1295;
	ld.shared.u32 	%r1298, [%r1297+2048];
	setp.lt.s32 	%p265, %r1298, %r695;
	add.s32 	%r1299, %r1294, 1;
	selp.b32 	%r3202, %r3202, %r1294, %p265;
	selp.b32 	%r3203, %r1299, %r3203, %p265;
$L__BB2_500:
	setp.ge.s32 	%p266, %r3203, %r3202;
	@%p266 bra 	$L__BB2_502;
	mad.lo.s32 	%r1300, %r3202, 15, %r3203;
	shr.s32 	%r1301, %r1300, 4;
	shl.b32 	%r1302, %r1301, 2;
	add.s32 	%r1304, %r1256, %r1302;
	ld.shared.u32 	%r1305, [%r1304+2048];
	setp.lt.s32 	%p267, %r1305, %r695;
	add.s32 	%r1306, %r1301, 1;
	selp.b32 	%r3202, %r3202, %r1301, %p267;
	selp.b32 	%r3203, %r1306, %r3203, %p267;
$L__BB2_502:
	setp.ge.s32 	%p268, %r3203, %r3202;
	@%p268 bra 	$L__BB2_504;
$L__BB2_503:
	add.s32 	%r1308, %r3203, %r3202;
	shr.s32 	%r1309, %r1308, 1;
	shl.b32 	%r1310, %r1309, 2;
	add.s32 	%r1312, %r1256, %r1310;
	ld.shared.u32 	%r1313, [%r1312+2048];
	setp.lt.s32 	%p269, %r1313, %r695;
	add.s32 	%r1314, %r1309, 1;
	selp.b32 	%r3202, %r3202, %r1309, %p269;
	selp.b32 	%r3203, %r1314, %r3203, %p269;
	setp.lt.s32 	%p270, %r3203, %r3202;
	@%p270 bra 	$L__BB2_503;
$L__BB2_504:
	setp.lt.s32 	%p271, %r693, 1;
	mov.b32 	%r3214, 0;
	mov.u32 	%r3213, %r693;
	@%p271 bra 	$L__BB2_506;
	mul.lo.s32 	%r1317, %r693, 511;
	shr.s32 	%r1318, %r1317, 9;
	shl.b32 	%r1319, %r1318, 2;
	add.s32 	%r1320, %r685, %r1319;
	ld.shared.u32 	%r1321, [%r1320];
	setp.lt.s32 	%p272, %r1321, %r695;
	add.s32 	%r1322, %r1318, 1;
	selp.b32 	%r3213, %r693, %r1318, %p272;
	selp.b32 	%r3214, %r1322, 0, %p272;
$L__BB2_506:
	setp.ge.s32 	%p273, %r3214, %r3213;
	@%p273 bra 	$L__BB2_508;
	mad.lo.s32 	%r1324, %r3213, 127, %r3214;
	shr.s32 	%r1325, %r1324, 7;
	shl.b32 	%r1326, %r1325, 2;
	add.s32 	%r1327, %r685, %r1326;
	ld.shared.u32 	%r1328, [%r1327];
	setp.lt.s32 	%p274, %r1328, %r695;
	add.s32 	%r1329, %r1325, 1;
	selp.b32 	%r3213, %r3213, %r1325, %p274;
	selp.b32 	%r3214, %r1329, %r3214, %p274;
$L__BB2_508:
	setp.ge.s32 	%p275, %r3214, %r3213;
	@%p275 bra 	$L__BB2_510;
	mad.lo.s32 	%r1330, %r3213, 31, %r3214;
	shr.s32 	%r1331, %r1330, 5;
	shl.b32 	%r1332, %r1331, 2;
	add.s32 	%r1333, %r685, %r1332;
	ld.shared.u32 	%r1334, [%r1333];
	setp.lt.s32 	%p276, %r1334, %r695;
	add.s32 	%r1335, %r1331, 1;
	selp.b32 	%r3213, %r3213, %r1331, %p276;
	selp.b32 	%r3214, %r1335, %r3214, %p276;
$L__BB2_510:
	setp.ge.s32 	%p277, %r3214, %r3213;
	@%p277 bra 	$L__BB2_512;
	mad.lo.s32 	%r1336, %r3213, 15, %r3214;
	shr.s32 	%r1337, %r1336, 4;
	shl.b32 	%r1338, %r1337, 2;
	add.s32 	%r1339, %r685, %r1338;
	ld.shared.u32 	%r1340, [%r1339];
	setp.lt.s32 	%p278, %r1340, %r695;
	add.s32 	%r1341, %r1337, 1;
	selp.b32 	%r3213, %r3213, %r1337, %p278;
	selp.b32 	%r3214, %r1341, %r3214, %p278;
$L__BB2_512:
	setp.ge.s32 	%p279, %r3214, %r3213;
	@%p279 bra 	$L__BB2_514;
$L__BB2_513:
	add.s32 	%r1343, %r3214, %r3213;
	shr.s32 	%r1344, %r1343, 1;
	shl.b32 	%r1345, %r1344, 2;
	add.s32 	%r1346, %r685, %r1345;
	ld.shared.u32 	%r1347, [%r1346];
	setp.lt.s32 	%p280, %r1347, %r695;
	add.s32 	%r1348, %r1344, 1;
	selp.b32 	%r3213, %r3213, %r1344, %p280;
	selp.b32 	%r3214, %r1348, %r3214, %p280;
	setp.lt.s32 	%p281, %r3214, %r3213;
	@%p281 bra 	$L__BB2_513;
$L__BB2_514:
	sub.s32 	%r1351, %r3199, %r3203;
	sub.s32 	%r740, %r693, %r3214;
	add.s32 	%r741, %r740, %r1351;
	shr.s32 	%r1352, %r741, 1;
	max.s32 	%r742, %r1352, %r740;
	add.s32 	%r1354, %r3214, %r742;
	add.s32 	%r1355, %r1354, 1;
	min.s32 	%r1356, %r1355, %r1232;
	sub.s32 	%r3223, %r1356, %r693;
	setp.lt.s32 	%p282, %r3223, 1;
	mov.b32 	%r3224, 0;
	@%p282 bra 	$L__BB2_517;
	mov.b32 	%r3224, 0;
$L__BB2_516:
	add.s32 	%r1358, %r3224, %r3223;
	shr.s32 	%r1359, %r1358, 1;
	shl.b32 	%r1360, %r1359, 2;
	add.s32 	%r1361, %r694, %r1360;
	ld.shared.u32 	%r1362, [%r1361];
	setp.lt.s32 	%p283, %r695, %r1362;
	add.s32 	%r1363, %r1359, 1;
	selp.b32 	%r3223, %r1359, %r3223, %p283;
	selp.b32 	%r3224, %r3224, %r1363, %p283;
	setp.lt.s32 	%p284, %r3224, %r3223;
	@%p284 bra 	$L__BB2_516;
$L__BB2_517:
	add.s32 	%r1364, %r740, %r3224;
	min.s32 	%r1365, %r1364, %r742;
	sub.s32 	%r1366, %r741, %r1365;
	add.s32 	%r1367, %r1365, 1;
	setp.eq.s32 	%p285, %r1366, %r1367;
	setp.lt.s32 	%p286, %r742, %r1364;
	and.pred  	%p287, %p285, %p286;
	add.s32 	%r3199, %r1366, %r3203;
	selp.u32 	%r3226, 1, 0, %p287;
$L__BB2_518:
	sub.s32 	%r1368, %r684, %r3199;
	add.s32 	%r1369, %r1368, %r3226;
	setp.eq.s32 	%p288, %r608, 0;
	shl.b32 	%r1370, %r606, 16;
	or.b32  	%r1371, %r1370, %r1232;
	shl.b32 	%r1372, %r3199, 16;
	or.b32  	%r1373, %r1369, %r1372;
	selp.b32 	%r1374, %r1371, %r1373, %p288;
	add.s32 	%r1375, %r608, -1;
	selp.b32 	%r1376, 511, %r1375, %p288;
	shl.b32 	%r1377, %r1376, 2;
	add.s32 	%r1379, %r1256, %r1377;
	st.shared.u32 	[%r1379], %r1374;
	bar.sync 	0;
	ld.shared.u32 	%r1380, [%r683+-2048];
	shr.s32 	%r753, %r1380, 16;
	and.b32  	%r1381, %r1380, 65535;
	add.s32 	%r3234, %r1369, %r606;
	add.s32 	%r755, %r1381, %r606;
	add.s32 	%r756, %r755, %r753;
	shl.b32 	%r1382, %r1369, 2;
	add.s32 	%r757, %r685, %r1382;
	ld.shared.u32 	%r3233, [%r757];
	shl.b32 	%r1383, %r3199, 2;
	add.s32 	%r1384, %r1256, %r1383;
	add.s32 	%r759, %r1384, 2048;
	ld.shared.u32 	%r3231, [%r1384+2048];
	setp.ge.s32 	%p896, %r3199, %r753;
	setp.lt.s32 	%p289, %r3234, %r755;
	setp.ge.s32 	%p290, %r3234, %r755;
	or.pred  	%p291, %p896, %p290;
	or.pred  	%p897, %p896, %p289;
	@%p291 bra 	$L__BB2_520;
	setp.ge.s32 	%p897, %r3231, %r3233;
	setp.lt.s32 	%p896, %r3233, %r3231;
$L__BB2_520:
	selp.b32 	%r761, %r3233, %r3231, %p896;
	selp.b32 	%r762, %r3234, %r3199, %p896;
	add.s32 	%r763, %r3234, %r3199;
	@%p896 bra 	$L__BB2_522;
	add.s32 	%r3199, %r3199, 1;
	ld.shared.u32 	%r3231, [%r759+4];
$L__BB2_522:
	not.pred 	%p292, %p897;
	@%p292 bra 	$L__BB2_524;
	add.s32 	%r3234, %r3234, 1;
	ld.shared.u32 	%r3233, [%r757+4];
$L__BB2_524:
	setp.ge.s32 	%p898, %r3199, %r753;
	setp.lt.s32 	%p293, %r3234, %r755;
	setp.ge.s32 	%p294, %r3234, %r755;
	or.pred  	%p295, %p898, %p294;
	or.pred  	%p899, %p898, %p293;
	@%p295 bra 	$L__BB2_526;
	setp.ge.s32 	%p899, %r3231, %r3233;
	setp.lt.s32 	%p898, %r3233, %r3231;
$L__BB2_526:
	selp.b32 	%r772, %r3233, %r3231, %p898;
	selp.b32 	%r773, %r3234, %r3199, %p898;
	add.s32 	%r774, %r3234, %r3199;
	@%p898 bra 	$L__BB2_528;
	add.s32 	%r775, %r3199, 1;
	shl.b32 	%r1385, %r3199, 2;
	add.s32 	%r1387, %r1256, %r1385;
	ld.shared.u32 	%r3231, [%r1387+2052];
	mov.u32 	%r3199, %r775;
$L__BB2_528:
	not.pred 	%p296, %p899;
	@%p296 bra 	$L__BB2_530;
	add.s32 	%r779, %r3234, 1;
	shl.b32 	%r1388, %r3234, 2;
	add.s32 	%r1390, %r1256, %r1388;
	ld.shared.u32 	%r3233, [%r1390+2052];
	mov.u32 	%r3234, %r779;
$L__BB2_530:
	setp.ge.s32 	%p900, %r3199, %r753;
	setp.lt.s32 	%p297, %r3234, %r755;
	setp.ge.s32 	%p298, %r3234, %r755;
	or.pred  	%p299, %p900, %p298;
	or.pred  	%p901, %p900, %p297;
	@%p299 bra 	$L__BB2_532;
	setp.ge.s32 	%p901, %r3231, %r3233;
	setp.lt.s32 	%p900, %r3233, %r3231;
$L__BB2_532:
	selp.b32 	%r783, %r3233, %r3231, %p900;
	selp.b32 	%r784, %r3234, %r3199, %p900;
	add.s32 	%r785, %r3234, %r3199;
	@%p900 bra 	$L__BB2_534;
	add.s32 	%r786, %r3199, 1;
	shl.b32 	%r1391, %r3199, 2;
	add.s32 	%r1393, %r1256, %r1391;
	ld.shared.u32 	%r3231, [%r1393+2052];
	mov.u32 	%r3199, %r786;
$L__BB2_534:
	not.pred 	%p300, %p901;
	@%p300 bra 	$L__BB2_536;
	add.s32 	%r790, %r3234, 1;
	shl.b32 	%r1394, %r3234, 2;
	add.s32 	%r1396, %r1256, %r1394;
	ld.shared.u32 	%r3233, [%r1396+2052];
	mov.u32 	%r3234, %r790;
$L__BB2_536:
	setp.ge.s32 	%p902, %r3199, %r753;
	setp.lt.s32 	%p301, %r3234, %r755;
	setp.ge.s32 	%p302, %r3234, %r755;
	or.pred  	%p303, %p902, %p302;
	or.pred  	%p903, %p902, %p301;
	@%p303 bra 	$L__BB2_538;
	setp.ge.s32 	%p903, %r3231, %r3233;
	setp.lt.s32 	%p902, %r3233, %r3231;
$L__BB2_538:
	selp.b32 	%r794, %r3233, %r3231, %p902;
	selp.b32 	%r795, %r3234, %r3199, %p902;
	add.s32 	%r796, %r3234, %r3199;
	@%p902 bra 	$L__BB2_540;
	add.s32 	%r797, %r3199, 1;
	shl.b32 	%r1397, %r3199, 2;
	add.s32 	%r1399, %r1256, %r1397;
	ld.shared.u32 	%r3231, [%r1399+2052];
	mov.u32 	%r3199, %r797;
$L__BB2_540:
	not.pred 	%p304, %p903;
	@%p304 bra 	$L__BB2_542;
	add.s32 	%r801, %r3234, 1;
	shl.b32 	%r1400, %r3234, 2;
	add.s32 	%r1402, %r1256, %r1400;
	ld.shared.u32 	%r3233, [%r1402+2052];
	mov.u32 	%r3234, %r801;
$L__BB2_542:
	setp.ge.s32 	%p904, %r3199, %r753;
	setp.lt.s32 	%p305, %r3234, %r755;
	setp.ge.s32 	%p306, %r3234, %r755;
	or.pred  	%p307, %p904, %p306;
	or.pred  	%p905, %p904, %p305;
	@%p307 bra 	$L__BB2_544;
	setp.ge.s32 	%p905, %r3231, %r3233;
	setp.lt.s32 	%p904, %r3233, %r3231;
$L__BB2_544:
	selp.b32 	%r805, %r3233, %r3231, %p904;
	selp.b32 	%r806, %r3234, %r3199, %p904;
	add.s32 	%r807, %r3234, %r3199;
	@%p904 bra 	$L__BB2_546;
	add.s32 	%r808, %r3199, 1;
	shl.b32 	%r1403, %r3199, 2;
	add.s32 	%r1405, %r1256, %r1403;
	ld.shared.u32 	%r3231, [%r1405+2052];
	mov.u32 	%r3199, %r808;
$L__BB2_546:
	not.pred 	%p308, %p905;
	@%p308 bra 	$L__BB2_548;
	add.s32 	%r812, %r3234, 1;
	shl.b32 	%r1406, %r3234, 2;
	add.s32 	%r1408, %r1256, %r1406;
	ld.shared.u32 	%r3233, [%r1408+2052];
	mov.u32 	%r3234, %r812;
$L__BB2_548:
	setp.ge.s32 	%p906, %r3199, %r753;
	setp.lt.s32 	%p309, %r3234, %r755;
	setp.ge.s32 	%p310, %r3234, %r755;
	or.pred  	%p311, %p906, %p310;
	or.pred  	%p907, %p906, %p309;
	@%p311 bra 	$L__BB2_550;
	setp.ge.s32 	%p907, %r3231, %r3233;
	setp.lt.s32 	%p906, %r3233, %r3231;
$L__BB2_550:
	selp.b32 	%r816, %r3233, %r3231, %p906;
	selp.b32 	%r817, %r3234, %r3199, %p906;
	mov.u32 	%r3252, %r3199;
	@%p906 bra 	$L__BB2_552;
	add.s32 	%r3252, %r3199, 1;
	shl.b32 	%r1409, %r3199, 2;
	add.s32 	%r1411, %r1256, %r1409;
	ld.shared.u32 	%r3231, [%r1411+2052];
$L__BB2_552:
	not.pred 	%p312, %p907;
	mov.u32 	%r3254, %r3234;
	@%p312 bra 	$L__BB2_554;
	add.s32 	%r3254, %r3234, 1;
	shl.b32 	%r1412, %r3234, 2;
	add.s32 	%r1414, %r1256, %r1412;
	ld.shared.u32 	%r3233, [%r1414+2052];
$L__BB2_554:
	setp.ge.s32 	%p908, %r3252, %r753;
	setp.lt.s32 	%p313, %r3254, %r755;
	setp.ge.s32 	%p314, %r3254, %r755;
	or.pred  	%p315, %p908, %p314;
	or.pred  	%p909, %p908, %p313;
	@%p315 bra 	$L__BB2_556;
	setp.ge.s32 	%p909, %r3231, %r3233;
	setp.lt.s32 	%p908, %r3233, %r3231;
$L__BB2_556:
	selp.b32 	%r826, %r3233, %r3231, %p908;
	selp.b32 	%r827, %r3254, %r3252, %p908;
	add.s32 	%r1415, %r3254, %r3252;
	setp.lt.s32 	%p316, %r1415, %r756;
	selp.b32 	%r1416, 64, 0, %p316;
	add.s32 	%r1417, %r3234, %r3199;
	setp.lt.s32 	%p317, %r1417, %r756;
	selp.b32 	%r1418, 32, 0, %p317;
	or.b32  	%r1419, %r1418, %r1416;
	setp.lt.s32 	%p318, %r796, %r756;
	selp.b32 	%r1420, 8, 0, %p318;
	setp.lt.s32 	%p319, %r785, %r756;
	selp.b32 	%r1421, 4, 0, %p319;
	setp.lt.s32 	%p320, %r763, %r756;
	selp.u32 	%r1422, 1, 0, %p320;
	setp.lt.s32 	%p321, %r774, %r756;
	selp.b32 	%r1423, 2, 0, %p321;
	or.b32  	%r1424, %r1423, %r1422;
	or.b32  	%r1425, %r1424, %r1421;
	or.b32  	%r1426, %r1425, %r1420;
	setp.lt.s32 	%p322, %r807, %r756;
	selp.b32 	%r1427, 16, 0, %p322;
	or.b32  	%r1428, %r1426, %r1427;
	or.b32  	%r828, %r1419, %r1428;
	@%p908 bra 	$L__BB2_558;
	add.s32 	%r829, %r3252, 1;
	shl.b32 	%r1429, %r3252, 2;
	add.s32 	%r1431, %r1256, %r1429;
	ld.shared.u32 	%r3231, [%r1431+2052];
	mov.u32 	%r3252, %r829;
$L__BB2_558:
	not.pred 	%p323, %p909;
	@%p323 bra 	$L__BB2_560;
	add.s32 	%r833, %r3254, 1;
	shl.b32 	%r1432, %r3254, 2;
	add.s32 	%r1434, %r1256, %r1432;
	ld.shared.u32 	%r3233, [%r1434+2052];
	mov.u32 	%r3254, %r833;
$L__BB2_560:
	setp.ge.s32 	%p910, %r3252, %r753;
	setp.lt.s32 	%p324, %r3254, %r755;
	setp.ge.s32 	%p325, %r3254, %r755;
	or.pred  	%p326, %p910, %p325;
	or.pred  	%p911, %p910, %p324;
	@%p326 bra 	$L__BB2_562;
	setp.ge.s32 	%p911, %r3231, %r3233;
	setp.lt.s32 	%p910, %r3233, %r3231;
$L__BB2_562:
	selp.b32 	%r837, %r3233, %r3231, %p910;
	selp.b32 	%r838, %r3254, %r3252, %p910;
	mov.u32 	%r3260, %r3252;
	@%p910 bra 	$L__BB2_564;
	add.s32 	%r3260, %r3252, 1;
	shl.b32 	%r1435, %r3252, 2;
	add.s32 	%r1437, %r1256, %r1435;
	ld.shared.u32 	%r3231, [%r1437+2052];
$L__BB2_564:
	not.pred 	%p327, %p911;
	mov.u32 	%r3262, %r3254;
	@%p327 bra 	$L__BB2_566;
	add.s32 	%r3262, %r3254, 1;
	shl.b32 	%r1438, %r3254, 2;
	add.s32 	%r1440, %r1256, %r1438;
	ld.shared.u32 	%r3233, [%r1440+2052];
$L__BB2_566:
	setp.ge.s32 	%p912, %r3260, %r753;
	setp.lt.s32 	%p328, %r3262, %r755;
	setp.ge.s32 	%p329, %r3262, %r755;
	or.pred  	%p330, %p912, %p329;
	or.pred  	%p913, %p912, %p328;
	@%p330 bra 	$L__BB2_568;
	setp.ge.s32 	%p913, %r3231, %r3233;
	setp.lt.s32 	%p912, %r3233, %r3231;
$L__BB2_568:
	selp.b32 	%r847, %r3233, %r3231, %p912;
	selp.b32 	%r848, %r3262, %r3260, %p912;
	add.s32 	%r1441, %r3262, %r3260;
	setp.lt.s32 	%p331, %r1441, %r756;
	selp.b32 	%r1442, 256, 0, %p331;
	add.s32 	%r1443, %r3254, %r3252;
	setp.lt.s32 	%p332, %r1443, %r756;
	selp.b32 	%r1444, 128, 0, %p332;
	or.b32  	%r1445, %r1444, %r1442;
	or.b32  	%r849, %r1445, %r828;
	@%p912 bra 	$L__BB2_570;
	add.s32 	%r850, %r3260, 1;
	shl.b32 	%r1446, %r3260, 2;
	add.s32 	%r1448, %r1256, %r1446;
	ld.shared.u32 	%r3231, [%r1448+2052];
	mov.u32 	%r3260, %r850;
$L__BB2_570:
	not.pred 	%p333, %p913;
	@%p333 bra 	$L__BB2_572;
	add.s32 	%r854, %r3262, 1;
	shl.b32 	%r1449, %r3262, 2;
	add.s32 	%r1451, %r1256, %r1449;
	ld.shared.u32 	%r3233, [%r1451+2052];
	mov.u32 	%r3262, %r854;
$L__BB2_572:
	setp.ge.s32 	%p914, %r3260, %r753;
	setp.lt.s32 	%p334, %r3262, %r755;
	setp.ge.s32 	%p335, %r3262, %r755;
	or.pred  	%p336, %p914, %p335;
	or.pred  	%p915, %p914, %p334;
	@%p336 bra 	$L__BB2_574;
	setp.ge.s32 	%p915, %r3231, %r3233;
	setp.lt.s32 	%p914, %r3233, %r3231;
$L__BB2_574:
	selp.b32 	%r858, %r3233, %r3231, %p914;
	selp.b32 	%r859, %r3262, %r3260, %p914;
	mov.u32 	%r3268, %r3260;
	@%p914 bra 	$L__BB2_576;
	add.s32 	%r3268, %r3260, 1;
	shl.b32 	%r1452, %r3260, 2;
	add.s32 	%r1454, %r1256, %r1452;
	ld.shared.u32 	%r3231, [%r1454+2052];
$L__BB2_576:
	not.pred 	%p337, %p915;
	mov.u32 	%r3270, %r3262;
	@%p337 bra 	$L__BB2_578;
	add.s32 	%r3270, %r3262, 1;
	shl.b32 	%r1455, %r3262, 2;
	add.s32 	%r1457, %r1256, %r1455;
	ld.shared.u32 	%r3233, [%r1457+2052];
$L__BB2_578:
	setp.ge.s32 	%p916, %r3268, %r753;
	setp.lt.s32 	%p338, %r3270, %r755;
	setp.ge.s32 	%p339, %r3270, %r755;
	or.pred  	%p340, %p916, %p339;
	or.pred  	%p917, %p916, %p338;
	@%p340 bra 	$L__BB2_580;
	setp.ge.s32 	%p917, %r3231, %r3233;
	setp.lt.s32 	%p916, %r3233, %r3231;
$L__BB2_580:
	selp.b32 	%r868, %r3233, %r3231, %p916;
	selp.b32 	%r869, %r3270, %r3268, %p916;
	add.s32 	%r1458, %r3270, %r3268;
	setp.lt.s32 	%p341, %r1458, %r756;
	selp.b32 	%r1459, 1024, 0, %p341;
	add.s32 	%r1460, %r3262, %r3260;
	setp.lt.s32 	%p342, %r1460, %r756;
	selp.b32 	%r1461, 512, 0, %p342;
	or.b32  	%r1462, %r1461, %r1459;
	or.b32  	%r870, %r1462, %r849;
	@%p916 bra 	$L__BB2_582;
	add.s32 	%r871, %r3268, 1;
	shl.b32 	%r1463, %r3268, 2;
	add.s32 	%r1465, %r1256, %r1463;
	ld.shared.u32 	%r3231, [%r1465+2052];
	mov.u32 	%r3268, %r871;
$L__BB2_582:
	not.pred 	%p343, %p917;
	@%p343 bra 	$L__BB2_584;
	add.s32 	%r875, %r3270, 1;
	shl.b32 	%r1466, %r3270, 2;
	add.s32 	%r1468, %r1256, %r1466;
	ld.shared.u32 	%r3233, [%r1468+2052];
	mov.u32 	%r3270, %r875;
$L__BB2_584:
	setp.ge.s32 	%p918, %r3268, %r753;
	setp.lt.s32 	%p344, %r3270, %r755;
	setp.ge.s32 	%p345, %r3270, %r755;
	or.pred  	%p346, %p918, %p345;
	or.pred  	%p919, %p918, %p344;
	@%p346 bra 	$L__BB2_586;
	setp.ge.s32 	%p919, %r3231, %r3233;
	setp.lt.s32 	%p918, %r3233, %r3231;
$L__BB2_586:
	selp.b32 	%r879, %r3233, %r3231, %p918;
	selp.b32 	%r880, %r3270, %r3268, %p918;
	mov.u32 	%r3276, %r3268;
	@%p918 bra 	$L__BB2_588;
	add.s32 	%r3276, %r3268, 1;
	shl.b32 	%r1469, %r3268, 2;
	add.s32 	%r1471, %r1256, %r1469;
	ld.shared.u32 	%r3231, [%r1471+2052];
$L__BB2_588:
	not.pred 	%p347, %p919;
	mov.u32 	%r3278, %r3270;
	@%p347 bra 	$L__BB2_590;
	add.s32 	%r3278, %r3270, 1;
	shl.b32 	%r1472, %r3270, 2;
	add.s32 	%r1474, %r1256, %r1472;
	ld.shared.u32 	%r3233, [%r1474+2052];
$L__BB2_590:
	setp.ge.s32 	%p920, %r3276, %r753;
	setp.lt.s32 	%p348, %r3278, %r755;
	setp.ge.s32 	%p349, %r3278, %r755;
	or.pred  	%p350, %p920, %p349;
	or.pred  	%p921, %p920, %p348;
	@%p350 bra 	$L__BB2_592;
	setp.ge.s32 	%p921, %r3231, %r3233;
	setp.lt.s32 	%p920, %r3233, %r3231;
$L__BB2_592:
	selp.b32 	%r889, %r3233, %r3231, %p920;
	selp.b32 	%r890, %r3278, %r3276, %p920;
	add.s32 	%r1475, %r3278, %r3276;
	setp.lt.s32 	%p351, %r1475, %r756;
	selp.b32 	%r1476, 4096, 0, %p351;
	add.s32 	%r1477, %r3270, %r3268;
	setp.lt.s32 	%p352, %r1477, %r756;
	selp.b32 	%r1478, 2048, 0, %p352;
	or.b32  	%r1479, %r1478, %r1476;
	or.b32  	%r891, %r1479, %r870;
	@%p920 bra 	$L__BB2_594;
	add.s32 	%r892, %r3276, 1;
	shl.b32 	%r1480, %r3276, 2;
	add.s32 	%r1482, %r1256, %r1480;
	ld.shared.u32 	%r3231, [%r1482+2052];
	mov.u32 	%r3276, %r892;
$L__BB2_594:
	not.pred 	%p353, %p921;
	@%p353 bra 	$L__BB2_596;
	add.s32 	%r896, %r3278, 1;
	shl.b32 	%r1483, %r3278, 2;
	add.s32 	%r1485, %r1256, %r1483;
	ld.shared.u32 	%r3233, [%r1485+2052];
	mov.u32 	%r3278, %r896;
$L__BB2_596:
	setp.ge.s32 	%p922, %r3276, %r753;
	setp.lt.s32 	%p354, %r3278, %r755;
	setp.ge.s32 	%p355, %r3278, %r755;
	or.pred  	%p356, %p922, %p355;
	or.pred  	%p923, %p922, %p354;
	@%p356 bra 	$L__BB2_598;
	setp.ge.s32 	%p923, %r3231, %r3233;
	setp.lt.s32 	%p922, %r3233, %r3231;
$L__BB2_598:
	selp.b32 	%r900, %r3233, %r3231, %p922;
	selp.b32 	%r901, %r3278, %r3276, %p922;
	mov.u32 	%r3284, %r3276;
	@%p922 bra 	$L__BB2_600;
	add.s32 	%r3284, %r3276, 1;
	shl.b32 	%r1486, %r3276, 2;
	add.s32 	%r1488, %r1256, %r1486;
	ld.shared.u32 	%r3231, [%r1488+2052];
$L__BB2_600:
	not.pred 	%p357, %p923;
	mov.u32 	%r3286, %r3278;
	@%p357 bra 	$L__BB2_602;
	add.s32 	%r3286, %r3278, 1;
	shl.b32 	%r1489, %r3278, 2;
	add.s32 	%r1491, %r1256, %r1489;
	ld.shared.u32 	%r3233, [%r1491+2052];
$L__BB2_602:
	setp.ge.s32 	%p924, %r3284, %r753;
	setp.lt.s32 	%p358, %r3286, %r755;
	setp.ge.s32 	%p359, %r3286, %r755;
	or.pred  	%p360, %p924, %p359;
	or.pred  	%p925, %p924, %p358;
	@%p360 bra 	$L__BB2_604;
	setp.ge.s32 	%p925, %r3231, %r3233;
	setp.lt.s32 	%p924, %r3233, %r3231;
$L__BB2_604:
	selp.b32 	%r910, %r3233, %r3231, %p924;
	selp.b32 	%r911, %r3286, %r3284, %p924;
	add.s32 	%r1492, %r3286, %r3284;
	setp.lt.s32 	%p361, %r1492, %r756;
	selp.b32 	%r1493, 16384, 0, %p361;
	add.s32 	%r1494, %r3278, %r3276;
	setp.lt.s32 	%p362, %r1494, %r756;
	selp.b32 	%r1495, 8192, 0, %p362;
	or.b32  	%r1496, %r1495, %r1493;
	or.b32  	%r912, %r1496, %r891;
	@%p924 bra 	$L__BB2_606;
	add.s32 	%r913, %r3284, 1;
	shl.b32 	%r1497, %r3284, 2;
	mov.u32 	%r1498, _ZN6thrust24THRUST_300001_SM_1000_NS8cuda_cub4core6detail5shmemE;
	add.s32 	%r1499, %r1498, %r1497;
	ld.shared.u32 	%r3231, [%r1499+2052];
	mov.u32 	%r3284, %r913;
$L__BB2_606:
	not.pred 	%p363, %p925;
	@%p363 bra 	$L__BB2_608;
	add.s32 	%r917, %r3286, 1;
	shl.b32 	%r1500, %r3286, 2;
	mov.u32 	%r1501, _ZN6thrust24THRUST_300001_SM_1000_NS8cuda_cub4core6detail5shmemE;
	add.s32 	%r1502, %r1501, %r1500;
	ld.shared.u32 	%r3233, [%r1502+2052];
	mov.u32 	%r3286, %r917;
$L__BB2_608:
	setp.ge.s32 	%p926, %r3284, %r753;
	setp.lt.s32 	%p364, %r3286, %r755;
	setp.ge.s32 	%p365, %r3286, %r755;
	or.pred  	%p366, %p926, %p365;
	or.pred  	%p927, %p926, %p364;
	@%p366 bra 	$L__BB2_610;
	setp.ge.s32 	%p927, %r3231, %r3233;
	setp.lt.s32 	%p926, %r3233, %r3231;
$L__BB2_610:
	selp.b32 	%r921, %r3233, %r3231, %p926;
	selp.b32 	%r922, %r3286, %r3284, %p926;
	mov.u32 	%r3292, %r3284;
	@%p926 bra 	$L__BB2_612;
	add.s32 	%r3292, %r3284, 1;
	shl.b32 	%r1503, %r3284, 2;
	mov.u32 	%r1504, _ZN6thrust24THRUST_300001_SM_1000_NS8cuda_cub4core6detail5shmemE;
	add.s32 	%r1505, %r1504, %r1503;
	ld.shared.u32 	%r3231, [%r1505+2052];
$L__BB2_612:
	not.pred 	%p367, %p927;
	mov.u32 	%r3294, %r3286;
	@%p367 bra 	$L__BB2_614;
	add.s32 	%r3294, %r3286, 1;
	shl.b32 	%r1506, %r3286, 2;
	mov.u32 	%r1507, _ZN6thrust24THRUST_300001_SM_1000_NS8cuda_cub4core6detail5shmemE;
	add.s32 	%r1508, %r1507, %r1506;
	ld.shared.u32 	%r3233, [%r1508+2052];
$L__BB2_614:
	setp.ge.s32 	%p928, %r3292, %r753;
	setp.lt.s32 	%p368, %r3294, %r755;
	setp.ge.s32 	%p369, %r3294, %r755;
	or.pred  	%p370, %p928, %p369;
	or.pred  	%p929, %p928, %p368;
	@%p370 bra 	$L__BB2_616;
	setp.ge.s32 	%p929, %r3231, %r3233;
	setp.lt.s32 	%p928, %r3233, %r3231;
$L__BB2_616:
	selp.b32 	%r931, %r3233, %r3231, %p928;
	selp.b32 	%r932, %r3294, %r3292, %p928;
	add.s32 	%r1509, %r3294, %r3292;
	setp.lt.s32 	%p371, %r1509, %r756;
	selp.b32 	%r1510, 65536, 0, %p371;
	add.s32 	%r1511, %r3286, %r3284;
	setp.lt.s32 	%p372, %r1511, %r756;
	selp.b32 	%r1512, 32768, 0, %p372;
	or.b32  	%r1513, %r1512, %r1510;
	or.b32  	%r933, %r1513, %r912;
	@%p928 bra 	$L__BB2_618;
	add.s32 	%r934, %r3292, 1;
	shl.b32 	%r1514, %r3292, 2;
	mov.u32 	%r1515, _ZN6thrust24THRUST_300001_SM_1000_NS8cuda_cub4core6detail5shmemE;
	add.s32 	%r1516, %r1515, %r1514;
	ld.shared.u32 	%r3231, [%r1516+2052];
	mov.u32 	%r3292, %r934;
$L__BB2_618:
	not.pred 	%p373, %p929;
	@%p373 bra 	$L__BB2_620;
	add.s32 	%r938, %r3294, 1;
	shl.b32 	%r1517, %r3294, 2;
	mov.u32 	%r1518, _ZN6thrust24THRUST_300001_SM_1000_NS8cuda_cub4core6detail5shmemE;
	add.s32 	%r1519, %r1518, %r1517;
	ld.shared.u32 	%r3233, [%r1519+2052];
	mov.u32 	%r3294, %r938;
$L__BB2_620:
	setp.ge.s32 	%p930, %r3292, %r753;
	setp.lt.s32 	%p374, %r3294, %r755;
	setp.ge.s32 	%p375, %r3294, %r755;
	or.pred  	%p376, %p930, %p375;
	or.pred  	%p931, %p930, %p374;
	@%p376 bra 	$L__BB2_622;
	setp.ge.s32 	%p931, %r3231, %r3233;
	setp.lt.s32 	%p930, %r3233, %r3231;
$L__BB2_622:
	selp.b32 	%r942, %r3233, %r3231, %p930;
	selp.b32 	%r943, %r3294, %r3292, %p930;
	mov.u32 	%r3296, %r3292;
	@%p930 bra 	$L__BB2_624;
	add.s32 	%r3296, %r3292, 1;
	shl.b32 	%r1520, %r3292, 2;
	mov.u32 	%r1521, _ZN6thrust24THRUST_300001_SM_1000_NS8cuda_cub4core6detail5shmemE;
	add.s32 	%r1522, %r1521, %r1520;
	ld.shared.u32 	%r3231, [%r1522+2052];
$L__BB2_624:
	not.pred 	%p377, %p931;
	mov.u32 	%r3298, %r3294;
	@%p377 bra 	$L__BB2_626;
	add.s32 	%r3298, %r3294, 1;
	shl.b32 	%r1523, %r3294, 2;
	mov.u32 	%r1524, _ZN6thrust24THRUST_300001_SM_1000_NS8cuda_cub4core6detail5shmemE;
	add.s32 	%r1525, %r1524, %r1523;
	ld.shared.u32 	%r3233, [%r1525+2052];
$L__BB2_626:
	setp.ge.s32 	%p378, %r3296, %r753;
	setp.lt.s32 	%p379, %r3233, %r3231;
	setp.lt.s32 	%p380, %r3298, %r755;
	and.pred  	%p381, %p380, %p379;
	or.pred  	%p382, %p378, %p381;
	selp.b32 	%r952, %r3233, %r3231, %p382;
	selp.b32 	%r953, %r3298, %r3296, %p382;
	add.s32 	%r1526, %r3298, %r3296;
	setp.lt.s32 	%p383, %r1526, %r756;
	selp.b32 	%r1527, 262144, 0, %p383;
	add.s32 	%r1528, %r3294, %r3292;
	setp.lt.s32 	%p384, %r1528, %r756;
	selp.b32 	%r1529, 131072, 0, %p384;
	or.b32  	%r1530, %r1529, %r1527;
	or.b32  	%r954, %r1530, %r933;
	bar.sync 	0;
	popc.b32 	%r955, %r954;
	mov.u32 	%r1531, %ctaid.x;
	setp.ne.s32 	%p385, %r1531, 0;
	@%p385 bra 	$L__BB2_630;
	// begin inline asm
	mov.u32 %r1732, %laneid;
	// end inline asm
	mov.b32 	%r1735, 1;
	mov.b32 	%r1760, 0;
	mov.b32 	%r1762, -1;
	// begin inline asm
	{  .reg .s32 r0;  .reg .pred p;  shfl.sync.up.b32 r0|p, %r955, %r1735, %r1760, %r1762;  @p add.s32 r0, r0, %r955;  mov.s32 %r1733, r0;}
	// end inline asm
	mov.b32 	%r1741, 2;
	// begin inline asm
	{  .reg .s32 r0;  .reg .pred p;  shfl.sync.up.b32 r0|p, %r1733, %r1741, %r1760, %r1762;  @p add.s32 r0, r0, %r1733;  mov.s32 %r1739, r0;}
	// end inline asm
	mov.b32 	%r1747, 4;
	// begin inline asm
	{  .reg .s32 r0;  .reg .pred p;  shfl.sync.up.b32 r0|p, %r1739, %r1747, %r1760, %r1762;  @p add.s32 r0, r0, %r1739;  mov.s32 %r1745, r0;}
	// end inline asm
	mov.b32 	%r1753, 8;
	// begin inline asm
	{  .reg .s32 r0;  .reg .pred p;  shfl.sync.up.b32 r0|p, %r1745, %r1753, %r1760, %r1762;  @p add.s32 r0, r0, %r1745;  mov.s32 %r1751, r0;}
	// end inline asm
	mov.b32 	%r1759, 16;
	// begin inline asm
	{  .reg .s32 r0;  .reg .pred p;  shfl.sync.up.b32 r0|p, %r1751, %r1759, %r1760, %r1762;  @p add.s32 r0, r0, %r1751;  mov.s32 %r1757, r0;}
	// end inline asm
	setp.ne.s32 	%p434, %r1732, 31;
	@%p434 bra 	$L__BB2_629;
	mov.u32 	%r1763, %tid.x;
	shr.u32 	%r1764, %r1763, 3;
	and.b32  	%r1765, %r1764, 124;
	mov.u32 	%r1766, _ZN6thrust24THRUST_300001_SM_1000_NS8cuda_cub4core6detail5shmemE;
	add.s32 	%r1767, %r1766, %r1765;
	st.shared.u32 	[%r1767], %r1757;
$L__BB2_629:
	bar.sync 	0;
	ld.shared.v4.u32 	{%r1769, %r1770, %r1771, %r1772}, [_ZN6thrust24THRUST_300001_SM_1000_NS8cuda_cub4core6detail5shmemE];
	mov.u32 	%r1773, %tid.x;
	shr.u32 	%r1774, %r1773, 5;
	add.s32 	%r1775, %r1770, %r1769;
	setp.eq.s32 	%p435, %r1774, 2;
	selp.b32 	%r1776, %r1775, %r1769, %p435;
	add.s32 	%r1777, %r1775, %r1771;
	setp.eq.s32 	%p436, %r1774, 3;
	selp.b32 	%r1778, %r1777, %r1776, %p436;
	add.s32 	%r1779, %r1777, %r1772;
	setp.eq.s32 	%p437, %r1774, 4;
	selp.b32 	%r1780, %r1779, %r1778, %p437;
	ld.shared.v4.u32 	{%r1781, %r1782, %r1783, %r1784}, [_ZN6thrust24THRUST_300001_SM_1000_NS8cuda_cub4core6detail5shmemE+16];
	add.s32 	%r1785, %r1779, %r1781;
	setp.eq.s32 	%p438, %r1774, 5;
	selp.b32 	%r1786, %r1785, %r1780, %p438;
	add.s32 	%r1787, %r1785, %r1782;
	setp.eq.s32 	%p439, %r1774, 6;
	selp.b32 	%r1788, %r1787, %r1786, %p439;
	add.s32 	%r1789, %r1787, %r1783;
	setp.eq.s32 	%p440, %r1774, 7;
	selp.b32 	%r1790, %r1789, %r1788, %p440;
	add.s32 	%r1791, %r1789, %r1784;
	setp.eq.s32 	%p441, %r1774, 8;
	selp.b32 	%r1792, %r1791, %r1790, %p441;
	ld.shared.v4.u32 	{%r1793, %r1794, %r1795, %r1796}, [_ZN6thrust24THRUST_300001_SM_1000_NS8cuda_cub4core6detail5shmemE+32];
	add.s32 	%r1797, %r1791, %r1793;
	setp.eq.s32 	%p442, %r1774, 9;
	selp.b32 	%r1798, %r1797, %r1792, %p442;
	add.s32 	%r1799, %r1797, %r1794;
	setp.eq.s32 	%p443, %r1774, 10;
	selp.b32 	%r1800, %r1799, %r1798, %p443;
	add.s32 	%r1801, %r1799, %r1795;
	setp.eq.s32 	%p444, %r1774, 11;
	selp.b32 	%r1802, %r1801, %r1800, %p444;
	add.s32 	%r1803, %r1801, %r1796;
	setp.eq.s32 	%p445, %r1774, 12;
	selp.b32 	%r1804, %r1803, %r1802, %p445;
	ld.shared.v4.u32 	{%r1805, %r1806, %r1807, %r1808}, [_ZN6thrust24THRUST_300001_SM_1000_NS8cuda_cub4core6detail5shmemE+48];
	add.s32 	%r1809, %r1803, %r1805;
	setp.eq.s32 	%p446, %r1774, 13;
	selp.b32 	%r1810, %r1809, %r1804, %p446;
	add.s32 	%r1811, %r1809, %r1806;
	setp.eq.s32 	%p447, %r1774, 14;
	selp.b32 	%r1812, %r1811, %r1810, %p447;
	add.s32 	%r1813, %r1811, %r1807;
	setp.eq.s32 	%p448, %r1774, 15;
	selp.b32 	%r1814, %r1813, %r1812, %p448;
	add.s32 	%r3309, %r1813, %r1808;
	setp.lt.u32 	%p449, %r1773, 32;
	selp.b32 	%r1815, 0, %r1814, %p449;
	setp.eq.s32 	%p450, %r1732, 0;
	sub.s32 	%r1816, %r1757, %r955;
	selp.b32 	%r1817, 0, %r1816, %p450;
	add.s32 	%r3306, %r1815, %r1817;
	mov.b32 	%r3310, 0;
	bra.uni 	$L__BB2_660;
$L__BB2_630:
	// begin inline asm
	mov.u32 %r1532, %laneid;
	// end inline asm
	mov.b32 	%r1535, 1;
	mov.b32 	%r1560, 0;
	mov.b32 	%r1562, -1;
	// begin inline asm
	{  .reg .s32 r0;  .reg .pred p;  shfl.sync.up.b32 r0|p, %r955, %r1535, %r1560, %r1562;  @p add.s32 r0, r0, %r955;  mov.s32 %r1533, r0;}
	// end inline asm
	mov.b32 	%r1541, 2;
	// begin inline asm
	{  .reg .s32 r0;  .reg .pred p;  shfl.sync.up.b32 r0|p, %r1533, %r1541, %r1560, %r1562;  @p add.s32 r0, r0, %r1533;  mov.s32 %r1539, r0;}
	// end inline asm
	mov.b32 	%r1547, 4;
	// begin inline asm
	{  .reg .s32 r0;  .reg .pred p;  shfl.sync.up.b32 r0|p, %r1539, %r1547, %r1560, %r1562;  @p add.s32 r0, r0, %r1539;  mov.s32 %r1545, r0;}
	// end inline asm
	mov.b32 	%r1553, 8;
	// begin inline asm
	{  .reg .s32 r0;  .reg .pred p;  shfl.sync.up.b32 r0|p, %r1545, %r1553, %r1560, %r1562;  @p add.s32 r0, r0, %r1545;  mov.s32 %r1551, r0;}
	// end inline asm
	mov.b32 	%r1559, 16;
	// begin inline asm
	{  .reg .s32 r0;  .reg .pred p;  shfl.sync.up.b32 r0|p, %r1551, %r1559, %r1560, %r1562;  @p add.s32 r0, r0, %r1551;  mov.s32 %r1557, r0;}
	// end inline asm
	setp.ne.s32 	%p386, %r1532, 31;
	@%p386 bra 	$L__BB2_632;
	mov.u32 	%r1563, %tid.x;
	shr.u32 	%r1564, %r1563, 3;
	and.b32  	%r1565, %r1564, 124;
	mov.u32 	%r1566, _ZN6thrust24THRUST_300001_SM_1000_NS8cuda_cub4core6detail5shmemE;
	add.s32 	%r1567, %r1566, %r1565;
	st.shared.u32 	[%r1567], %r1557;
$L__BB2_632:
	sub.s32 	%r1568, %r1557, %r955;
	bar.sync 	0;
	ld.shared.v4.u32 	{%r1569, %r1570, %r1571, %r1572}, [_ZN6thrust24THRUST_300001_SM_1000_NS8cuda_cub4core6detail5shmemE];
	mov.u32 	%r1573, %tid.x;
	shr.u32 	%r1574, %r1573, 5;
	add.s32 	%r1575, %r1570, %r1569;
	setp.eq.s32 	%p387, %r1574, 2;
	selp.b32 	%r1576, %r1575, %r1569, %p387;
	add.s32 	%r1577, %r1575, %r1571;
	setp.eq.s32 	%p388, %r1574, 3;
	selp.b32 	%r1578, %r1577, %r1576, %p388;
	add.s32 	%r1579, %r1577, %r1572;
	setp.eq.s32 	%p389, %r1574, 4;
	selp.b32 	%r1580, %r1579, %r1578, %p389;
	ld.shared.v4.u32 	{%r1581, %r1582, %r1583, %r1584}, [_ZN6thrust24THRUST_300001_SM_1000_NS8cuda_cub4core6detail5shmemE+16];
	add.s32 	%r1585, %r1579, %r1581;
	setp.eq.s32 	%p390, %r1574, 5;
	selp.b32 	%r1586, %r1585, %r1580, %p390;
	add.s32 	%r1587, %r1585, %r1582;
	setp.eq.s32 	%p391, %r1574, 6;
	selp.b32 	%r1588, %r1587, %r1586, %p391;
	add.s32 	%r1589, %r1587, %r1583;
	setp.eq.s32 	%p392, %r1574, 7;
	selp.b32 	%r1590, %r1589, %r1588, %p392;
	add.s32 	%r1591, %r1589, %r1584;
	setp.eq.s32 	%p393, %r1574, 8;
	selp.b32 	%r1592, %r1591, %r1590, %p393;
	ld.shared.v4.u32 	{%r1593, %r1594, %r1595, %r1596}, [_ZN6thrust24THRUST_300001_SM_1000_NS8cuda_cub4core6detail5shmemE+32];
	add.s32 	%r1597, %r1591, %r1593;
	setp.eq.s32 	%p394, %r1574, 9;
	selp.b32 	%r1598, %r1597, %r1592, %p394;
	add.s32 	%r1599, %r1597, %r1594;
	setp.eq.s32 	%p395, %r1574, 10;
	selp.b32 	%r1600, %r1599, %r1598, %p395;
	add.s32 	%r1601, %r1599, %r1595;
	setp.eq.s32 	%p396, %r1574, 11;
	selp.b32 	%r1602, %r1601, %r1600, %p396;
	add.s32 	%r1603, %r1601, %r1596;
	setp.eq.s32 	%p397, %r1574, 12;
	selp.b32 	%r1604, %r1603, %r1602, %p397;
	ld.shared.v4.u32 	{%r1605, %r1606, %r1607, %r1608}, [_ZN6thrust24THRUST_300001_SM_1000_NS8cuda_cub4core6detail5shmemE+48];
	add.s32 	%r1609, %r1603, %r1605;
	setp.eq.s32 	%p398, %r1574, 13;
	selp.b32 	%r1610, %r1609, %r1604, %p398;
	add.s32 	%r1611, %r1609, %r1606;
	setp.eq.s32 	%p399, %r1574, 14;
	selp.b32 	%r1612, %r1611, %r1610, %p399;
	add.s32 	%r1613, %r1611, %r1607;
	setp.eq.s32 	%p400, %r1574, 15;
	selp.b32 	%r1614, %r1613, %r1612, %p400;
	add.s32 	%r962, %r1613, %r1608;
	setp.gt.u32 	%p401, %r1573, 31;
	setp.lt.u32 	%p402, %r1573, 32;
	setp.eq.s32 	%p403, %r1532, 0;
	selp.b32 	%r1615, 0, %r1568, %p403;
	add.s32 	%r3306, %r1614, %r1615;
	selp.b32 	%r964, %r1568, %r3306, %p402;
	@%p401 bra 	$L__BB2_657;
	mov.u32 	%r1616, %tid.x;
	setp.ne.s32 	%p404, %r1616, 0;
	mov.u32 	%r1617, %ctaid.x;
	mul.wide.u32 	%rd51, %r1617, 8;
	add.s64 	%rd24, %rd2, %rd51;
	@%p404 bra 	$L__BB2_635;
	st.shared.u32 	[_ZN6thrust24THRUST_300001_SM_1000_NS8cuda_cub4core6detail5shmemE+108], %r962;
	add.s64 	%rd52, %rd24, 256;
	mov.b32 	%r1618, 100;
	// begin inline asm
	st.relaxed.gpu.v2.u32 [%rd52], {%r1618, %r962};
	// end inline asm
$L__BB2_635:
	mov.u32 	%r1620, %nctaid.x;
	setp.gt.u32 	%p405, %r1620, 499;
	@%p405 bra 	$L__BB2_637;
	membar.cta;
	bra.uni 	$L__BB2_638;
$L__BB2_637:
	mov.b32 	%r1621, 450;
	// begin inline asm
	nanosleep.u32 %r1621;
	// end inline asm
$L__BB2_638:
	mov.u32 	%r1624, %tid.x;
	mul.wide.u32 	%rd54, %r1624, 8;
	xor.b64  	%rd55, %rd54, -8;
	add.s64 	%rd56, %rd24, %rd55;
	add.s64 	%rd53, %rd56, 256;
	// begin inline asm
	ld.relaxed.gpu.v2.u32 {%r3304, %r3300}, [%rd53];
	// end inline asm
	mov.u32 	%r1727, %nctaid.x;
$L__BB2_639:
	setp.eq.s32 	%p406, %r3304, 99;
	mov.b32 	%r1625, -1;
	vote.sync.any.pred 	%p407, %p406, %r1625;
	not.pred 	%p408, %p407;
	@%p408 bra 	$L__BB2_644;
	setp.gt.u32 	%p433, %r1727, 499;
	@%p433 bra 	$L__BB2_642;
	membar.cta;
	bra.uni 	$L__BB2_643;
$L__BB2_642:
	mov.b32 	%r1728, 350;
	// begin inline asm
	nanosleep.u32 %r1728;
	// end inline asm
$L__BB2_643:
	// begin inline asm
	ld.relaxed.gpu.v2.u32 {%r3304, %r3300}, [%rd53];
	// end inline asm
	bra.uni 	$L__BB2_639;
$L__BB2_644:
	setp.eq.s32 	%p409, %r3304, 101;
	mov.b32 	%r1652, -1;
	vote.sync.ballot.b32 	%r1653, %p409, %r1652;
	// begin inline asm
	mov.u32 %r1627, %lanemask_ge;
	// end inline asm
	and.b32  	%r1654, %r1653, %r1627;
	or.b32  	%r1655, %r1654, -2147483648;
	add.s32 	%r1656, %r1655, -1;
	not.b32 	%r1657, %r1655;
	and.b32  	%r1658, %r1657, %r1656;
	popc.b32 	%r1631, %r1658;
	mov.b32 	%r1630, 1;
	// begin inline asm
	shfl.sync.down.b32 %r1628, %r3300, %r1630, %r1631, %r1652;
	// end inline asm
	setp.lt.s32 	%p411, %r1532, %r1631;
	selp.b32 	%r1659, %r1628, 0, %p411;
	add.s32 	%r1634, %r1659, %r3300;
	mov.b32 	%r1635, 2;
	// begin inline asm
	shfl.sync.down.b32 %r1633, %r1634, %r1635, %r1631, %r1652;
	// end inline asm
	add.s32 	%r1660, %r1532, 2;
	setp.gt.s32 	%p412, %r1660, %r1631;
	selp.b32 	%r1661, 0, %r1633, %p412;
	add.s32 	%r1639, %r1634, %r1661;
	mov.b32 	%r1640, 4;
	// begin inline asm
	shfl.sync.down.b32 %r1638, %r1639, %r1640, %r1631, %r1652;
	// end inline asm
	add.s32 	%r1662, %r1532, 4;
	setp.gt.s32 	%p413, %r1662, %r1631;
	selp.b32 	%r1663, 0, %r1638, %p413;
	add.s32 	%r1644, %r1639, %r1663;
	mov.b32 	%r1645, 8;
	// begin inline asm
	shfl.sync.down.b32 %r1643, %r1644, %r1645, %r1631, %r1652;
	// end inline asm
	add.s32 	%r1664, %r1532, 8;
	setp.gt.s32 	%p414, %r1664, %r1631;
	selp.b32 	%r1665, 0, %r1643, %p414;
	add.s32 	%r1649, %r1644, %r1665;
	mov.b32 	%r1650, 16;
	// begin inline asm
	shfl.sync.down.b32 %r1648, %r1649, %r1650, %r1631, %r1652;
	// end inline asm
	add.s32 	%r1666, %r1532, 16;
	setp.gt.s32 	%p415, %r1666, %r1631;
	selp.b32 	%r1667, 0, %r1648, %p415;
	add.s32 	%r3301, %r1649, %r1667;
	mov.u32 	%r1668, %tid.x;
	not.b32 	%r1669, %r1668;
	mov.u32 	%r1670, %ctaid.x;
	add.s32 	%r3303, %r1670, %r1669;
	add.s64 	%rd25, %rd2, 256;
$L__BB2_645:
	setp.ne.s32 	%p416, %r3304, 101;
	mov.b32 	%r1671, -1;
	vote.sync.all.pred 	%p417, %p416, %r1671;
	not.pred 	%p418, %p417;
	@%p418 bra 	$L__BB2_653;
	mul.wide.s32 	%rd59, %r3303, 8;
	add.s64 	%rd60, %rd25, %rd59;
	add.s64 	%rd58, %rd60, -256;
	// begin inline asm
	ld.relaxed.gpu.v2.u32 {%r3304, %r3305}, [%rd58];
	// end inline asm
$L__BB2_647:
	setp.eq.s32 	%p422, %r3304, 99;
	mov.b32 	%r1680, -1;
	vote.sync.any.pred 	%p423, %p422, %r1680;
	not.pred 	%p424, %p423;
	@%p424 bra 	$L__BB2_652;
	mov.u32 	%r1723, %nctaid.x;
	setp.gt.u32 	%p432, %r1723, 499;
	@%p432 bra 	$L__BB2_650;
	membar.cta;
	bra.uni 	$L__BB2_651;
$L__BB2_650:
	mov.b32 	%r1724, 350;
	// begin inline asm
	nanosleep.u32 %r1724;
	// end inline asm
$L__BB2_651:
	// begin inline asm
	ld.relaxed.gpu.v2.u32 {%r3304, %r3305}, [%rd58];
	// end inline asm
	bra.uni 	$L__BB2_647;
$L__BB2_652:
	setp.eq.s32 	%p425, %r3304, 101;
	mov.b32 	%r1706, -1;
	vote.sync.ballot.b32 	%r1707, %p425, %r1706;
	and.b32  	%r1708, %r1707, %r1627;
	or.b32  	%r1709, %r1708, -2147483648;
	add.s32 	%r1710, %r1709, -1;
	not.b32 	%r1711, %r1709;
	and.b32  	%r1712, %r1711, %r1710;
	popc.b32 	%r1685, %r1712;
	mov.b32 	%r1684, 1;
	// begin inline asm
	shfl.sync.down.b32 %r1682, %r3305, %r1684, %r1685, %r1706;
	// end inline asm
	setp.lt.s32 	%p427, %r1532, %r1685;
	selp.b32 	%r1713, %r1682, 0, %p427;
	add.s32 	%r1688, %r1713, %r3305;
	mov.b32 	%r1689, 2;
	// begin inline asm
	shfl.sync.down.b32 %r1687, %r1688, %r1689, %r1685, %r1706;
	// end inline asm
	add.s32 	%r1714, %r1532, 2;
	setp.gt.s32 	%p428, %r1714, %r1685;
	selp.b32 	%r1715, 0, %r1687, %p428;
	add.s32 	%r1693, %r1688, %r1715;
	mov.b32 	%r1694, 4;
	// begin inline asm
	shfl.sync.down.b32 %r1692, %r1693, %r1694, %r1685, %r1706;
	// end inline asm
	add.s32 	%r1716, %r1532, 4;
	setp.gt.s32 	%p429, %r1716, %r1685;
	selp.b32 	%r1717, 0, %r1692, %p429;
	add.s32 	%r1698, %r1693, %r1717;
	mov.b32 	%r1699, 8;
	// begin inline asm
	shfl.sync.down.b32 %r1697, %r1698, %r1699, %r1685, %r1706;
	// end inline asm
	add.s32 	%r1718, %r1532, 8;
	setp.gt.s32 	%p430, %r1718, %r1685;
	selp.b32 	%r1719, 0, %r1697, %p430;
	add.s32 	%r1703, %r1698, %r1719;
	mov.b32 	%r1704, 16;
	// begin inline asm
	shfl.sync.down.b32 %r1702, %r1703, %r1704, %r1685, %r1706;
	// end inline asm
	add.s32 	%r1720, %r1532, 16;
	setp.gt.s32 	%p431, %r1720, %r1685;
	selp.b32 	%r1721, 0, %r1702, %p431;
	add.s32 	%r1722, %r1721, %r3301;
	add.s32 	%r3301, %r1722, %r1703;
	add.s32 	%r3303, %r3303, -32;
	bra.uni 	$L__BB2_645;
$L__BB2_653:
	mov.u32 	%r1673, %tid.x;
	setp.ne.s32 	%p419, %r1673, 0;
	@%p419 bra 	$L__BB2_655;
	add.s32 	%r1675, %r3301, %r962;
	add.s64 	%rd57, %rd24, 256;
	mov.b32 	%r1674, 101;
	// begin inline asm
	st.relaxed.gpu.v2.u32 [%rd57], {%r1674, %r1675};
	// end inline asm
	st.shared.u32 	[_ZN6thrust24THRUST_300001_SM_1000_NS8cuda_cub4core6detail5shmemE+100], %r3301;
	st.shared.u32 	[_ZN6thrust24THRUST_300001_SM_1000_NS8cuda_cub4core6detail5shmemE+104], %r1675;
$L__BB2_655:
	setp.ne.s32 	%p420, %r1532, 0;
	mov.u32 	%r3306, %r964;
	@%p420 bra 	$L__BB2_657;
	st.shared.u32 	[_ZN6thrust24THRUST_300001_SM_1000_NS8cuda_cub4core6detail5shmemE+80], %r3301;
	mov.u32 	%r3306, %r3301;
$L__BB2_657:
	mov.u32 	%r1676, %tid.x;
	setp.eq.s32 	%p421, %r1676, 0;
	bar.sync 	0;
	@%p421 bra 	$L__BB2_659;
	ld.shared.u32 	%r1677, [_ZN6thrust24THRUST_300001_SM_1000_NS8cuda_cub4core6detail5shmemE+80];
	add.s32 	%r3306, %r1677, %r3306;
$L__BB2_659:
	ld.shared.u32 	%r3309, [_ZN6thrust24THRUST_300001_SM_1000_NS8cuda_cub4core6detail5shmemE+108];
	ld.shared.u32 	%r3310, [_ZN6thrust24THRUST_300001_SM_1000_NS8cuda_cub4core6detail5shmemE+100];
$L__BB2_660:
	setp.ge.s32 	%p451, %r763, %r756;
	bar.sync 	0;
	sub.s32 	%r3375, %r3306, %r3310;
	mov.u32 	%r3312, %r3375;
	@%p451 bra 	$L__BB2_662;
	add.s32 	%r3312, %r3375, 1;
	shl.b32 	%r1818, %r3375, 2;
	mov.u32 	%r1819, _ZN6thrust24THRUST_300001_SM_1000_NS8cuda_cub4core6detail5shmemE;
	add.s32 	%r1820, %r1819, %r1818;
	st.shared.u32 	[%r1820+2048], %r761;
$L__BB2_662:
	setp.ge.s32 	%p452, %r774, %r756;
	@%p452 bra 	$L__BB2_664;
	add.s32 	%r1000, %r3312, 1;
	shl.b32 	%r1821, %r3312, 2;
	mov.u32 	%r1822, _ZN6thrust24THRUST_300001_SM_1000_NS8cuda_cub4core6detail5shmemE;
	add.s32 	%r1823, %r1822, %r1821;
	st.shared.u32 	[%r1823+2048], %r772;
	mov.u32 	%r3312, %r1000;
$L__BB2_664:
	setp.ge.s32 	%p453, %r785, %r756;
	@%p453 bra 	$L__BB2_666;
	add.s32 	%r1002, %r3312, 1;
	shl.b32 	%r1824, %r3312, 2;
	mov.u32 	%r1825, _ZN6thrust24THRUST_300001_SM_1000_NS8cuda_cub4core6detail5shmemE;
	add.s32 	%r1826, %r1825, %r1824;
	st.shared.u32 	[%r1826+2048], %r783;
	mov.u32 	%r3312, %r1002;
$L__BB2_666:
	setp.ge.s32 	%p454, %r796, %r756;
	@%p454 bra 	$L__BB2_668;
	add.s32 	%r1004, %r3312, 1;
	shl.b32 	%r1827, %r3312, 2;
	mov.u32 	%r1828, _ZN6thrust24THRUST_300001_SM_1000_NS8cuda_cub4core6detail5shmemE;
	add.s32 	%r1829, %r1828, %r1827;
	st.shared.u32 	[%r1829+2048], %r794;
	mov.u32 	%r3312, %r1004;
$L__BB2_668:
	setp.ge.s32 	%p455, %r807, %r756;
	@%p455 bra 	$L__BB2_670;
	add.s32 	%r1006, %r3312, 1;
	shl.b32 	%r1830, %r3312, 2;
	mov.u32 	%r1831, _ZN6thrust24THRUST_300001_SM_1000_NS8cuda_cub4core6detail5shmemE;
	add.s32 	%r1832, %r1831, %r1830;
	st.shared.u32 	[%r1832+2048], %r805;
	mov.u32 	%r3312, %r1006;
$L__BB2_670:
	and.b32  	%r1008, %r828, 32;
	setp.eq.s32 	%p456, %r1008, 0;
	@%p456 bra 	$L__BB2_672;
	add.s32 	%r1009, %r3312, 1;
	shl.b32 	%r1833, %r3312, 2;
	mov.u32 	%r1834, _ZN6thrust24THRUST_300001_SM_1000_NS8cuda_cub4core6detail5shmemE;
	add.s32 	%r1835, %r1834, %r1833;
	st.shared.u32 	[%r1835+2048], %r816;
	mov.u32 	%r3312, %r1009;
$L__BB2_672:
	and.b32  	%r1011, %r828, 64;
	setp.eq.s32 	%p457, %r1011, 0;
	@%p457 bra 	$L__BB2_674;
	add.s32 	%r1012, %r3312, 1;
	shl.b32 	%r1836, %r3312, 2;
	mov.u32 	%r1837, _ZN6thrust24THRUST_300001_SM_1000_NS8cuda_cub4core6detail5shmemE;
	add.s32 	%r1838, %r1837, %r1836;
	st.shared.u32 	[%r1838+2048], %r826;
	mov.u32 	%r3312, %r1012;
$L__BB2_674:
	and.b32  	%r1014, %r849, 128;
	setp.eq.s32 	%p458, %r1014, 0;
	@%p458 bra 	$L__BB2_676;
	add.s32 	%r1015, %r3312, 1;
	shl.b32 	%r1839, %r3312, 2;
	mov.u32 	%r1840, _ZN6thrust24THRUST_300001_SM_1000_NS8cuda_cub4core6detail5shmemE;
	add.s32 	%r1841, %r1840, %r1839;
	st.shared.u32 	[%r1841+2048], %r837;
	mov.u32 	%r3312, %r1015;
$L__BB2_676:
	and.b32  	%r1017, %r849, 256;
	setp.eq.s32 	%p459, %r1017, 0;
	@%p459 bra 	$L__BB2_678;
	add.s32 	%r1018, %r3312, 1;
	shl.b32 	%r1842, %r3312, 2;
	mov.u32 	%r1843, _ZN6thrust24THRUST_300001_SM_1000_NS8cuda_cub4core6detail5shmemE;
	add.s32 	%r1844, %r1843, %r1842;
	st.shared.u32 	[%r1844+2048], %r847;
	mov.u32 	%r3312, %r1018;
$L__BB2_678:
	and.b32  	%r1020, %r870, 512;
	setp.eq.s32 	%p460, %r1020, 0;
	@%p460 bra 	$L__BB2_680;
	add.s32 	%r1021, %r3312, 1;
	shl.b32 	%r1845, %r3312, 2;
	mov.u32 	%r1846, _ZN6thrust24THRUST_300001_SM_1000_NS8cuda_cub4core6detail5shmemE;
	add.s32 	%r1847, %r1846, %r1845;
	st.shared.u32 	[%r1847+2048], %r858;
	mov.u32 	%r3312, %r1021;
$L__BB2_680:
	and.b32  	%r1023, %r870, 1024;
	setp.eq.s32 	%p461, %r1023, 0;
	@%p461 bra 	$L__BB2_682;
	add.s32 	%r1024, %r3312, 1;
	shl.b32 	%r1848, %r3312, 2;
	mov.u32 	%r1849, _ZN6thrust24THRUST_300001_SM_1000_NS8cuda_cub4core6detail5shmemE;
	add.s32 	%r1850, %r1849, %r1848;
	st.shared.u32 	[%r1850+2048], %r868;
	mov.u32 	%r3312, %r1024;
$L__BB2_682:
	and.b32  	%r1026, %r891, 2048;
	setp.eq.s32 	%p462, %r1026, 0;
	@%p462 bra 	$L__BB2_684;
	add.s32 	%r1027, %r3312, 1;
	shl.b32 	%r1851, %r3312, 2;
	mov.u32 	%r1852, _ZN6thrust24THRUST_300001_SM_1000_NS8cuda_cub4core6detail5shmemE;
	add.s32 	%r1853, %r1852, %r1851;
	st.shared.u32 	[%r1853+2048], %r879;
	mov.u32 	%r3312, %r1027;
$L__BB2_684:
	and.b32  	%r1029, %r891, 4096;
	setp.eq.s32 	%p463, %r1029, 0;
	@%p463 bra 	$L__BB2_686;
	add.s32 	%r1030, %r3312, 1;
	shl.b32 	%r1854, %r3312, 2;
	mov.u32 	%r1855, _ZN6thrust24THRUST_300001_SM_1000_NS8cuda_cub4core6detail5shmemE;
	add.s32 	%r1856, %r1855, %r1854;
	st.shared.u32 	[%r1856+2048], %r889;
	mov.u32 	%r3312, %r1030;
$L__BB2_686:
	and.b32  	%r1032, %r912, 8192;
	setp.eq.s32 	%p464, %r1032, 0;
	@%p464 bra 	$L__BB2_688;
	add.s32 	%r1033, %r3312, 1;
	shl.b32 	%r1857, %r3312, 2;
	mov.u32 	%r1858, _ZN6thrust24THRUST_300001_SM_1000_NS8cuda_cub4core6detail5shmemE;
	add.s32 	%r1859, %r1858, %r1857;
	st.shared.u32 	[%r1859+2048], %r900;
	mov.u32 	%r3312, %r1033;
$L__BB2_688:
	and.b32  	%r1035, %r912, 16384;
	setp.eq.s32 	%p465, %r1035, 0;
	@%p465 bra 	$L__BB2_690;
	add.s32 	%r1036, %r3312, 1;
	shl.b32 	%r1860, %r3312, 2;
	mov.u32 	%r1861, _ZN6thrust24THRUST_300001_SM_1000_NS8cuda_cub4core6detail5shmemE;
	add.s32 	%r1862, %r1861, %r1860;
	st.shared.u32 	[%r1862+2048], %r910;
	mov.u32 	%r3312, %r1036;
$L__BB2_690:
	and.b32  	%r1038, %r933, 32768;
	setp.eq.s32 	%p466, %r1038, 0;
	@%p466 bra 	$L__BB2_692;
	add.s32 	%r1039, %r3312, 1;
	shl.b32 	%r1863, %r3312, 2;
	mov.u32 	%r1864, _ZN6thrust24THRUST_300001_SM_1000_NS8cuda_cub4core6detail5shmemE;
	add.s32 	%r1865, %r1864, %r1863;
	st.shared.u32 	[%r1865+2048], %r921;
	mov.u32 	%r3312, %r1039;
$L__BB2_692:
	and.b32  	%r1041, %r933, 65536;
	setp.eq.s32 	%p467, %r1041, 0;
	@%p467 bra 	$L__BB2_694;
	add.s32 	%r1042, %r3312, 1;
	shl.b32 	%r1866, %r3312, 2;
	mov.u32 	%r1867, _ZN6thrust24THRUST_300001_SM_1000_NS8cuda_cub4core6detail5shmemE;
	add.s32 	%r1868, %r1867, %r1866;
	st.shared.u32 	[%r1868+2048], %r931;
	mov.u32 	%r3312, %r1042;
$L__BB2_694:
	and.b32  	%r1044, %r954, 131072;
	setp.eq.s32 	%p468, %r1044, 0;
	@%p468 bra 	$L__BB2_696;
	add.s32 	%r1045, %r3312, 1;
	shl.b32 	%r1869, %r3312, 2;
	mov.u32 	%r1870, _ZN6thrust24THRUST_300001_SM_1000_NS8cuda_cub4core6detail5shmemE;
	add.s32 	%r1871, %r1870, %r1869;
	st.shared.u32 	[%r1871+2048], %r942;
	mov.u32 	%r3312, %r1045;
$L__BB2_696:
	and.b32  	%r1047, %r954, 262144;
	setp.eq.s32 	%p469, %r1047, 0;
	@%p469 bra 	$L__BB2_698;
	shl.b32 	%r1872, %r3312, 2;
	mov.u32 	%r1873, _ZN6thrust24THRUST_300001_SM_1000_NS8cuda_cub4core6detail5shmemE;
	add.s32 	%r1874, %r1873, %r1872;
	st.shared.u32 	[%r1874+2048], %r952;
$L__BB2_698:
	bar.sync 	0;
	mov.u32 	%r3335, %tid.x;
	setp.ge.s32 	%p470, %r3335, %r3309;
	@%p470 bra 	$L__BB2_705;
	not.b32 	%r1875, %r3335;
	add.s32 	%r1876, %r3309, %r1875;
	and.b32  	%r1877, %r1876, 1536;
	setp.eq.s32 	%p471, %r1877, 1536;
	@%p471 bra 	$L__BB2_702;
	mov.u32 	%r1878, %tid.x;
	not.b32 	%r1879, %r1878;
	add.s32 	%r1880, %r3309, %r1879;
	shr.u32 	%r1881, %r1880, 9;
	add.s32 	%r1882, %r1881, 1;
	and.b32  	%r1883, %r1882, 3;
	add.s32 	%r3331, %r1878, %r3310;
	shl.b32 	%r1884, %r1878, 2;
	mov.u32 	%r1885, _ZN6thrust24THRUST_300001_SM_1000_NS8cuda_cub4core6detail5shmemE;
	add.s32 	%r1886, %r1884, %r1885;
	add.s32 	%r3330, %r1886, 2048;
	neg.s32 	%r3329, %r1883;
$L__BB2_701:
	.pragma "nounroll";
	and.b32  	%r1890, %r1880, 1536;
	add.s32 	%r1891, %r1890, 512;
	and.b32  	%r1892, %r1891, 1536;
	add.s32 	%r3335, %r1878, %r1892;
	mul.wide.s32 	%rd68, %r3331, 4;
	add.s64 	%rd69, %rd7, %rd68;
	ld.shared.u32 	%r1893, [%r3330];
	st.global.u32 	[%rd69], %r1893;
	add.s32 	%r3331, %r3331, 512;
	add.s32 	%r3330, %r3330, 2048;
	add.s32 	%r3329, %r3329, 1;
	setp.ne.s32 	%p472, %r3329, 0;
	@%p472 bra 	$L__BB2_701;
$L__BB2_702:
	mov.u32 	%r1894, %tid.x;
	not.b32 	%r1895, %r1894;
	add.s32 	%r1896, %r3309, %r1895;
	setp.lt.u32 	%p473, %r1896, 1536;
	@%p473 bra 	$L__BB2_705;
	add.s64 	%rd26, %rd7, 4096;
	add.s32 	%r3334, %r3335, %r3310;
	shl.b32 	%r1897, %r3335, 2;
	mov.u32 	%r1898, _ZN6thrust24THRUST_300001_SM_1000_NS8cuda_cub4core6detail5shmemE;
	add.s32 	%r1899, %r1897, %r1898;
	add.s32 	%r3333, %r1899, 8192;
$L__BB2_704:
	mul.wide.s32 	%rd70, %r3334, 4;
	add.s64 	%rd71, %rd26, %rd70;
	ld.shared.u32 	%r1900, [%r3333+-6144];
	st.global.u32 	[%rd71+-4096], %r1900;
	ld.shared.u32 	%r1901, [%r3333+-4096];
	st.global.u32 	[%rd71+-2048], %r1901;
	ld.shared.u32 	%r1902, [%r3333+-2048];
	st.global.u32 	[%rd71], %r1902;
	ld.shared.u32 	%r1903, [%r3333];
	st.global.u32 	[%rd71+2048], %r1903;
	add.s32 	%r3335, %r3335, 2048;
	add.s32 	%r3334, %r3334, 2048;
	add.s32 	%r3333, %r3333, 8192;
	setp.lt.s32 	%p474, %r3335, %r3309;
	@%p474 bra 	$L__BB2_704;
$L__BB2_705:
	mov.u32 	%r1068, %tid.x;
	setp.ge.s32 	%p475, %r1068, %r609;
	cvt.u64.u32 	%rd72, %r1068;
	cvt.s64.s32 	%rd73, %r604;
	add.s64 	%rd74, %rd72, %rd73;
	shl.b64 	%rd75, %rd74, 2;
	add.s64 	%rd27, %rd5, %rd75;
	@%p475 bra 	$L__BB2_709;
	setp.ge.s32 	%p476, %r1068, %r606;
	@%p476 bra 	$L__BB2_708;
	ld.global.u32 	%r3336, [%rd27];
	bra.uni 	$L__BB2_709;
$L__BB2_708:
	sub.s32 	%r1905, %r1068, %r606;
	cvt.s64.s32 	%rd76, %r1905;
	cvt.s64.s32 	%rd77, %r605;
	add.s64 	%rd78, %rd76, %rd77;
	shl.b64 	%rd79, %rd78, 2;
	add.s64 	%rd80, %rd6, %rd79;
	ld.global.u32 	%r3336, [%rd80];
$L__BB2_709:
	add.s32 	%r1072, %r1068, 512;
	setp.ge.s32 	%p477, %r1072, %r609;
	cvt.s64.s32 	%rd82, %r606;
	sub.s64 	%rd83, %rd72, %rd82;
	cvt.s64.s32 	%rd84, %r605;
	add.s64 	%rd85, %rd83, %rd84;
	shl.b64 	%rd86, %rd85, 2;
	add.s64 	%rd28, %rd6, %rd86;
	@%p477 bra 	$L__BB2_713;
	setp.lt.s32 	%p478, %r1072, %r606;
	@%p478 bra 	$L__BB2_712;
	ld.global.u32 	%r3337, [%rd28+2048];
	bra.uni 	$L__BB2_713;
$L__BB2_712:
	ld.global.u32 	%r3337, [%rd27+2048];
$L__BB2_713:
	or.b32  	%r1076, %r1068, 1024;
	setp.ge.s32 	%p479, %r1076, %r609;
	@%p479 bra 	$L__BB2_717;
	setp.lt.s32 	%p480, %r1076, %r606;
	@%p480 bra 	$L__BB2_716;
	ld.global.u32 	%r3338, [%rd28+4096];
	bra.uni 	$L__BB2_717;
$L__BB2_716:
	ld.global.u32 	%r3338, [%rd27+4096];
$L__BB2_717:
	add.s32 	%r1080, %r1068, 1536;
	setp.ge.s32 	%p481, %r1080, %r609;
	@%p481 bra 	$L__BB2_721;
	setp.lt.s32 	%p482, %r1080, %r606;
	@%p482 bra 	$L__BB2_720;
	ld.global.u32 	%r3339, [%rd28+6144];
	bra.uni 	$L__BB2_721;
$L__BB2_720:
	ld.global.u32 	%r3339, [%rd27+6144];
$L__BB2_721:
	or.b32  	%r1084, %r1068, 2048;
	setp.ge.s32 	%p483, %r1084, %r609;
	@%p483 bra 	$L__BB2_725;
	setp.lt.s32 	%p484, %r1084, %r606;
	@%p484 bra 	$L__BB2_724;
	ld.global.u32 	%r3340, [%rd28+8192];
	bra.uni 	$L__BB2_725;
$L__BB2_724:
	ld.global.u32 	%r3340, [%rd27+8192];
$L__BB2_725:
	add.s32 	%r1088, %r1068, 2560;
	setp.ge.s32 	%p485, %r1088, %r609;
	@%p485 bra 	$L__BB2_729;
	setp.lt.s32 	%p486, %r1088, %r606;
	@%p486 bra 	$L__BB2_728;
	ld.global.u32 	%r3341, [%rd28+10240];
	bra.uni 	$L__BB2_729;
$L__BB2_728:
	ld.global.u32 	%r3341, [%rd27+10240];
$L__BB2_729:
	or.b32  	%r1913, %r1068, 3072;
	setp.ge.s32 	%p487, %r1913, %r609;
	@%p487 bra 	$L__BB2_733;
	setp.lt.s32 	%p488, %r1913, %r606;
	@%p488 bra 	$L__BB2_732;
	ld.global.u32 	%r3342, [%rd28+12288];
	bra.uni 	$L__BB2_733;
$L__BB2_732:
	ld.global.u32 	%r3342, [%rd27+12288];
$L__BB2_733:
	add.s32 	%r1917, %r1068, 3584;
	setp.ge.s32 	%p489, %r1917, %r609;
	@%p489 bra 	$L__BB2_737;
	setp.lt.s32 	%p490, %r1917, %r606;
	@%p490 bra 	$L__BB2_736;
	ld.global.u32 	%r3343, [%rd28+14336];
	bra.uni 	$L__BB2_737;
$L__BB2_736:
	ld.global.u32 	%r3343, [%rd27+14336];
$L__BB2_737:
	or.b32  	%r1922, %r1068, 4096;
	setp.ge.s32 	%p491, %r1922, %r609;
	@%p491 bra 	$L__BB2_741;
	setp.lt.s32 	%p492, %r1922, %r606;
	@%p492 bra 	$L__BB2_740;
	ld.global.u32 	%r3344, [%rd28+16384];
	bra.uni 	$L__BB2_741;
$L__BB2_740:
	ld.global.u32 	%r3344, [%rd27+16384];
$L__BB2_741:
	add.s32 	%r1927, %r1068, 4608;
	setp.ge.s32 	%p493, %r1927, %r609;
	@%p493 bra 	$L__BB2_745;
	setp.lt.s32 	%p494, %r1927, %r606;
	@%p494 bra 	$L__BB2_744;
	ld.global.u32 	%r3345, [%rd28+18432];
	bra.uni 	$L__BB2_745;
$L__BB2_744:
	ld.global.u32 	%r3345, [%rd27+18432];
$L__BB2_745:
	or.b32  	%r1932, %r1068, 5120;
	setp.ge.s32 	%p495, %r1932, %r609;
	@%p495 bra 	$L__BB2_749;
	or.b32  	%r1934, %r1068, 5120;
	setp.lt.s32 	%p496, %r1934, %r606;
	@%p496 bra 	$L__BB2_748;
	ld.global.u32 	%r3346, [%rd28+20480];
	bra.uni 	$L__BB2_749;
$L__BB2_748:
	ld.global.u32 	%r3346, [%rd27+20480];
$L__BB2_749:
	add.s32 	%r1937, %r1068, 5632;
	setp.ge.s32 	%p497, %r1937, %r609;
	@%p497 bra 	$L__BB2_753;
	add.s32 	%r1939, %r1068, 5632;
	setp.lt.s32 	%p498, %r1939, %r606;
	@%p498 bra 	$L__BB2_752;
	ld.global.u32 	%r3347, [%rd28+22528];
	bra.uni 	$L__BB2_753;
$L__BB2_752:
	ld.global.u32 	%r3347, [%rd27+22528];
$L__BB2_753:
	mov.u32 	%r1941, %tid.x;
	or.b32  	%r1942, %r1941, 6144;
	setp.ge.s32 	%p499, %r1942, %r609;
	@%p499 bra 	$L__BB2_757;
	mov.u32 	%r1943, %tid.x;
	or.b32  	%r1944, %r1943, 6144;
	setp.lt.s32 	%p500, %r1944, %r606;
	@%p500 bra 	$L__BB2_756;
	ld.global.u32 	%r3348, [%rd28+24576];
	bra.uni 	$L__BB2_757;
$L__BB2_756:
	ld.global.u32 	%r3348, [%rd27+24576];
$L__BB2_757:
	mov.u32 	%r1946, %tid.x;
	add.s32 	%r1947, %r1946, 6656;
	setp.ge.s32 	%p501, %r1947, %r609;
	@%p501 bra 	$L__BB2_761;
	mov.u32 	%r1948, %tid.x;
	add.s32 	%r1949, %r1948, 6656;
	setp.lt.s32 	%p502, %r1949, %r606;
	@%p502 bra 	$L__BB2_760;
	ld.global.u32 	%r3349, [%rd28+26624];
	bra.uni 	$L__BB2_761;
$L__BB2_760:
	ld.global.u32 	%r3349, [%rd27+26624];
$L__BB2_761:
	mov.u32 	%r1951, %tid.x;
	or.b32  	%r1952, %r1951, 7168;
	setp.ge.s32 	%p503, %r1952, %r609;
	@%p503 bra 	$L__BB2_765;
	mov.u32 	%r1953, %tid.x;
	or.b32  	%r1954, %r1953, 7168;
	setp.lt.s32 	%p504, %r1954, %r606;
	@%p504 bra 	$L__BB2_764;
	ld.global.u32 	%r3350, [%rd28+28672];
	bra.uni 	$L__BB2_765;
$L__BB2_764:
	ld.global.u32 	%r3350, [%rd27+28672];
$L__BB2_765:
	mov.u32 	%r1956, %tid.x;
	add.s32 	%r1957, %r1956, 7680;
	setp.ge.s32 	%p505, %r1957, %r609;
	@%p505 bra 	$L__BB2_769;
	mov.u32 	%r1958, %tid.x;
	add.s32 	%r1959, %r1958, 7680;
	setp.lt.s32 	%p506, %r1959, %r606;
	@%p506 bra 	$L__BB2_768;
	ld.global.u32 	%r3351, [%rd28+30720];
	bra.uni 	$L__BB2_769;
$L__BB2_768:
	ld.global.u32 	%r3351, [%rd27+30720];
$L__BB2_769:
	mov.u32 	%r1961, %tid.x;
	or.b32  	%r1962, %r1961, 8192;
	setp.ge.s32 	%p507, %r1962, %r609;
	@%p507 bra 	$L__BB2_773;
	mov.u32 	%r1963, %tid.x;
	or.b32  	%r1964, %r1963, 8192;
	setp.lt.s32 	%p508, %r1964, %r606;
	@%p508 bra 	$L__BB2_772;
	ld.global.u32 	%r3352, [%rd28+32768];
	bra.uni 	$L__BB2_773;
$L__BB2_772:
	ld.global.u32 	%r3352, [%rd27+32768];
$L__BB2_773:
	mov.u32 	%r1966, %tid.x;
	add.s32 	%r1967, %r1966, 8704;
	setp.ge.s32 	%p509, %r1967, %r609;
	@%p509 bra 	$L__BB2_777;
	mov.u32 	%r1968, %tid.x;
	add.s32 	%r1969, %r1968, 8704;
	setp.lt.s32 	%p510, %r1969, %r606;
	@%p510 bra 	$L__BB2_776;
	ld.global.u32 	%r3353, [%rd28+34816];
	bra.uni 	$L__BB2_777;
$L__BB2_776:
	ld.global.u32 	%r3353, [%rd27+34816];
$L__BB2_777:
	mov.u32 	%r1971, %tid.x;
	or.b32  	%r1972, %r1971, 9216;
	setp.ge.s32 	%p511, %r1972, %r609;
	@%p511 bra 	$L__BB2_781;
	mov.u32 	%r1973, %tid.x;
	or.b32  	%r1974, %r1973, 9216;
	setp.lt.s32 	%p512, %r1974, %r606;
	@%p512 bra 	$L__BB2_780;
	ld.global.u32 	%r3354, [%rd28+36864];
	bra.uni 	$L__BB2_781;
$L__BB2_780:
	ld.global.u32 	%r3354, [%rd27+36864];
$L__BB2_781:
	bar.sync 	0;
	mov.u32 	%r1975, %tid.x;
	shl.b32 	%r1976, %r1975, 2;
	mov.u32 	%r1977, _ZN6thrust24THRUST_300001_SM_1000_NS8cuda_cub4core6detail5shmemE;
	add.s32 	%r1978, %r1977, %r1976;
	st.shared.u32 	[%r1978+2048], %r3336;
	st.shared.u32 	[%r1978+4096], %r3337;
	st.shared.u32 	[%r1978+6144], %r3338;
	st.shared.u32 	[%r1978+8192], %r3339;
	st.shared.u32 	[%r1978+10240], %r3340;
	st.shared.u32 	[%r1978+12288], %r3341;
	st.shared.u32 	[%r1978+14336], %r3342;
	st.shared.u32 	[%r1978+16384], %r3343;
	st.shared.u32 	[%r1978+18432], %r3344;
	st.shared.u32 	[%r1978+20480], %r3345;
	st.shared.u32 	[%r1978+22528], %r3346;
	st.shared.u32 	[%r1978+24576], %r3347;
	st.shared.u32 	[%r1978+26624], %r3348;
	st.shared.u32 	[%r1978+28672], %r3349;
	st.shared.u32 	[%r1978+30720], %r3350;
	st.shared.u32 	[%r1978+32768], %r3351;
	st.shared.u32 	[%r1978+34816], %r3352;
	st.shared.u32 	[%r1978+36864], %r3353;
	st.shared.u32 	[%r1978+38912], %r3354;
	bar.sync 	0;
	@%p451 bra 	$L__BB2_783;
	shl.b32 	%r1979, %r762, 2;
	mov.u32 	%r1980, _ZN6thrust24THRUST_300001_SM_1000_NS8cuda_cub4core6detail5shmemE;
	add.s32 	%r1981, %r1980, %r1979;
	ld.shared.u32 	%r3336, [%r1981+2048];
$L__BB2_783:
	@%p452 bra 	$L__BB2_785;
	shl.b32 	%r1982, %r773, 2;
	mov.u32 	%r1983, _ZN6thrust24THRUST_300001_SM_1000_NS8cuda_cub4core6detail5shmemE;
	add.s32 	%r1984, %r1983, %r1982;
	ld.shared.u32 	%r3337, [%r1984+2048];
$L__BB2_785:
	@%p453 bra 	$L__BB2_787;
	shl.b32 	%r1985, %r784, 2;
	mov.u32 	%r1986, _ZN6thrust24THRUST_300001_SM_1000_NS8cuda_cub4core6detail5shmemE;
	add.s32 	%r1987, %r1986, %r1985;
	ld.shared.u32 	%r3338, [%r1987+2048];
$L__BB2_787:
	@%p454 bra 	$L__BB2_789;
	shl.b32 	%r1988, %r795, 2;
	mov.u32 	%r1989, _ZN6thrust24THRUST_300001_SM_1000_NS8cuda_cub4core6detail5shmemE;
	add.s32 	%r1990, %r1989, %r1988;
	ld.shared.u32 	%r3339, [%r1990+2048];
$L__BB2_789:
	@%p455 bra 	$L__BB2_791;
	shl.b32 	%r1991, %r806, 2;
	mov.u32 	%r1992, _ZN6thrust24THRUST_300001_SM_1000_NS8cuda_cub4core6detail5shmemE;
	add.s32 	%r1993, %r1992, %r1991;
	ld.shared.u32 	%r3340, [%r1993+2048];
$L__BB2_791:
	@%p456 bra 	$L__BB2_793;
	shl.b32 	%r1994, %r817, 2;
	mov.u32 	%r1995, _ZN6thrust24THRUST_300001_SM_1000_NS8cuda_cub4core6detail5shmemE;
	add.s32 	%r1996, %r1995, %r1994;
	ld.shared.u32 	%r3341, [%r1996+2048];
$L__BB2_793:
	setp.eq.s32 	%p519, %r1011, 0;
	@%p519 bra 	$L__BB2_795;
	shl.b32 	%r1997, %r827, 2;
	mov.u32 	%r1998, _ZN6thrust24THRUST_300001_SM_1000_NS8cuda_cub4core6detail5shmemE;
	add.s32 	%r1999, %r1998, %r1997;
	ld.shared.u32 	%r3342, [%r1999+2048];
$L__BB2_795:
	setp.eq.s32 	%p520, %r1014, 0;
	@%p520 bra 	$L__BB2_797;
	shl.b32 	%r2000, %r838, 2;
	mov.u32 	%r2001, _ZN6thrust24THRUST_300001_SM_1000_NS8cuda_cub4core6detail5shmemE;
	add.s32 	%r2002, %r2001, %r2000;
	ld.shared.u32 	%r3343, [%r2002+2048];
$L__BB2_797:
	setp.eq.s32 	%p521, %r1017, 0;
	@%p521 bra 	$L__BB2_799;
	shl.b32 	%r2003, %r848, 2;
	mov.u32 	%r2004, _ZN6thrust24THRUST_300001_SM_1000_NS8cuda_cub4core6detail5shmemE;
	add.s32 	%r2005, %r2004, %r2003;
	ld.shared.u32 	%r3344, [%r2005+2048];
$L__BB2_799:
	setp.eq.s32 	%p522, %r1020, 0;
	@%p522 bra 	$L__BB2_801;
	shl.b32 	%r2006, %r859, 2;
	mov.u32 	%r2007, _ZN6thrust24THRUST_300001_SM_1000_NS8cuda_cub4core6detail5shmemE;
	add.s32 	%r2008, %r2007, %r2006;
	ld.shared.u32 	%r3345, [%r2008+2048];
$L__BB2_801:
	setp.eq.s32 	%p523, %r1023, 0;
	@%p523 bra 	$L__BB2_803;
	shl.b32 	%r2009, %r869, 2;
	mov.u32 	%r2010, _ZN6thrust24THRUST_300001_SM_1000_NS8cuda_cub4core6detail5shmemE;
	add.s32 	%r2011, %r2010, %r2009;
	ld.shared.u32 	%r3346, [%r2011+2048];
$L__BB2_803:
	setp.eq.s32 	%p524, %r1026, 0;
	@%p524 bra 	$L__BB2_805;
	shl.b32 	%r2012, %r880, 2;
	mov.u32 	%r2013, _ZN6thrust24THRUST_300001_SM_1000_NS8cuda_cub4core6detail5shmemE;
	add.s32 	%r2014, %r2013, %r2012;
	ld.shared.u32 	%r3347, [%r2014+2048];
$L__BB2_805:
	setp.eq.s32 	%p525, %r1029, 0;
	@%p525 bra 	$L__BB2_807;
	shl.b32 	%r2015, %r890, 2;
	mov.u32 	%r2016, _ZN6thrust24THRUST_300001_SM_1000_NS8cuda_cub4core6detail5shmemE;
	add.s32 	%r2017, %r2016, %r2015;
	ld.shared.u32 	%r3348, [%r2017+2048];
$L__BB2_807:
	setp.eq.s32 	%p526, %r1032, 0;
	@%p526 bra 	$L__BB2_809;
	shl.b32 	%r2018, %r901, 2;
	mov.u32 	%r2019, _ZN6thrust24THRUST_300001_SM_1000_NS8cuda_cub4core6detail5shmemE;
	add.s32 	%r2020, %r2019, %r2018;
	ld.shared.u32 	%r3349, [%r2020+2048];
$L__BB2_809:
	setp.eq.s32 	%p527, %r1035, 0;
	@%p527 bra 	$L__BB2_811;
	shl.b32 	%r2021, %r911, 2;
	mov.u32 	%r2022, _ZN6thrust24THRUST_300001_SM_1000_NS8cuda_cub4core6detail5shmemE;
	add.s32 	%r2023, %r2022, %r2021;
	ld.shared.u32 	%r3350, [%r2023+2048];
$L__BB2_811:
	setp.eq.s32 	%p528, %r1038, 0;
	@%p528 bra 	$L__BB2_813;
	shl.b32 	%r2024, %r922, 2;
	mov.u32 	%r2025, _ZN6thrust24THRUST_300001_SM_1000_NS8cuda_cub4core6detail5shmemE;
	add.s32 	%r2026, %r2025, %r2024;
	ld.shared.u32 	%r3351, [%r2026+2048];
$L__BB2_813:
	setp.eq.s32 	%p529, %r1041, 0;
	@%p529 bra 	$L__BB2_815;
	shl.b32 	%r2027, %r932, 2;
	mov.u32 	%r2028, _ZN6thrust24THRUST_300001_SM_1000_NS8cuda_cub4core6detail5shmemE;
	add.s32 	%r2029, %r2028, %r2027;
	ld.shared.u32 	%r3352, [%r2029+2048];
$L__BB2_815:
	setp.eq.s32 	%p530, %r1044, 0;
	@%p530 bra 	$L__BB2_817;
	shl.b32 	%r2030, %r943, 2;
	mov.u32 	%r2031, _ZN6thrust24THRUST_300001_SM_1000_NS8cuda_cub4core6detail5shmemE;
	add.s32 	%r2032, %r2031, %r2030;
	ld.shared.u32 	%r3353, [%r2032+2048];
$L__BB2_817:
	setp.eq.s32 	%p531, %r1047, 0;
	@%p531 bra 	$L__BB2_819;
	shl.b32 	%r2033, %r953, 2;
	mov.u32 	%r2034, _ZN6thrust24THRUST_300001_SM_1000_NS8cuda_cub4core6detail5shmemE;
	add.s32 	%r2035, %r2034, %r2033;
	ld.shared.u32 	%r3354, [%r2035+2048];
$L__BB2_819:
	setp.ge.s32 	%p532, %r763, %r756;
	bar.sync 	0;
	@%p532 bra 	$L__BB2_821;
	add.s32 	%r1170, %r3375, 1;
	shl.b32 	%r2036, %r3375, 2;
	mov.u32 	%r2037, _ZN6thrust24THRUST_300001_SM_1000_NS8cuda_cub4core6detail5shmemE;
	add.s32 	%r2038, %r2037, %r2036;
	st.shared.u32 	[%r2038+2048], %r3336;
	mov.u32 	%r3375, %r1170;
$L__BB2_821:
	setp.ge.s32 	%p533, %r774, %r756;
	@%p533 bra 	$L__BB2_823;
	add.s32 	%r1172, %r3375, 1;
	shl.b32 	%r2039, %r3375, 2;
	mov.u32 	%r2040, _ZN6thrust24THRUST_300001_SM_1000_NS8cuda_cub4core6detail5shmemE;
	add.s32 	%r2041, %r2040, %r2039;
	st.shared.u32 	[%r2041+2048], %r3337;
	mov.u32 	%r3375, %r1172;
$L__BB2_823:
	setp.ge.s32 	%p534, %r785, %r756;
	@%p534 bra 	$L__BB2_825;
	add.s32 	%r1174, %r3375, 1;
	shl.b32 	%r2042, %r3375, 2;
	mov.u32 	%r2043, _ZN6thrust24THRUST_300001_SM_1000_NS8cuda_cub4core6detail5shmemE;
	add.s32 	%r2044, %r2043, %r2042;
	st.shared.u32 	[%r2044+2048], %r3338;
	mov.u32 	%r3375, %r1174;
$L__BB2_825:
	setp.ge.s32 	%p535, %r796, %r756;
	@%p535 bra 	$L__BB2_827;
	add.s32 	%r1176, %r3375, 1;
	shl.b32 	%r2045, %r3375, 2;
	mov.u32 	%r2046, _ZN6thrust24THRUST_300001_SM_1000_NS8cuda_cub4core6detail5shmemE;
	add.s32 	%r2047, %r2046, %r2045;
	st.shared.u32 	[%r2047+2048], %r3339;
	mov.u32 	%r3375, %r1176;
$L__BB2_827:
	setp.ge.s32 	%p536, %r807, %r756;
	@%p536 bra 	$L__BB2_829;
	add.s32 	%r1178, %r3375, 1;
	shl.b32 	%r2048, %r3375, 2;
	mov.u32 	%r2049, _ZN6thrust24THRUST_300001_SM_1000_NS8cuda_cub4core6detail5shmemE;
	add.s32 	%r2050, %r2049, %r2048;
	st.shared.u32 	[%r2050+2048], %r3340;
	mov.u32 	%r3375, %r1178;
$L__BB2_829:
	setp.eq.s32 	%p537, %r1008, 0;
	@%p537 bra 	$L__BB2_831;
	add.s32 	%r1180, %r3375, 1;
	shl.b32 	%r2051, %r3375, 2;
	mov.u32 	%r2052, _ZN6thrust24THRUST_300001_SM_1000_NS8cuda_cub4core6detail5shmemE;
	add.s32 	%r2053, %r2052, %r2051;
	st.shared.u32 	[%r2053+2048], %r3341;
	mov.u32 	%r3375, %r1180;
$L__BB2_831:
	setp.eq.s32 	%p538, %r1011, 0;
	@%p538 bra 	$L__BB2_833;
	add.s32 	%r1182, %r3375, 1;
	shl.b32 	%r2054, %r3375, 2;
	mov.u32 	%r2055, _ZN6thrust24THRUST_300001_SM_1000_NS8cuda_cub4core6detail5shmemE;
	add.s32 	%r2056, %r2055, %r2054;
	st.shared.u32 	[%r2056+2048], %r3342;
	mov.u32 	%r3375, %r1182;
$L__BB2_833:
	setp.eq.s32 	%p539, %r1014, 0;
	@%p539 bra 	$L__BB2_835;
	add.s32 	%r1184, %r3375, 1;
	shl.b32 	%r2057, %r3375, 2;
	mov.u32 	%r2058, _ZN6thrust24THRUST_300001_SM_1000_NS8cuda_cub4core6detail5shmemE;
	add.s32 	%r2059, %r2058, %r2057;
	st.shared.u32 	[%r2059+2048], %r3343;
	mov.u32 	%r3375, %r1184;
$L__BB2_835:
	setp.eq.s32 	%p540, %r1017, 0;
	@%p540 bra 	$L__BB2_837;
	add.s32 	%r1186, %r3375, 1;
	shl.b32 	%r2060, %r3375, 2;
	mov.u32 	%r2061, _ZN6thrust24THRUST_300001_SM_1000_NS8cuda_cub4core6detail5shmemE;
	add.s32 	%r2062, %r2061, %r2060;
	st.shared.u32 	[%r2062+2048], %r3344;
	mov.u32 	%r3375, %r1186;
$L__BB2_837:
	setp.eq.s32 	%p541, %r1020, 0;
	@%p541 bra 	$L__BB2_839;
	add.s32 	%r1188, %r3375, 1;
	shl.b32 	%r2063, %r3375, 2;
	mov.u32 	%r2064, _ZN6thrust24THRUST_300001_SM_1000_NS8cuda_cub4core6detail5shmemE;
	add.s32 	%r2065, %r2064, %r2063;
	st.shared.u32 	[%r2065+2048], %r3345;
	mov.u32 	%r3375, %r1188;
$L__BB2_839:
	setp.eq.s32 	%p542, %r1023, 0;
	@%p542 bra 	$L__BB2_841;
	add.s32 	%r1190, %r3375, 1;
	shl.b32 	%r2066, %r3375, 2;
	mov.u32 	%r2067, _ZN6thrust24THRUST_300001_SM_1000_NS8cuda_cub4core6detail5shmemE;
	add.s32 	%r2068, %r2067, %r2066;
	st.shared.u32 	[%r2068+2048], %r3346;
	mov.u32 	%r3375, %r1190;
$L__BB2_841:
	setp.eq.s32 	%p543, %r1026, 0;
	@%p543 bra 	$L__BB2_843;
	add.s32 	%r1192, %r3375, 1;
	shl.b32 	%r2069, %r3375, 2;
	mov.u32 	%r2070, _ZN6thrust24THRUST_300001_SM_1000_NS8cuda_cub4core6detail5shmemE;
	add.s32 	%r2071, %r2070, %r2069;
	st.shared.u32 	[%r2071+2048], %r3347;
	mov.u32 	%r3375, %r1192;
$L__BB2_843:
	setp.eq.s32 	%p544, %r1029, 0;
	@%p544 bra 	$L__BB2_845;
	add.s32 	%r1194, %r3375, 1;
	shl.b32 	%r2072, %r3375, 2;
	mov.u32 	%r2073, _ZN6thrust24THRUST_300001_SM_1000_NS8cuda_cub4core6detail5shmemE;
	add.s32 	%r2074, %r2073, %r2072;
	st.shared.u32 	[%r2074+2048], %r3348;
	mov.u32 	%r3375, %r1194;
$L__BB2_845:
	setp.eq.s32 	%p545, %r1032, 0;
	@%p545 bra 	$L__BB2_847;
	add.s32 	%r1196, %r3375, 1;
	shl.b32 	%r2075, %r3375, 2;
	mov.u32 	%r2076, _ZN6thrust24THRUST_300001_SM_1000_NS8cuda_cub4core6detail5shmemE;
	add.s32 	%r2077, %r2076, %r2075;
	st.shared.u32 	[%r2077+2048], %r3349;
	mov.u32 	%r3375, %r1196;
$L__BB2_847:
	setp.eq.s32 	%p546, %r1035, 0;
	@%p546 bra 	$L__BB2_849;
	add.s32 	%r1198, %r3375, 1;
	shl.b32 	%r2078, %r3375, 2;
	mov.u32 	%r2079, _ZN6thrust24THRUST_300001_SM_1000_NS8cuda_cub4core6detail5shmemE;
	add.s32 	%r2080, %r2079, %r2078;
	st.shared.u32 	[%r2080+2048], %r3350;
	mov.u32 	%r3375, %r1198;
$L__BB2_849:
	setp.eq.s32 	%p547, %r1038, 0;
	@%p547 bra 	$L__BB2_851;
	add.s32 	%r1200, %r3375, 1;
	shl.b32 	%r2081, %r3375, 2;
	mov.u32 	%r2082, _ZN6thrust24THRUST_300001_SM_1000_NS8cuda_cub4core6detail5shmemE;
	add.s32 	%r2083, %r2082, %r2081;
	st.shared.u32 	[%r2083+2048], %r3351;
	mov.u32 	%r3375, %r1200;
$L__BB2_851:
	setp.eq.s32 	%p548, %r1041, 0;
	@%p548 bra 	$L__BB2_853;
	add.s32 	%r1202, %r3375, 1;
	shl.b32 	%r2084, %r3375, 2;
	mov.u32 	%r2085, _ZN6thrust24THRUST_300001_SM_1000_NS8cuda_cub4core6detail5shmemE;
	add.s32 	%r2086, %r2085, %r2084;
	st.shared.u32 	[%r2086+2048], %r3352;
	mov.u32 	%r3375, %r1202;
$L__BB2_853:
	setp.eq.s32 	%p549, %r1044, 0;
	@%p549 bra 	$L__BB2_855;
	add.s32 	%r1204, %r3375, 1;
	shl.b32 	%r2087, %r3375, 2;
	mov.u32 	%r2088, _ZN6thrust24THRUST_300001_SM_1000_NS8cuda_cub4core6detail5shmemE;
	add.s32 	%r2089, %r2088, %r2087;
	st.shared.u32 	[%r2089+2048], %r3353;
	mov.u32 	%r3375, %r1204;
$L__BB2_855:
	setp.eq.s32 	%p550, %r1047, 0;
	@%p550 bra 	$L__BB2_857;
	shl.b32 	%r2090, %r3375, 2;
	mov.u32 	%r2091, _ZN6thrust24THRUST_300001_SM_1000_NS8cuda_cub4core6detail5shmemE;
	add.s32 	%r2092, %r2091, %r2090;
	st.shared.u32 	[%r2092+2048], %r3354;
$L__BB2_857:
	mov.u32 	%r1206, %tid.x;
	setp.ge.s32 	%p551, %r1206, %r3309;
	bar.sync 	0;
	@%p551 bra 	$L__BB2_864;
	not.b32 	%r2093, %r1206;
	add.s32 	%r1207, %r3309, %r2093;
	and.b32  	%r2094, %r1207, 1536;
	setp.eq.s32 	%p552, %r2094, 1536;
	mov.u32 	%r3398, %r1206;
	@%p552 bra 	$L__BB2_861;
	shr.u32 	%r2095, %r1207, 9;
	add.s32 	%r2096, %r2095, 1;
	and.b32  	%r2097, %r2096, 3;
	add.s32 	%r3394, %r1206, %r3310;
	shl.b32 	%r2098, %r1206, 2;
	mov.u32 	%r2099, _ZN6thrust24THRUST_300001_SM_1000_NS8cuda_cub4core6detail5shmemE;
	add.s32 	%r2100, %r2098, %r2099;
	add.s32 	%r3393, %r2100, 2048;
	neg.s32 	%r3392, %r2097;
	shl.b32 	%r2101, %r2096, 9;
	and.b32  	%r2102, %r2101, 1536;
	add.s32 	%r3398, %r1206, %r2102;
$L__BB2_860:
	.pragma "nounroll";
	mul.wide.s32 	%rd87, %r3394, 4;
	add.s64 	%rd88, %rd8, %rd87;
	ld.shared.u32 	%r2103, [%r3393];
	st.global.u32 	[%rd88], %r2103;
	add.s32 	%r3394, %r3394, 512;
	add.s32 	%r3393, %r3393, 2048;
	add.s32 	%r3392, %r3392, 1;
	setp.ne.s32 	%p553, %r3392, 0;
	@%p553 bra 	$L__BB2_860;
$L__BB2_861:
	setp.lt.u32 	%p554, %r1207, 1536;
	@%p554 bra 	$L__BB2_864;
	add.s64 	%rd29, %rd8, 4096;
	add.s32 	%r3397, %r3398, %r3310;
	shl.b32 	%r2104, %r3398, 2;
	mov.u32 	%r2105, _ZN6thrust24THRUST_300001_SM_1000_NS8cuda_cub4core6detail5shmemE;
	add.s32 	%r2106, %r2104, %r2105;
	add.s32 	%r3396, %r2106, 8192;
$L__BB2_863:
	mul.wide.s32 	%rd89, %r3397, 4;
	add.s64 	%rd90, %rd29, %rd89;
	ld.shared.u32 	%r2107, [%r3396+-6144];
	st.global.u32 	[%rd90+-4096], %r2107;
	ld.shared.u32 	%r2108, [%r3396+-4096];
	st.global.u32 	[%rd90+-2048], %r2108;
	ld.shared.u32 	%r2109, [%r3396+-2048];
	st.global.u32 	[%rd90], %r2109;
	ld.shared.u32 	%r2110, [%r3396];
	st.global.u32 	[%rd90+2048], %r2110;
	add.s32 	%r3398, %r3398, 2048;
	add.s32 	%r3397, %r3397, 2048;
	add.s32 	%r3396, %r3396, 8192;
	setp.lt.s32 	%p555, %r3398, %r3309;
	@%p555 bra 	$L__BB2_863;
$L__BB2_864:
	setp.ne.s32 	%p556, %r1206, 0;
	@%p556 bra 	$L__BB2_866;
	ld.param.u64 	%rd141, [_ZN6thrust24THRUST_300001_SM_1000_NS8cuda_cub4core6detail13_kernel_agentINS1_16__set_operations10SetOpAgentINS0_6detail15normal_iteratorINS0_10device_ptrIiEEEESB_SB_SB_SB_SB_iN4cuda3std3__44lessIiEENS5_16serial_set_unionENSE_17integral_constantIbLb1EEEEEJSB_SB_SB_SB_iiSB_SB_SG_SH_PNSE_4pairIiiEEPmN3cub18CUB_300001_SM_100013ScanTileStateIiLb1EEEEEEvDpT0__param_11];
	add.s32 	%r2111, %r3310, %r3309;
	cvt.s64.s32 	%rd91, %r2111;
	cvta.to.global.u64 	%rd92, %rd141;
	st.global.u64 	[%rd92], %rd91;
$L__BB2_866:
	ret;

}
	// .globl	_ZN6thrust24THRUST_300001_SM_1000_NS8cuda_cub4core6detail13_kernel_agentINS1_16__set_operations9InitAgentIN3cub18CUB_300001_SM_100013ScanTileStateIlLb1EEElEEJSA_lEEEvDpT0_
.visible .entry _ZN6thrust24THRUST_300001_SM_1000_NS8cuda_cub4core6detail13_kernel_agentINS1_16__set_operations9InitAgentIN3cub18CUB_300001_SM_100013ScanTileStateIlLb1EEElEEJSA_lEEEvDpT0_(
	.param .align 8 .b8 _ZN6thrust24THRUST_300001_SM_1000_NS8cuda_cub4core6detail13_kernel_agentINS1_16__set_operations9InitAgentIN3cub18CUB_300001_SM_100013ScanTileStateIlLb1EEElEEJSA_lEEEvDpT0__param_0[8],
	.param .u64 _ZN6thrust24THRUST_300001_SM_1000_NS8cuda_cub4core6detail13_kernel_agentINS1_16__set_operations9InitAgentIN3cub18CUB_300001_SM_100013ScanTileStateIlLb1EEElEEJSA_lEEEvDpT0__param_1
)
.maxntid 128
{
	.reg .pred 	%p<5>;
	.reg .b32 	%r<7>;
	.reg .b64 	%rd<10>;

	ld.param.u64 	%rd2, [_ZN6thrust24THRUST_300001_SM_1000_NS8cuda_cub4core6detail13_kernel_agentINS1_16__set_operations9InitAgentIN3cub18CUB_300001_SM_100013ScanTileStateIlLb1EEElEEJSA_lEEEvDpT0__param_0];
	ld.param.u32 	%r4, [_ZN6thrust24THRUST_300001_SM_1000_NS8cuda_cub4core6detail13_kernel_agentINS1_16__set_operations9InitAgentIN3cub18CUB_300001_SM_100013ScanTileStateIlLb1EEElEEJSA_lEEEvDpT0__param_1];
	cvta.to.global.u64 	%rd1, %rd2;
	mov.u32 	%r1, %ctaid.x;
	mov.u32 	%r5, %ntid.x;
	mov.u32 	%r2, %tid.x;
	mad.lo.s32 	%r3, %r1, %r5, %r2;
	setp.ge.s32 	%p1, %r3, %r4;
	@%p1 bra 	$L__BB3_2;
	mul.wide.s32 	%rd3, %r3, 16;
	add.s64 	%rd4, %rd1, %rd3;
	mov.b64 	%rd5, 0;
	mov.b64 	%rd6, 99;
	st.global.v2.u64 	[%rd4+512], {%rd6, %rd5};
$L__BB3_2:
	setp.ne.s32 	%p2, %r1, 0;
	setp.gt.u32 	%p3, %r2, 31;
	or.pred  	%p4, %p2, %p3;
	@%p4 bra 	$L__BB3_4;
	mul.wide.u32 	%rd7, %r2, 16;
	add.s64 	%rd8, %rd1, %rd7;
	mov.b64 	%rd9, 0;
	st.global.v2.u64 	[%rd8], {%rd9, %rd9};
$L__BB3_4:
	ret;

}
	// .globl	_ZN6thrust24THRUST_300001_SM_1000_NS8cuda_cub4core6detail13_kernel_agentINS1_16__set_operations14PartitionAgentINS0_6detail15normal_iteratorINS0_10device_ptrIiEEEESB_lN4cuda3std3__44lessIiEEEEJSB_SB_lllPNSE_4pairIllEESG_iEEEvDpT0_
.visible .entry _ZN6thrust24THRUST_300001_SM_1000_NS8cuda_cub4core6detail13_kernel_agentINS1_16__set_operations14PartitionAgentINS0_6detail15normal_iteratorINS0_10device_ptrIiEEEESB_lN4cuda3std3__44lessIiEEEEJSB_SB_lllPNSE_4pairIllEESG_iEEEvDpT0_(
	.param .align 8 .b8 _ZN6thrust24THRUST_300001_SM_1000_NS8cuda_cub4core6detail13_kernel_agentINS1_16__set_operations14PartitionAgentINS0_6detail15normal_iteratorINS0_10device_ptrIiEEEESB_lN4cuda3std3__44lessIiEEEEJSB_SB_lllPNSE_4pairIllEESG_iEEEvDpT0__param_0[8],
	.param .align 8 .b8 _ZN6thrust24THRUST_300001_SM_1000_NS8cuda_cub4core6detail13_kernel_agentINS1_16__set_operations14PartitionAgentINS0_6detail15normal_iteratorINS0_10device_ptrIiEEEESB_lN4cuda3std3__44lessIiEEEEJSB_SB_lllPNSE_4pairIllEESG_iEEEvDpT0__param_1[8],
	.param .u64 _ZN6thrust24THRUST_300001_SM_1000_NS8cuda_cub4core6detail13_kernel_agentINS1_16__set_operations14PartitionAgentINS0_6detail15normal_iteratorINS0_10device_ptrIiEEEESB_lN4cuda3std3__44lessIiEEEEJSB_SB_lllPNSE_4pairIllEESG_iEEEvDpT0__param_2,
	.param .u64 _ZN6thrust24THRUST_300001_SM_1000_NS8cuda_cub4core6detail13_kernel_agentINS1_16__set_operations14PartitionAgentINS0_6detail15normal_iteratorINS0_10device_ptrIiEEEESB_lN4cuda3std3__44lessIiEEEEJSB_SB_lllPNSE_4pairIllEESG_iEEEvDpT0__param_3,
	.param .u64 _ZN6thrust24THRUST_300001_SM_1000_NS8cuda_cub4core6detail13_kernel_agentINS1_16__set_operations14PartitionAgentINS0_6detail15normal_iteratorINS0_10device_ptrIiEEEESB_lN4cuda3std3__44lessIiEEEEJSB_SB_lllPNSE_4pairIllEESG_iEEEvDpT0__param_4,
	.param .u64 .ptr .align 1 _ZN6thrust24THRUST_300001_SM_1000_NS8cuda_cub4core6detail13_kernel_agentINS1_16__set_operations14PartitionAgentINS0_6detail15normal_iteratorINS0_10device_ptrIiEEEESB_lN4cuda3std3__44lessIiEEEEJSB_SB_lllPNSE_4pairIllEESG_iEEEvDpT0__param_5,
	.param .align 1 .b8 _ZN6thrust24THRUST_300001_SM_1000_NS8cuda_cub4core6detail13_kernel_agentINS1_16__set_operations14PartitionAgentINS0_6detail15normal_iteratorINS0_10device_ptrIiEEEESB_lN4cuda3std3__44lessIiEEEEJSB_SB_lllPNSE_4pairIllEESG_iEEEvDpT0__param_6[1],
	.param .u32 _ZN6thrust24THRUST_300001_SM_1000_NS8cuda_cub4core6detail13_kernel_agentINS1_16__set_operations14PartitionAgentINS0_6detail15normal_iteratorINS0_10device_ptrIiEEEESB_lN4cuda3std3__44lessIiEEEEJSB_SB_lllPNSE_4pairIllEESG_iEEEvDpT0__param_7
)
.maxntid 256
{
	.reg .pred 	%p<34>;
	.reg .b32 	%r<20>;
	.reg .b64 	%rd<189>;

	ld.param.u64 	%rd68, [_ZN6thrust24THRUST_300001_SM_1000_NS8cuda_cub4core6detail13_kernel_agentINS1_16__set_operations14PartitionAgentINS0_6detail15normal_iteratorINS0_10device_ptrIiEEEESB_lN4cuda3std3__44lessIiEEEEJSB_SB_lllPNSE_4pairIllEESG_iEEEvDpT0__param_1];
	ld.param.u64 	%rd67, [_ZN6thrust24THRUST_300001_SM_1000_NS8cuda_cub4core6detail13_kernel_agentINS1_16__set_operations14PartitionAgentINS0_6detail15normal_iteratorINS0_10device_ptrIiEEEESB_lN4cuda3std3__44lessIiEEEEJSB_SB_lllPNSE_4pairIllEESG_iEEEvDpT0__param_0];
	ld.param.u64 	%rd69, [_ZN6thrust24THRUST_300001_SM_1000_NS8cuda_cub4core6detail13_kernel_agentINS1_16__set_operations14PartitionAgentINS0_6detail15normal_iteratorINS0_10device_ptrIiEEEESB_lN4cuda3std3__44lessIiEEEEJSB_SB_lllPNSE_4pairIllEESG_iEEEvDpT0__param_2];
	ld.param.u64 	%rd70, [_ZN6thrust24THRUST_300001_SM_1000_NS8cuda_cub4core6detail13_kernel_agentINS1_16__set_operations14PartitionAgentINS0_6detail15normal_iteratorINS0_10device_ptrIiEEEESB_lN4cuda3std3__44lessIiEEEEJSB_SB_lllPNSE_4pairIllEESG_iEEEvDpT0__param_3];
	ld.param.u64 	%rd72, [_ZN6thrust24THRUST_300001_SM_1000_NS8cuda_cub4core6detail13_kernel_agentINS1_16__set_operations14PartitionAgentINS0_6detail15normal_iteratorINS0_10device_ptrIiEEEESB_lN4cuda3std3__44lessIiEEEEJSB_SB_lllPNSE_4pairIllEESG_iEEEvDpT0__param_4];
	ld.param.u64 	%rd71, [_ZN6thrust24THRUST_300001_SM_1000_NS8cuda_cub4core6detail13_kernel_agentINS1_16__set_operations14PartitionAgentINS0_6detail15normal_iteratorINS0_10device_ptrIiEEEESB_lN4cuda3std3__44lessIiEEEEJSB_SB_lllPNSE_4pairIllEESG_iEEEvDpT0__param_5];
	ld.param.u32 	%r2, [_ZN6thrust24THRUST_300001_SM_1000_NS8cuda_cub4core6detail13_kernel_agentINS1_16__set_operations14PartitionAgentINS0_6detail15normal_iteratorINS0_10device_ptrIiEEEESB_lN4cuda3std3__44lessIiEEEEJSB_SB_lllPNSE_4pairIllEESG_iEEEvDpT0__param_7];
	mov.u32 	%r3, %ntid.x;
	mov.u32 	%r4, %ctaid.x;
	mov.u32 	%r5, %tid.x;
	mad.lo.s32 	%r6, %r3, %r4, %r5;
	cvt.u64.u32 	%rd1, %r6;
	setp.le.s64 	%p1, %rd72, %rd1;
	@%p1 bra 	$L__BB4_28;
	cvt.s64.s32 	%rd73, %r2;
	mul.lo.s64 	%rd74, %rd73, %rd1;
	add.s64 	%rd75, %rd70, %rd69;
	min.s64 	%rd2, %rd75, %rd74;
	cvta.to.global.u64 	%rd3, %rd68;
	cvta.to.global.u64 	%rd4, %rd67;
	sub.s64 	%rd76, %rd2, %rd70;
	max.s64 	%rd163, %rd76, 0;
	min.s64 	%rd161, %rd69, %rd2;
	setp.ge.s64 	%p2, %rd163, %rd161;
	@%p2 bra 	$L__BB4_3;
$L__BB4_2:
	add.s64 	%rd77, %rd161, %rd163;
	shr.u64 	%rd78, %rd77, 1;
	shl.b64 	%rd79, %rd78, 2;
	add.s64 	%rd80, %rd4, %rd79;
	ld.global.u32 	%r7, [%rd80];
	not.b64 	%rd81, %rd78;
	add.s64 	%rd82, %rd2, %rd81;
	shl.b64 	%rd83, %rd82, 2;
	add.s64 	%rd84, %rd3, %rd83;
	ld.global.u32 	%r8, [%rd84];
	setp.lt.s32 	%p3, %r8, %r7;
	add.s64 	%rd85, %rd78, 1;
	selp.b64 	%rd163, %rd163, %rd85, %p3;
	selp.b64 	%rd161, %rd78, %rd161, %p3;
	setp.lt.s64 	%p4, %rd163, %rd161;
	@%p4 bra 	$L__BB4_2;
$L__BB4_3:
	sub.s64 	%rd12, %rd2, %rd163;
	setp.ge.s64 	%p5, %rd12, %rd70;
	mov.b64 	%rd188, 0;
	@%p5 bra 	$L__BB4_27;
	shl.b64 	%rd88, %rd12, 2;
	add.s64 	%rd13, %rd3, %rd88;
	ld.global.u32 	%r1, [%rd13];
	setp.lt.s64 	%p6, %rd163, 1;
	mov.b64 	%rd166, 0;
	mov.u64 	%rd172, %rd166;
	@%p6 bra 	$L__BB4_11;
	mul.lo.s64 	%rd89, %rd163, 511;
	shr.u64 	%rd90, %rd89, 9;
	shl.b64 	%rd91, %rd90, 2;
	add.s64 	%rd92, %rd4, %rd91;
	ld.global.u32 	%r9, [%rd92];
	setp.lt.s32 	%p7, %r9, %r1;
	add.s64 	%rd93, %rd90, 1;
	selp.b64 	%rd166, %rd163, %rd90, %p7;
	selp.b64 	%rd172, %rd93, 0, %p7;
	setp.ge.u64 	%p8, %rd172, %rd166;
	@%p8 bra 	$L__BB4_7;
	mad.lo.s64 	%rd94, %rd166, 127, %rd172;
	shr.u64 	%rd95, %rd94, 7;
	shl.b64 	%rd96, %rd95, 2;
	add.s64 	%rd97, %rd4, %rd96;
	ld.global.u32 	%r10, [%rd97];
	setp.lt.s32 	%p9, %r10, %r1;
	add.s64 	%rd98, %rd95, 1;
	selp.b64 	%rd166, %rd166, %rd95, %p9;
	selp.b64 	%rd172, %rd98, %rd172, %p9;
$L__BB4_7:
	setp.ge.u64 	%p10, %rd172, %rd166;
	@%p10 bra 	$L__BB4_9;
	mad.lo.s64 	%rd99, %rd166, 31, %rd172;
	shr.u64 	%rd100, %rd99, 5;
	shl.b64 	%rd101, %rd100, 2;
	add.s64 	%rd102, %rd4, %rd101;
	ld.global.u32 	%r11, [%rd102];
	setp.lt.s32 	%p11, %r11, %r1;
	add.s64 	%rd103, %rd100, 1;
	selp.b64 	%rd166, %rd166, %rd100, %p11;
	selp.b64 	%rd172, %rd103, %rd172, %p11;
$L__BB4_9:
	setp.ge.u64 	%p12, %rd172, %rd166;
	@%p12 bra 	$L__BB4_11;
	mad.lo.s64 	%rd104, %rd166, 15, %rd172;
	shr.u64 	%rd105, %rd104, 4;
	shl.b64 	%rd106, %rd105, 2;
	add.s64 	%rd107, %rd4, %rd106;
	ld.global.u32 	%r12, [%rd107];
	setp.lt.s32 	%p13, %r12, %r1;
	add.s64 	%rd108, %rd105, 1;
	selp.b64 	%rd166, %rd166, %rd105, %p13;
	selp.b64 	%rd172, %rd108, %rd172, %p13;
$L__BB4_11:
	setp.ge.u64 	%p14, %rd172, %rd166;
	@%p14 bra 	$L__BB4_13;
$L__BB4_12:
	add.s64 	%rd109, %rd172, %rd166;
	shr.s64 	%rd110, %rd109, 1;
	shl.b64 	%rd111, %rd110, 2;
	add.s64 	%rd112, %rd4, %rd111;
	ld.global.u32 	%r13, [%rd112];
	setp.lt.s32 	%p15, %r13, %r1;
	add.s64 	%rd113, %rd110, 1;
	selp.b64 	%rd166, %rd166, %rd110, %p15;
	selp.b64 	%rd172, %rd113, %rd172, %p15;
	setp.lt.s64 	%p16, %rd172, %rd166;
	@%p16 bra 	$L__BB4_12;
$L__BB4_13:
	setp.lt.s64 	%p17, %rd12, 1;
	mov.b64 	%rd176, 0;
	mov.u64 	%rd175, %rd12;
	@%p17 bra 	$L__BB4_15;
	mul.lo.s64 	%rd115, %rd12, 511;
	shr.u64 	%rd116, %rd115, 9;
	shl.b64 	%rd117, %rd116, 2;
	add.s64 	%rd118, %rd3, %rd117;
	ld.global.u32 	%r14, [%rd118];
	setp.lt.s32 	%p18, %r14, %r1;
	add.s64 	%rd119, %rd116, 1;
	selp.b64 	%rd175, %rd12, %rd116, %p18;
	selp.b64 	%rd176, %rd119, 0, %p18;
$L__BB4_15:
	setp.ge.s64 	%p19, %rd176, %rd175;
	@%p19 bra 	$L__BB4_17;
	mad.lo.s64 	%rd120, %rd175, 127, %rd176;
	shr.u64 	%rd121, %rd120, 7;
	shl.b64 	%rd122, %rd121, 2;
	add.s64 	%rd123, %rd3, %rd122;
	ld.global.u32 	%r15, [%rd123];
	setp.lt.s32 	%p20, %r15, %r1;
	add.s64 	%rd124, %rd121, 1;
	selp.b64 	%rd175, %rd175, %rd121, %p20;
	selp.b64 	%rd176, %rd124, %rd176, %p20;
$L__BB4_17:
	setp.ge.s64 	%p21, %rd176, %rd175;
	@%p21 bra 	$L__BB4_19;
	mad.lo.s64 	%rd125, %rd175, 31, %rd176;
	shr.u64 	%rd126, %rd125, 5;
	shl.b64 	%rd127, %rd126, 2;
	add.s64 	%rd128, %rd3, %rd127;
	ld.global.u32 	%r16, [%rd128];
	setp.lt.s32 	%p22, %r16, %r1;
	add.s64 	%rd129, %rd126, 1;
	selp.b64 	%rd175, %rd175, %rd126, %p22;
	selp.b64 	%rd176, %rd129, %rd176, %p22;
$L__BB4_19:
	setp.ge.s64 	%p23, %rd176, %rd175;
	@%p23 bra 	$L__BB4_21;
	mad.lo.s64 	%rd130, %rd175, 15, %rd176;
	shr.u64 	%rd131, %rd130, 4;
	shl.b64 	%rd132, %rd131, 2;
	add.s64 	%rd133, %rd3, %rd132;
	ld.global.u32 	%r17, [%rd133];
	setp.lt.s32 	%p24, %r17, %r1;
	add.s64 	%rd134, %rd131, 1;
	selp.b64 	%rd175, %rd175, %rd131, %p24;
	selp.b64 	%rd176, %rd134, %rd176, %p24;
$L__BB4_21:
	setp.ge.s64 	%p25, %rd176, %rd175;
	@%p25 bra 	$L__BB4_23;
$L__BB4_22:
	add.s64 	%rd135, %rd176, %rd175;
	shr.s64 	%rd136, %rd135, 1;
	shl.b64 	%rd137, %rd136, 2;
	add.s64 	%rd138, %rd3, %rd137;
	ld.global.u32 	%r18, [%rd138];
	setp.lt.s32 	%p26, %r18, %r1;
	add.s64 	%rd139, %rd136, 1;
	selp.b64 	%rd175, %rd175, %rd136, %p26;
	selp.b64 	%rd176, %rd139, %rd176, %p26;
	setp.lt.s64 	%p27, %rd176, %rd175;
	@%p27 bra 	$L__BB4_22;
$L__BB4_23:
	sub.s64 	%rd141, %rd163, %rd172;
	sub.s64 	%rd54, %rd12, %rd176;
	add.s64 	%rd55, %rd54, %rd141;
	shr.s64 	%rd142, %rd55, 1;
	max.s64 	%rd56, %rd142, %rd54;
	add.s64 	%rd143, %rd176, %rd56;
	add.s64 	%rd144, %rd143, 1;
	min.s64 	%rd145, %rd144, %rd70;
	sub.s64 	%rd185, %rd145, %rd12;
	setp.lt.s64 	%p28, %rd185, 1;
	mov.b64 	%rd186, 0;
	@%p28 bra 	$L__BB4_26;
	mov.b64 	%rd186, 0;
$L__BB4_25:
	add.s64 	%rd147, %rd186, %rd185;
	shr.u64 	%rd148, %rd147, 1;
	shl.b64 	%rd149, %rd148, 2;
	add.s64 	%rd150, %rd13, %rd149;
	ld.global.u32 	%r19, [%rd150];
	setp.lt.s32 	%p29, %r1, %r19;
	add.s64 	%rd151, %rd148, 1;
	selp.b64 	%rd185, %rd148, %rd185, %p29;
	selp.b64 	%rd186, %rd186, %rd151, %p29;
	setp.lt.s64 	%p30, %rd186, %rd185;
	@%p30 bra 	$L__BB4_25;
$L__BB4_26:
	add.s64 	%rd152, %rd54, %rd186;
	min.s64 	%rd153, %rd152, %rd56;
	sub.s64 	%rd154, %rd55, %rd153;
	add.s64 	%rd155, %rd153, 1;
	setp.eq.s64 	%p31, %rd154, %rd155;
	setp.lt.s64 	%p32, %rd56, %rd152;
	and.pred  	%p33, %p31, %p32;
	add.s64 	%rd163, %rd154, %rd172;
	selp.u64 	%rd188, 1, 0, %p33;
$L__BB4_27:
	sub.s64 	%rd156, %rd2, %rd163;
	add.s64 	%rd157, %rd156, %rd188;
	cvta.to.global.u64 	%rd158, %rd71;
	shl.b64 	%rd159, %rd1, 4;
	add.s64 	%rd160, %rd158, %rd159;
	st.global.u64 	[%rd160], %rd163;
	st.global.u64 	[%rd160+8], %rd157;
$L__BB4_28:
	ret;

}
	// .globl	_ZN6thrust24THRUST_300001_SM_1000_NS8cuda_cub4core6detail13_kernel_agentINS1_16__set_operations10SetOpAgentINS0_6detail15normal_iteratorINS0_10device_ptrIiEEEESB_SB_SB_SB_SB_lN4cuda3std3__44lessIiEENS5_16serial_set_unionENSE_17integral_constantIbLb1EEEEEJSB_SB_SB_SB_llSB_SB_SG_SH_PNSE_4pairIllEEPmN3cub18CUB_300001_SM_100013ScanTileStateIlLb1EEEEEEvDpT0_
.visible .entry _ZN6thrust24THRUST_300001_SM_1000_NS8cuda_cub4core6detail13_kernel_agentINS1_16__set_operations10SetOpAgentINS0_6detail15normal_iteratorINS0_10device_ptrIiEEEESB_SB_SB_SB_SB_lN4cuda3std3__44lessIiEENS5_16serial_set_unionENSE_17integral_constantIbLb1EEEEEJSB_SB_SB_SB_llSB_SB_SG_SH_PNSE_4pairIllEEPmN3cub18CUB_300001_SM_100013ScanTileStateIlLb1EEEEEEvDpT0_(
	.param .align 8 .b8 _ZN6thrust24THRUST_300001_SM_1000_NS8cuda_cub4core6detail13_kernel_agentINS1_16__set_operations10SetOpAgentINS0_6detail15normal_iteratorINS0_10device_ptrIiEEEESB_SB_SB_SB_SB_lN4cuda3std3__44lessIiEENS5_16serial_set_unionENSE_17integral_constantIbLb1EEEEEJSB_SB_SB_SB_llSB_SB_SG_SH_PNSE_4pairIllEEPmN3cub18CUB_300001_SM_100013ScanTileStateIlLb1EEEEEEvDpT0__param_0[8],
	.param .align 8 .b8 _ZN6thrust24THRUST_300001_SM_1000_NS8cuda_cub4core6detail13_kernel_agentINS1_16__set_operations10SetOpAgentINS0_6detail15normal_iteratorINS0_10device_ptrIiEEEESB_SB_SB_SB_SB_lN4cuda3std3__44lessIiEENS5_16serial_set_unionENSE_17integral_constantIbLb1EEEEEJSB_SB_SB_SB_llSB_SB_SG_SH_PNSE_4pairIllEEPmN3cub18CUB_300001_SM_100013ScanTileStateIlLb1EEEEEEvDpT0__param_1[8],
	.param .align 8 .b8 _ZN6thrust24THRUST_300001_SM_1000_NS8cuda_cub4core6detail13_kernel_agentINS1_16__set_operations10SetOpAgentINS0_6detail15normal_iteratorINS0_10device_ptrIiEEEESB_SB_SB_SB_SB_lN4cuda3std3__44lessIiEENS5_16serial_set_unionENSE_17integral_constantIbLb1EEEEEJSB_SB_SB_SB_llSB_SB_SG_SH_PNSE_4pairIllEEPmN3cub18CUB_300001_SM_100013ScanTileStateIlLb1EEEEEEvDpT0__param_2[8],
	.param .align 8 .b8 _ZN6thrust24THRUST_300001_SM_1000_NS8cuda_cub4core6detail13_kernel_agentINS1_16__set_operations10SetOpAgentINS0_6detail15normal_iteratorINS0_10device_ptrIiEEEESB_SB_SB_SB_SB_lN4cuda3std3__44lessIiEENS5_16serial_set_unionENSE_17integral_constantIbLb1EEEEEJSB_SB_SB_SB_llSB_SB_SG_SH_PNSE_4pairIllEEPmN3cub18CUB_300001_SM_100013ScanTileStateIlLb1EEEEEEvDpT0__param_3[8],
	.param .u64 _ZN6thrust24THRUST_300001_SM_1000_NS8cuda_cub4core6detail13_kernel_agentINS1_16__set_operations10SetOpAgentINS0_6detail15normal_iteratorINS0_10device_ptrIiEEEESB_SB_SB_SB_SB_lN4cuda3std3__44lessIiEENS5_16serial_set_unionENSE_17integral_constantIbLb1EEEEEJSB_SB_SB_SB_llSB_SB_SG_SH_PNSE_4pairIllEEPmN3cub18CUB_300001_SM_100013ScanTileStateIlLb1EEEEEEvDpT0__param_4,
	.param .u64 _ZN6thrust24THRUST_300001_SM_1000_NS8cuda_cub4core6detail13_kernel_agentINS1_16__set_operations10SetOpAgentINS0_6detail15normal_iteratorINS0_10device_ptrIiEEEESB_SB_SB_SB_SB_lN4cuda3std3__44lessIiEENS5_16serial_set_unionENSE_17integral_constantIbLb1EEEEEJSB_SB_SB_SB_llSB_SB_SG_SH_PNSE_4pairIllEEPmN3cub18CUB_300001_SM_100013ScanTileStateIlLb1EEEEEEvDpT0__param_5,
	.param .align 8 .b8 _ZN6thrust24THRUST_300001_SM_1000_NS8cuda_cub4core6detail13_kernel_agentINS1_16__set_operations10SetOpAgentINS0_6detail15normal_iteratorINS0_10device_ptrIiEEEESB_SB_SB_SB_SB_lN4cuda3std3__44lessIiEENS5_16serial_set_unionENSE_17integral_constantIbLb1EEEEEJSB_SB_SB_SB_llSB_SB_SG_SH_PNSE_4pairIllEEPmN3cub18CUB_300001_SM_100013ScanTileStateIlLb1EEEEEEvDpT0__param_6[8],
	.param .align 8 .b8 _ZN6thrust24THRUST_300001_SM_1000_NS8cuda_cub4core6detail13_kernel_agentINS1_16__set_operations10SetOpAgentINS0_6detail15normal_iteratorINS0_10device_ptrIiEEEESB_SB_SB_SB_SB_lN4cuda3std3__44lessIiEENS5_16serial_set_unionENSE_17integral_constantIbLb1EEEEEJSB_SB_SB_SB_llSB_SB_SG_SH_PNSE_4pairIllEEPmN3cub18CUB_300001_SM_100013ScanTileStateIlLb1EEEEEEvDpT0__param_7[8],
	.param .align 1 .b8 _ZN6thrust24THRUST_300001_SM_1000_NS8cuda_cub4core6detail13_kernel_agentINS1_16__set_operations10SetOpAgentINS0_6detail15normal_iteratorINS0_10device_ptrIiEEEESB_SB_SB_SB_SB_lN4cuda3std3__44lessIiEENS5_16serial_set_unionENSE_17integral_constantIbLb1EEEEEJSB_SB_SB_SB_llSB_SB_SG_SH_PNSE_4pairIllEEPmN3cub18CUB_300001_SM_100013ScanTileStateIlLb1EEEEEEvDpT0__param_8[1],
	.param .align 1 .b8 _ZN6thrust24THRUST_300001_SM_1000_NS8cuda_cub4core6detail13_kernel_agentINS1_16__set_operations10SetOpAgentINS0_6detail15normal_iteratorINS0_10device_ptrIiEEEESB_SB_SB_SB_SB_lN4cuda3std3__44lessIiEENS5_16serial_set_unionENSE_17integral_constantIbLb1EEEEEJSB_SB_SB_SB_llSB_SB_SG_SH_PNSE_4pairIllEEPmN3cub18CUB_300001_SM_100013ScanTileStateIlLb1EEEEEEvDpT0__param_9[1],
	.param .u64 .ptr .align 1 _ZN6thrust24THRUST_300001_SM_1000_NS8cuda_cub4core6detail13_kernel_agentINS1_16__set_operations10SetOpAgentINS0_6detail15normal_iteratorINS0_10device_ptrIiEEEESB_SB_SB_SB_SB_lN4cuda3std3__44lessIiEENS5_16serial_set_unionENSE_17integral_constantIbLb1EEEEEJSB_SB_SB_SB_llSB_SB_SG_SH_PNSE_4pairIllEEPmN3cub18CUB_300001_SM_100013ScanTileStateIlLb1EEEEEEvDpT0__param_10,
	.param .u64 .ptr .align 1 _ZN6thrust24THRUST_300001_SM_1000_NS8cuda_cub4core6detail13_kernel_agentINS1_16__set_operations10SetOpAgentINS0_6detail15normal_iteratorINS0_10device_ptrIiEEEESB_SB_SB_SB_SB_lN4cuda3std3__44lessIiEENS5_16serial_set_unionENSE_17integral_constantIbLb1EEEEEJSB_SB_SB_SB_llSB_SB_SG_SH_PNSE_4pairIllEEPmN3cub18CUB_300001_SM_100013ScanTileStateIlLb1EEEEEEvDpT0__param_11,
	.param .align 8 .b8 _ZN6thrust24THRUST_300001_SM_1000_NS8cuda_cub4core6detail13_kernel_agentINS1_16__set_operations10SetOpAgentINS0_6detail15normal_iteratorINS0_10device_ptrIiEEEESB_SB_SB_SB_SB_lN4cuda3std3__44lessIiEENS5_16serial_set_unionENSE_17integral_constantIbLb1EEEEEJSB_SB_SB_SB_llSB_SB_SG_SH_PNSE_4pairIllEEPmN3cub18CUB_300001_SM_100013ScanTileStateIlLb1EEEEEEvDpT0__param_12[8]
)
.maxntid 512
{
	.reg .pred 	%p<952>;
	.reg .b32 	%r<3229>;
	.reg .b64 	%rd<590>;

	ld.param.u64 	%rd2, [_ZN6thrust24THRUST_300001_SM_1000_NS8cuda_cub4core6detail13_kernel_agentINS1_16__set_operations10SetOpAgentINS0_6detail15normal_iteratorINS0_10device_ptrIiEEEESB_SB_SB_SB_SB_lN4cuda3std3__44lessIiEENS5_16serial_set_unionENSE_17integral_constantIbLb1EEEEEJSB_SB_SB_SB_llSB_SB_SG_SH_PNSE_4pairIllEEPmN3cub18CUB_300001_SM_100013ScanTileStateIlLb1EEEEEEvDpT0__param_12];
	ld.param.u64 	%rd120, [_ZN6thrust24THRUST_300001_SM_1000_NS8cuda_cub4core6detail13_kernel_agentINS1_16__set_operations10SetOpAgentINS0_6detail15normal_iteratorINS0_10device_ptrIiEEEESB_SB_SB_SB_SB_lN4cuda3std3__44lessIiEENS5_16serial_set_unionENSE_17integral_constantIbLb1EEEEEJSB_SB_SB_SB_llSB_SB_SG_SH_PNSE_4pairIllEEPmN3cub18CUB_300001_SM_100013ScanTileStateIlLb1EEEEEEvDpT0__param_7];
	ld.param.u64 	%rd121, [_ZN6thrust24THRUST_300001_SM_1000_NS8cuda_cub4core6detail13_kernel_agentINS1_16__set_operations10SetOpAgentINS0_6detail15normal_iteratorINS0_10device_ptrIiEEEESB_SB_SB_SB_SB_lN4cuda3std3__44lessIiEENS5_16serial_set_unionENSE_17integral_constantIbLb1EEEEEJSB_SB_SB_SB_llSB_SB_SG_SH_PNSE_4pairIllEEPmN3cub18CUB_300001_SM_100013ScanTileStateIlLb1EEEEEEvDpT0__param_6];
	ld.param.u64 	%rd122, [_ZN6thrust24THRUST_300001_SM_1000_NS8cuda_cub4core6detail13_kernel_agentINS1_16__set_operations10SetOpAgentINS0_6detail15normal_iteratorINS0_10device_ptrIiEEEESB_SB_SB_SB_SB_lN4cuda3std3__44lessIiEENS5_16serial_set_unionENSE_17integral_constantIbLb1EEEEEJSB_SB_SB_SB_llSB_SB_SG_SH_PNSE_4pairIllEEPmN3cub18CUB_300001_SM_100013ScanTileStateIlLb1EEEEEEvDpT0__param_3];
	ld.param.u64 	%rd123, [_ZN6thrust24THRUST_300001_SM_1000_NS8cuda_cub4core6detail13_kernel_agentINS1_16__set_operations10SetOpAgentINS0_6detail15normal_iteratorINS0_10device_ptrIiEEEESB_SB_SB_SB_SB_lN4cuda3std3__44lessIiEENS5_16serial_set_unionENSE_17integral_constantIbLb1EEEEEJSB_SB_SB_SB_llSB_SB_SG_SH_PNSE_4pairIllEEPmN3cub18CUB_300001_SM_100013ScanTileStateIlLb1EEEEEEvDpT0__param_2];
	ld.param.u64 	%rd124, [_ZN6thrust24THRUST_300001_SM_1000_NS8cuda_cub4core6detail13_kernel_agentINS1_16__set_operations10SetOpAgentINS0_6detail15normal_iteratorINS0_10device_ptrIiEEEESB_SB_SB_SB_SB_lN4cuda3std3__44lessIiEENS5_16serial_set_unionENSE_17integral_constantIbLb1EEEEEJSB_SB_SB_SB_llSB_SB_SG_SH_PNSE_4pairIllEEPmN3cub18CUB_300001_SM_100013ScanTileStateIlLb1EEEEEEvDpT0__param_1];
	ld.param.u64 	%rd125, [_ZN6thrust24THRUST_300001_SM_1000_NS8cuda_cub4core6detail13_kernel_agentINS1_16__set_operations10SetOpAgentINS0_6detail15normal_iteratorINS0_10device_ptrIiEEEESB_SB_SB_SB_SB_lN4cuda3std3__44lessIiEENS5_16serial_set_unionENSE_17integral_constantIbLb1EEEEEJSB_SB_SB_SB_llSB_SB_SG_SH_PNSE_4pairIllEEPmN3cub18CUB_300001_SM_100013ScanTileStateIlLb1EEEEEEvDpT0__param_0];
	ld.param.u64 	%rd126, [_ZN6thrust24THRUST_300001_SM_1000_NS8cuda_cub4core6detail13_kernel_agentINS1_16__set_operations10SetOpAgentINS0_6detail15normal_iteratorINS0_10device_ptrIiEEEESB_SB_SB_SB_SB_lN4cuda3std3__44lessIiEENS5_16serial_set_unionENSE_17integral_constantIbLb1EEEEEJSB_SB_SB_SB_llSB_SB_SG_SH_PNSE_4pairIllEEPmN3cub18CUB_300001_SM_100013ScanTileStateIlLb1EEEEEEvDpT0__param_10];
	cvta.to.global.u64 	%rd1, %rd126;
	cvta.to.global.u64 	%rd3, %rd125;
	cvta.to.global.u64 	%rd4, %rd124;
	cvta.to.global.u64 	%rd5, %rd123;
	cvta.to.global.u64 	%rd6, %rd122;
	cvta.to.global.u64 	%rd7, %rd121;
	cvta.to.global.u64 	%rd8, %rd120;
	mov.u32 	%r1, %ctaid.x;
	mov.u32 	%r1129, %nctaid.x;
	add.s32 	%r1130, %r1129, -1;
	setp.ge.u32 	%p217, %r1, %r1130;
	@%p217 bra 	$L__BB5_415;
	mul.wide.u32 	%rd342, %r1, 16;
	add.s64 	%rd343, %rd1, %rd342;
	ld.global.u64 	%rd344, [%rd343];
	ld.global.u64 	%rd345, [%rd343+8];
	ld.global.u64 	%rd346, [%rd343+16];
	ld.global.u64 	%rd347, [%rd343+24];
	cvt.u32.u64 	%r2001, %rd344;
	cvt.u32.u64 	%r2002, %rd346;
	sub.s32 	%r2, %r2002, %r2001;
	sub.s64 	%rd348, %rd347, %rd345;
	cvt.u32.u64 	%r3, %rd348;
	mov.u32 	%r4, %tid.x;
	setp.ge.s32 	%p567, %r4, %r2;
	cvt.u64.u32 	%rd350, %r4;
	add.s64 	%rd9, %rd344, %rd350;
	shl.b64 	%rd351, %rd9, 2;
	add.s64 	%rd10, %rd3, %rd351;
	sub.s32 	%r2003, %r4, %r2;
	cvt.s64.s32 	%rd352, %r2003;
	add.s64 	%rd11, %rd345, %rd352;
	shl.b64 	%rd353, %rd11, 2;
	add.s64 	%rd12, %rd4, %rd353;
	@%p567 bra 	$L__BB5_3;
	ld.global.u32 	%r2817, [%rd10];
	bra.uni 	$L__BB5_4;
$L__BB5_3:
	ld.global.u32 	%r2817, [%rd12];
$L__BB5_4:
	add.s32 	%r2004, %r4, 512;
	setp.lt.s32 	%p568, %r2004, %r2;
	@%p568 bra 	$L__BB5_6;
	ld.global.u32 	%r2818, [%rd12+2048];
	bra.uni 	$L__BB5_7;
$L__BB5_6:
	ld.global.u32 	%r2818, [%rd10+2048];
$L__BB5_7:
	or.b32  	%r2005, %r4, 1024;
	setp.lt.s32 	%p569, %r2005, %r2;
	@%p569 bra 	$L__BB5_9;
	ld.global.u32 	%r2819, [%rd12+4096];
	bra.uni 	$L__BB5_10;
$L__BB5_9:
	ld.global.u32 	%r2819, [%rd10+4096];
$L__BB5_10:
	add.s32 	%r2006, %r4, 1536;
	setp.lt.s32 	%p570, %r2006, %r2;
	@%p570 bra 	$L__BB5_12;
	ld.global.u32 	%r2820, [%rd12+6144];
	bra.uni 	$L__BB5_13;
$L__BB5_12:
	ld.global.u32 	%r2820, [%rd10+6144];
$L__BB5_13:
	or.b32  	%r2007, %r4, 2048;
	setp.lt.s32 	%p571, %r2007, %r2;
	@%p571 bra 	$L__BB5_15;
	ld.global.u32 	%r2821, [%rd12+8192];
	bra.uni 	$L__BB5_16;
$L__BB5_15:
	ld.global.u32 	%r2821, [%rd10+8192];
$L__BB5_16:
	add.s32 	%r2008, %r4, 2560;
	setp.lt.s32 	%p572, %r2008, %r2;
	@%p572 bra 	$L__BB5_18;
	ld.global.u32 	%r2822, [%rd12+10240];
	bra.uni 	$L__BB5_19;
$L__BB5_18:
	ld.global.u32 	%r2822, [%rd10+10240];
$L__BB5_19:
	or.b32  	%r2009, %r4, 3072;
	setp.lt.s32 	%p573, %r2009, %r2;
	@%p573 bra 	$L__BB5_21;
	ld.global.u32 	%r2823, [%rd12+12288];
	bra.uni 	$L__BB5_22;
$L__BB5_21:
	ld.global.u32 	%r2823, [%rd10+12288];
$L__BB5_22:
	add.s32 	%r2010, %r4, 3584;
	setp.lt.s32 	%p574, %r2010, %r2;
	@%p574 bra 	$L__BB5_24;
	ld.global.u32 	%r2824, [%rd12+14336];
	bra.uni 	$L__BB5_25;
$L__BB5_24:
	ld.global.u32 	%r2824, [%rd10+14336];
$L__BB5_25:
	or.b32  	%r2011, %r4, 4096;
	setp.lt.s32 	%p575, %r2011, %r2;
	@%p575 bra 	$L__BB5_27;
	ld.global.u32 	%r2825, [%rd12+16384];
	bra.uni 	$L__BB5_28;
$L__BB5_27:
	ld.global.u32 	%r2825, [%rd10+16384];
$L__BB5_28:
	add.s32 	%r2012, %r4, 4608;
	setp.lt.s32 	%p576, %r2012, %r2;
	@%p576 bra 	$L__BB5_30;
	ld.global.u32 	%r2826, [%rd12+18432];
	bra.uni 	$L__BB5_31;
$L__BB5_30:
	ld.global.u32 	%r2826, [%rd10+18432];
$L__BB5_31:
	or.b32  	%r2013, %r4, 5120;
	setp.lt.s32 	%p577, %r2013, %r2;
	@%p577 bra 	$L__BB5_33;
	ld.global.u32 	%r2827, [%rd12+20480];
	bra.uni 	$L__BB5_34;
$L__BB5_33:
	ld.global.u32 	%r2827, [%rd10+20480];
$L__BB5_34:
	add.s32 	%r2014, %r4, 5632;
	setp.lt.s32 	%p578, %r2014, %r2;
	@%p578 bra 	$L__BB5_36;
	ld.global.u32 	%r2828, [%rd12+22528];
	bra.uni 	$L__BB5_37;
$L__BB5_36:
	ld.global.u32 	%r2828, [%rd10+22528];
$L__BB5_37:
	or.b32  	%r2015, %r4, 6144;
	setp.lt.s32 	%p579, %r2015, %r2;
	@%p579 bra 	$L__BB5_39;
	ld.global.u32 	%r2829, [%rd12+24576];
	bra.uni 	$L__BB5_40;
$L__BB5_39:
	ld.global.u32 	%r2829, [%rd10+24576];
$L__BB5_40:
	add.s32 	%r2016, %r4, 6656;
	setp.lt.s32 	%p580, %r2016, %r2;
	@%p580 bra 	$L__BB5_42;
	ld.global.u32 	%r2830, [%rd12+26624];
	bra.uni 	$L__BB5_43;
$L__BB5_42:
	ld.global.u32 	%r2830, [%rd10+26624];
$L__BB5_43:
	or.b32  	%r2017, %r4, 7168;
	setp.lt.s32 	%p581, %r2017, %r2;
	@%p581 bra 	$L__BB5_45;
	ld.global.u32 	%r2831, [%rd12+28672];
	bra.uni 	$L__BB5_46;
$L__BB5_45:
	ld.global.u32 	%r2831, [%rd10+28672];
$L__BB5_46:
	add.s32 	%r2018, %r4, 7680;
	setp.lt.s32 	%p582, %r2018, %r2;
	@%p582 bra 	$L__BB5_48;
	ld.global.u32 	%r2832, [%rd12+30720];
	bra.uni 	$L__BB5_49;
$L__BB5_48:
	ld.global.u32 	%r2832, [%rd10+30720];
$L__BB5_49:
	or.b32  	%r2019, %r4, 8192;
	setp.lt.s32 	%p583, %r2019, %r2;
	@%p583 bra 	$L__BB5_51;
	ld.global.u32 	%r2833, [%rd12+32768];
	bra.uni 	$L__BB5_52;
$L__BB5_51:
	ld.global.u32 	%r2833, [%rd10+32768];
$L__BB5_52:
	add.s32 	%r2020, %r4, 8704;
	setp.lt.s32 	%p584, %r2020, %r2;
	@%p584 bra 	$L__BB5_54;
	ld.global.u32 	%r2834, [%rd12+34816];
	bra.uni 	$L__BB5_55;
$L__BB5_54:
	ld.global.u32 	%r2834, [%rd10+34816];
$L__BB5_55:
	or.b32  	%r59, %r4, 9216;
	add.s32 	%r60, %r3, %r2;
	setp.ge.s32 	%p585, %r59, %r60;
	@%p585 bra 	$L__BB5_59;
	setp.ge.s32 	%p586, %r59, %r2;
	@%p586 bra 	$L__BB5_58;
	ld.global.u32 	%r2835, [%rd10+36864];
	bra.uni 	$L__BB5_59;
$L__BB5_58:
	ld.global.u32 	%r2835, [%rd12+36864];
$L__BB5_59:
	mov.u32 	%r2022, _ZN6thrust24THRUST_300001_SM_1000_NS8cuda_cub4core6detail5shmemE;
	add.s32 	%r2023, %r2022, 2048;
	shl.b32 	%r2025, %r4, 2;
	add.s32 	%r64, %r2023, %r2025;
	st.shared.u32 	[%r64], %r2817;
	st.shared.u32 	[%r64+2048], %r2818;
	st.shared.u32 	[%r64+4096], %r2819;
	st.shared.u32 	[%r64+6144], %r2820;
	st.shared.u32 	[%r64+8192], %r2821;
	st.shared.u32 	[%r64+10240], %r2822;
	st.shared.u32 	[%r64+12288], %r2823;
	st.shared.u32 	[%r64+14336], %r2824;
	st.shared.u32 	[%r64+16384], %r2825;
	st.shared.u32 	[%r64+18432], %r2826;
	st.shared.u32 	[%r64+20480], %r2827;
	st.shared.u32 	[%r64+22528], %r2828;
	st.shared.u32 	[%r64+24576], %r2829;
	st.shared.u32 	[%r64+26624], %r2830;
	st.shared.u32 	[%r64+28672], %r2831;
	st.shared.u32 	[%r64+30720], %r2832;
	st.shared.u32 	[%r64+32768], %r2833;
	st.shared.u32 	[%r64+34816], %r2834;
	st.shared.u32 	[%r64+36864], %r2835;
	bar.sync 	0;
	mul.lo.s32 	%r2026, %r4, 19;
	min.s32 	%r65, %r60, %r2026;
	shl.b32 	%r2027, %r2, 2;
	add.s32 	%r66, %r2023, %r2027;
	sub.s32 	%r2028, %r65, %r3;
	max.s32 	%r2838, %r2028, 0;
	min.s32 	%r2837, %r65, %r2;
	setp.ge.s32 	%p587, %r2838, %r2837;
	@%p587 bra 	$L__BB5_61;
$L__BB5_60:
	add.s32 	%r2029, %r2838, %r2837;
	shr.s32 	%r2030, %r2029, 1;
	shl.b32 	%r2031, %r2030, 2;
	add.s32 	%r2033, %r2022, %r2031;
	ld.shared.u32 	%r2034, [%r2033+2048];
	not.b32 	%r2035, %r2030;
	add.s32 	%r2036, %r65, %r2035;
	shl.b32 	%r2037, %r2036, 2;
	add.s32 	%r2038, %r66, %r2037;
	ld.shared.u32 	%r2039, [%r2038];
	setp.lt.s32 	%p588, %r2039, %r2034;
	add.s32 	%r2040, %r2030, 1;
	selp.b32 	%r2838, %r2838, %r2040, %p588;
	selp.b32 	%r2837, %r2030, %r2837, %p588;
	setp.lt.s32 	%p589, %r2838, %r2837;
	@%p589 bra 	$L__BB5_60;
$L__BB5_61:
	sub.s32 	%r74, %r65, %r2838;
	setp.ge.s32 	%p590, %r74, %r3;
	mov.b32 	%r2865, 0;
	@%p590 bra 	$L__BB5_86;
	shl.b32 	%r2044, %r74, 2;
	add.s32 	%r75, %r66, %r2044;
	ld.shared.u32 	%r76, [%r75];
	setp.lt.s32 	%p591, %r2838, 1;
	mov.b32 	%r2842, 0;
	mov.u32 	%r2841, %r2838;
	@%p591 bra 	$L__BB5_64;
	mul.lo.s32 	%r2045, %r2838, 511;
	shr.s32 	%r2046, %r2045, 9;
	shl.b32 	%r2047, %r2046, 2;
	add.s32 	%r2049, %r2022, %r2047;
	ld.shared.u32 	%r2050, [%r2049+2048];
	setp.lt.s32 	%p592, %r2050, %r76;
	add.s32 	%r2051, %r2046, 1;
	selp.b32 	%r2841, %r2838, %r2046, %p592;
	selp.b32 	%r2842, %r2051, 0, %p592;
$L__BB5_64:
	setp.ge.s32 	%p593, %r2842, %r2841;
	@%p593 bra 	$L__BB5_66;
	mad.lo.s32 	%r2052, %r2841, 127, %r2842;
	shr.s32 	%r2053, %r2052, 7;
	shl.b32 	%r2054, %r2053, 2;
	add.s32 	%r2056, %r2022, %r2054;
	ld.shared.u32 	%r2057, [%r2056+2048];
	setp.lt.s32 	%p594, %r2057, %r76;
	add.s32 	%r2058, %r2053, 1;
	selp.b32 	%r2841, %r2841, %r2053, %p594;
	selp.b32 	%r2842, %r2058, %r2842, %p594;
$L__BB5_66:
	setp.ge.s32 	%p595, %r2842, %r2841;
	@%p595 bra 	$L__BB5_68;
	mad.lo.s32 	%r2059, %r2841, 31, %r2842;
	shr.s32 	%r2060, %r2059, 5;
	shl.b32 	%r2061, %r2060, 2;
	add.s32 	%r2063, %r2022, %r2061;
	ld.shared.u32 	%r2064, [%r2063+2048];
	setp.lt.s32 	%p596, %r2064, %r76;
	add.s32 	%r2065, %r2060, 1;
	selp.b32 	%r2841, %r2841, %r2060, %p596;
	selp.b32 	%r2842, %r2065, %r2842, %p596;
$L__BB5_68:
	setp.ge.s32 	%p597, %r2842, %r2841;
	@%p597 bra 	$L__BB5_70;
	mad.lo.s32 	%r2066, %r2841, 15, %r2842;
	shr.s32 	%r2067, %r2066, 4;
	shl.b32 	%r2068, %r2067, 2;
	add.s32 	%r2070, %r2022, %r2068;
	ld.shared.u32 	%r2071, [%r2070+2048];
	setp.lt.s32 	%p598, %r2071, %r76;
	add.s32 	%r2072, %r2067, 1;
	selp.b32 	%r2841, %r2841, %r2067, %p598;
	selp.b32 	%r2842, %r2072, %r2842, %p598;
$L__BB5_70:
	setp.ge.s32 	%p599, %r2842, %r2841;
	@%p599 bra 	$L__BB5_72;
$L__BB5_71:
	add.s32 	%r2074, %r2842, %r2841;
	shr.s32 	%r2075, %r2074, 1;
	shl.b32 	%r2076, %r2075, 2;
	add.s32 	%r2078, %r2022, %r2076;
	ld.shared.u32 	%r2079, [%r2078+2048];
	setp.lt.s32 	%p600, %r2079, %r76;
	add.s32 	%r2080, %r2075, 1;
	selp.b32 	%r2841, %r2841, %r2075, %p600;
	selp.b32 	%r2842, %r2080, %r2842, %p600;
	setp.lt.s32 	%p601, %r2842, %r2841;
	@%p601 bra 	$L__BB5_71;
$L__BB5_72:
	setp.lt.s32 	%p602, %r74, 1;
	mov.b32 	%r2853, 0;
	mov.u32 	%r2852, %r74;
	@%p602 bra 	$L__BB5_74;
	mul.lo.s32 	%r2083, %r74, 511;
	shr.s32 	%r2084, %r2083, 9;
	shl.b32 	%r2085, %r2084, 2;
	add.s32 	%r2086, %r66, %r2085;
	ld.shared.u32 	%r2087, [%r2086];
	setp.lt.s32 	%p603, %r2087, %r76;
	add.s32 	%r2088, %r2084, 1;
	selp.b32 	%r2852, %r74, %r2084, %p603;
	selp.b32 	%r2853, %r2088, 0, %p603;
$L__BB5_74:
	setp.ge.s32 	%p604, %r2853, %r2852;
	@%p604 bra 	$L__BB5_76;
	mad.lo.s32 	%r2090, %r2852, 127, %r2853;
	shr.s32 	%r2091, %r2090, 7;
	shl.b32 	%r2092, %r2091, 2;
	add.s32 	%r2093, %r66, %r2092;
	ld.shared.u32 	%r2094, [%r2093];
	setp.lt.s32 	%p605, %r2094, %r76;
	add.s32 	%r2095, %r2091, 1;
	selp.b32 	%r2852, %r2852, %r2091, %p605;
	selp.b32 	%r2853, %r2095, %r2853, %p605;
$L__BB5_76:
	setp.ge.s32 	%p606, %r2853, %r2852;
	@%p606 bra 	$L__BB5_78;
	mad.lo.s32 	%r2096, %r2852, 31, %r2853;
	shr.s32 	%r2097, %r2096, 5;
	shl.b32 	%r2098, %r2097, 2;
	add.s32 	%r2099, %r66, %r2098;
	ld.shared.u32 	%r2100, [%r2099];
	setp.lt.s32 	%p607, %r2100, %r76;
	add.s32 	%r2101, %r2097, 1;
	selp.b32 	%r2852, %r2852, %r2097, %p607;
	selp.b32 	%r2853, %r2101, %r2853, %p607;
$L__BB5_78:
	setp.ge.s32 	%p608, %r2853, %r2852;
	@%p608 bra 	$L__BB5_80;
	mad.lo.s32 	%r2102, %r2852, 15, %r2853;
	shr.s32 	%r2103, %r2102, 4;
	shl.b32 	%r2104, %r2103, 2;
	add.s32 	%r2105, %r66, %r2104;
	ld.shared.u32 	%r2106, [%r2105];
	setp.lt.s32 	%p609, %r2106, %r76;
	add.s32 	%r2107, %r2103, 1;
	selp.b32 	%r2852, %r2852, %r2103, %p609;
	selp.b32 	%r2853, %r2107, %r2853, %p609;
$L__BB5_80:
	setp.ge.s32 	%p610, %r2853, %r2852;
	@%p610 bra 	$L__BB5_82;
$L__BB5_81:
	add.s32 	%r2109, %r2853, %r2852;
	shr.s32 	%r2110, %r2109, 1;
	shl.b32 	%r2111, %r2110, 2;
	add.s32 	%r2112, %r66, %r2111;
	ld.shared.u32 	%r2113, [%r2112];
	setp.lt.s32 	%p611, %r2113, %r76;
	add.s32 	%r2114, %r2110, 1;
	selp.b32 	%r2852, %r2852, %r2110, %p611;
	selp.b32 	%r2853, %r2114, %r2853, %p611;
	setp.lt.s32 	%p612, %r2853, %r2852;
	@%p612 bra 	$L__BB5_81;
$L__BB5_82:
	sub.s32 	%r2117, %r2838, %r2842;
	sub.s32 	%r121, %r74, %r2853;
	add.s32 	%r122, %r121, %r2117;
	shr.s32 	%r2118, %r122, 1;
	max.s32 	%r123, %r2118, %r121;
	add.s32 	%r2120, %r2853, %r123;
	add.s32 	%r2121, %r2120, 1;
	min.s32 	%r2122, %r2121, %r3;
	sub.s32 	%r2862, %r2122, %r74;
	setp.lt.s32 	%p613, %r2862, 1;
	mov.b32 	%r2863, 0;
	@%p613 bra 	$L__BB5_85;
	mov.b32 	%r2863, 0;
$L__BB5_84:
	add.s32 	%r2124, %r2863, %r2862;
	shr.s32 	%r2125, %r2124, 1;
	shl.b32 	%r2126, %r2125, 2;
	add.s32 	%r2127, %r75, %r2126;
	ld.shared.u32 	%r2128, [%r2127];
	setp.lt.s32 	%p614, %r76, %r2128;
	add.s32 	%r2129, %r2125, 1;
	selp.b32 	%r2862, %r2125, %r2862, %p614;
	selp.b32 	%r2863, %r2863, %r2129, %p614;
	setp.lt.s32 	%p615, %r2863, %r2862;
	@%p615 bra 	$L__BB5_84;
$L__BB5_85:
	add.s32 	%r2130, %r121, %r2863;
	min.s32 	%r2131, %r2130, %r123;
	sub.s32 	%r2132, %r122, %r2131;
	add.s32 	%r2133, %r2131, 1;
	setp.eq.s32 	%p616, %r2132, %r2133;
	setp.lt.s32 	%p617, %r123, %r2130;
	and.pred  	%p618, %p616, %p617;
	add.s32 	%r2838, %r2132, %r2842;
	selp.u32 	%r2865, 1, 0, %p618;
$L__BB5_86:
	sub.s32 	%r2134, %r65, %r2838;
	add.s32 	%r2135, %r2134, %r2865;
	setp.eq.s32 	%p619, %r4, 0;
	shl.b32 	%r2136, %r2, 16;
	or.b32  	%r2137, %r2136, %r3;
	shl.b32 	%r2138, %r2838, 16;
	or.b32  	%r2139, %r2135, %r2138;
	selp.b32 	%r2140, %r2137, %r2139, %p619;
	add.s32 	%r2141, %r4, -1;
	selp.b32 	%r2142, 511, %r2141, %p619;
	shl.b32 	%r2143, %r2142, 2;
	add.s32 	%r2145, %r2022, %r2143;
	st.shared.u32 	[%r2145], %r2140;
	bar.sync 	0;
	ld.shared.u32 	%r2146, [%r64+-2048];
	shr.s32 	%r134, %r2146, 16;
	and.b32  	%r2147, %r2146, 65535;
	add.s32 	%r2873, %r2135, %r2;
	add.s32 	%r136, %r2147, %r2;
	add.s32 	%r137, %r136, %r134;
	shl.b32 	%r2148, %r2873, 2;
	add.s32 	%r138, %r2023, %r2148;
	ld.shared.u32 	%r2872, [%r138];
	shl.b32 	%r2150, %r2838, 2;
	add.s32 	%r140, %r2023, %r2150;
	ld.shared.u32 	%r2870, [%r140];
	setp.ge.s32 	%p880, %r2838, %r134;
	setp.lt.s32 	%p620, %r2873, %r136;
	setp.ge.s32 	%p621, %r2873, %r136;
	or.pred  	%p622, %p880, %p621;
	or.pred  	%p881, %p880, %p620;
	@%p622 bra 	$L__BB5_88;
	setp.ge.s32 	%p881, %r2870, %r2872;
	setp.lt.s32 	%p880, %r2872, %r2870;
$L__BB5_88:
	selp.b32 	%r142, %r2872, %r2870, %p880;
	selp.b32 	%r143, %r2873, %r2838, %p880;
	add.s32 	%r144, %r2873, %r2838;
	@%p880 bra 	$L__BB5_90;
	add.s32 	%r2838, %r2838, 1;
	ld.shared.u32 	%r2870, [%r140+4];
$L__BB5_90:
	not.pred 	%p623, %p881;
	@%p623 bra 	$L__BB5_92;
	add.s32 	%r2873, %r2873, 1;
	ld.shared.u32 	%r2872, [%r138+4];
$L__BB5_92:
	setp.ge.s32 	%p882, %r2838, %r134;
	setp.lt.s32 	%p624, %r2873, %r136;
	setp.ge.s32 	%p625, %r2873, %r136;
	or.pred  	%p626, %p882, %p625;
	or.pred  	%p883, %p882, %p624;
	@%p626 bra 	$L__BB5_94;
	setp.ge.s32 	%p883, %r2870, %r2872;
	setp.lt.s32 	%p882, %r2872, %r2870;
$L__BB5_94:
	selp.b32 	%r153, %r2872, %r2870, %p882;
	selp.b32 	%r154, %r2873, %r2838, %p882;
	add.s32 	%r155, %r2873, %r2838;
	@%p882 bra 	$L__BB5_96;
	add.s32 	%r156, %r2838, 1;
	shl.b32 	%r2151, %r2838, 2;
	add.s32 	%r2153, %r2022, %r2151;
	ld.shared.u32 	%r2870, [%r2153+2052];
	mov.u32 	%r2838, %r156;
$L__BB5_96:
	not.pred 	%p627, %p883;
	@%p627 bra 	$L__BB5_98;
	add.s32 	%r160, %r2873, 1;
	shl.b32 	%r2154, %r2873, 2;
	add.s32 	%r2156, %r2022, %r2154;
	ld.shared.u32 	%r2872, [%r2156+2052];
	mov.u32 	%r2873, %r160;
$L__BB5_98:
	setp.ge.s32 	%p884, %r2838, %r134;
	setp.lt.s32 	%p628, %r2873, %r136;
	setp.ge.s32 	%p629, %r2873, %r136;
	or.pred  	%p630, %p884, %p629;
	or.pred  	%p885, %p884, %p628;
	@%p630 bra 	$L__BB5_100;
	setp.ge.s32 	%p885, %r2870, %r2872;
	setp.lt.s32 	%p884, %r2872, %r2870;
$L__BB5_100:
	selp.b32 	%r164, %r2872, %r2870, %p884;
	selp.b32 	%r165, %r2873, %r2838, %p884;
	add.s32 	%r166, %r2873, %r2838;
	@%p884 bra 	$L__BB5_102;
	add.s32 	%r167, %r2838, 1;
	shl.b32 	%r2157, %r2838, 2;
	add.s32 	%r2159, %r2022, %r2157;
	ld.shared.u32 	%r2870, [%r2159+2052];
	mov.u32 	%r2838, %r167;
$L__BB5_102:
	not.pred 	%p631, %p885;
	@%p631 bra 	$L__BB5_104;
	add.s32 	%r171, %r2873, 1;
	shl.b32 	%r2160, %r2873, 2;
	add.s32 	%r2162, %r2022, %r2160;
	ld.shared.u32 	%r2872, [%r2162+2052];
	mov.u32 	%r2873, %r171;
$L__BB5_104:
	setp.ge.s32 	%p886, %r2838, %r134;
	setp.lt.s32 	%p632, %r2873, %r136;
	setp.ge.s32 	%p633, %r2873, %r136;
	or.pred  	%p634, %p886, %p633;
	or.pred  	%p887, %p886, %p632;
	@%p634 bra 	$L__BB5_106;
	setp.ge.s32 	%p887, %r2870, %r2872;
	setp.lt.s32 	%p886, %r2872, %r2870;
$L__BB5_106:
	selp.b32 	%r175, %r2872, %r2870, %p886;
	selp.b32 	%r176, %r2873, %r2838, %p886;
	add.s32 	%r177, %r2873, %r2838;
	@%p886 bra 	$L__BB5_108;
	add.s32 	%r178, %r2838, 1;
	shl.b32 	%r2163, %r2838, 2;
	add.s32 	%r2165, %r2022, %r2163;
	ld.shared.u32 	%r2870, [%r2165+2052];
	mov.u32 	%r2838, %r178;
$L__BB5_108:
	not.pred 	%p635, %p887;
	@%p635 bra 	$L__BB5_110;
	add.s32 	%r182, %r2873, 1;
	shl.b32 	%r2166, %r2873, 2;
	add.s32 	%r2168, %r2022, %r2166;
	ld.shared.u32 	%r2872, [%r2168+2052];
	mov.u32 	%r2873, %r182;
$L__BB5_110:
	setp.ge.s32 	%p888, %r2838, %r134;
	setp.lt.s32 	%p636, %r2873, %r136;
	setp.ge.s32 	%p637, %r2873, %r136;
	or.pred  	%p638, %p888, %p637;
	or.pred  	%p889, %p888, %p636;
	@%p638 bra 	$L__BB5_112;
	setp.ge.s32 	%p889, %r2870, %r2872;
	setp.lt.s32 	%p888, %r2872, %r2870;
$L__BB5_112:
	selp.b32 	%r186, %r2872, %r2870, %p888;
	selp.b32 	%r187, %r2873, %r2838, %p888;
	add.s32 	%r188, %r2873, %r2838;
	@%p888 bra 	$L__BB5_114;
	add.s32 	%r189, %r2838, 1;
	shl.b32 	%r2169, %r2838, 2;
	add.s32 	%r2171, %r2022, %r2169;
	ld.shared.u32 	%r2870, [%r2171+2052];
	mov.u32 	%r2838, %r189;
$L__BB5_114:
	not.pred 	%p639, %p889;
	@%p639 bra 	$L__BB5_116;
	add.s32 	%r193, %r2873, 1;
	shl.b32 	%r2172, %r2873, 2;
	add.s32 	%r2174, %r2022, %r2172;
	ld.shared.u32 	%r2872, [%r2174+2052];
	mov.u32 	%r2873, %r193;
$L__BB5_116:
	setp.ge.s32 	%p890, %r2838, %r134;
	setp.lt.s32 	%p640, %r2873, %r136;
	setp.ge.s32 	%p641, %r2873, %r136;
	or.pred  	%p642, %p890, %p641;
	or.pred  	%p891, %p890, %p640;
	@%p642 bra 	$L__BB5_118;
	setp.ge.s32 	%p891, %r2870, %r2872;
	setp.lt.s32 	%p890, %r2872, %r2870;
$L__BB5_118:
	selp.b32 	%r197, %r2872, %r2870, %p890;
	selp.b32 	%r198, %r2873, %r2838, %p890;
	mov.u32 	%r2891, %r2838;
	@%p890 bra 	$L__BB5_120;
	add.s32 	%r2891, %r2838, 1;
	shl.b32 	%r2175, %r2838, 2;
	add.s32 	%r2177, %r2022, %r2175;
	ld.shared.u32 	%r2870, [%r2177+2052];
$L__BB5_120:
	not.pred 	%p643, %p891;
	mov.u32 	%r2893, %r2873;
	@%p643 bra 	$L__BB5_122;
	add.s32 	%r2893, %r2873, 1;
	shl.b32 	%r2178, %r2873, 2;
	add.s32 	%r2180, %r2022, %r2178;
	ld.shared.u32 	%r2872, [%r2180+2052];
$L__BB5_122:
	setp.ge.s32 	%p892, %r2891, %r134;
	setp.lt.s32 	%p644, %r2893, %r136;
	setp.ge.s32 	%p645, %r2893, %r136;
	or.pred  	%p646, %p892, %p645;
	or.pred  	%p893, %p892, %p644;
	@%p646 bra 	$L__BB5_124;
	setp.ge.s32 	%p893, %r2870, %r2872;
	setp.lt.s32 	%p892, %r2872, %r2870;
$L__BB5_124:
	selp.b32 	%r207, %r2872, %r2870, %p892;
	selp.b32 	%r208, %r2893, %r2891, %p892;
	add.s32 	%r2181, %r2893, %r2891;
	setp.lt.s32 	%p647, %r2181, %r137;
	selp.b32 	%r2182, 64, 0, %p647;
	add.s32 	%r2183, %r2873, %r2838;
	setp.lt.s32 	%p648, %r2183, %r137;
	selp.b32 	%r2184, 32, 0, %p648;
	or.b32  	%r2185, %r2184, %r2182;
	setp.lt.s32 	%p649, %r177, %r137;
	selp.b32 	%r2186, 8, 0, %p649;
	setp.lt.s32 	%p650, %r166, %r137;
	selp.b32 	%r2187, 4, 0, %p650;
	setp.lt.s32 	%p651, %r144, %r137;
	selp.u32 	%r2188, 1, 0, %p651;
	setp.lt.s32 	%p652, %r155, %r137;
	selp.b32 	%r2189, 2, 0, %p652;
	or.b32  	%r2190, %r2189, %r2188;
	or.b32  	%r2191, %r2190, %r2187;
	or.b32  	%r2192, %r2191, %r2186;
	setp.lt.s32 	%p653, %r188, %r137;
	selp.b32 	%r2193, 16, 0, %p653;
	or.b32  	%r2194, %r2192, %r2193;
	or.b32  	%r209, %r2185, %r2194;
	@%p892 bra 	$L__BB5_126;
	add.s32 	%r210, %r2891, 1;
	shl.b32 	%r2195, %r2891, 2;
	add.s32 	%r2197, %r2022, %r2195;
	ld.shared.u32 	%r2870, [%r2197+2052];
	mov.u32 	%r2891, %r210;
$L__BB5_126:
	not.pred 	%p654, %p893;
	@%p654 bra 	$L__BB5_128;
	add.s32 	%r214, %r2893, 1;
	shl.b32 	%r2198, %r2893, 2;
	add.s32 	%r2200, %r2022, %r2198;
	ld.shared.u32 	%r2872, [%r2200+2052];
	mov.u32 	%r2893, %r214;
$L__BB5_128:
	setp.ge.s32 	%p894, %r2891, %r134;
	setp.lt.s32 	%p655, %r2893, %r136;
	setp.ge.s32 	%p656, %r2893, %r136;
	or.pred  	%p657, %p894, %p656;
	or.pred  	%p895, %p894, %p655;
	@%p657 bra 	$L__BB5_130;
	setp.ge.s32 	%p895, %r2870, %r2872;
	setp.lt.s32 	%p894, %r2872, %r2870;
$L__BB5_130:
	selp.b32 	%r218, %r2872, %r2870, %p894;
	selp.b32 	%r219, %r2893, %r2891, %p894;
	mov.u32 	%r2899, %r2891;
	@%p894 bra 	$L__BB5_132;
	add.s32 	%r2899, %r2891, 1;
	shl.b32 	%r2201, %r2891, 2;
	add.s32 	%r2203, %r2022, %r2201;
	ld.shared.u32 	%r2870, [%r2203+2052];
$L__BB5_132:
	not.pred 	%p658, %p895;
	mov.u32 	%r2901, %r2893;
	@%p658 bra 	$L__BB5_134;
	add.s32 	%r2901, %r2893, 1;
	shl.b32 	%r2204, %r2893, 2;
	add.s32 	%r2206, %r2022, %r2204;
	ld.shared.u32 	%r2872, [%r2206+2052];
$L__BB5_134:
	setp.ge.s32 	%p896, %r2899, %r134;
	setp.lt.s32 	%p659, %r2901, %r136;
	setp.ge.s32 	%p660, %r2901, %r136;
	or.pred  	%p661, %p896, %p660;
	or.pred  	%p897, %p896, %p659;
	@%p661 bra 	$L__BB5_136;
	setp.ge.s32 	%p897, %r2870, %r2872;
	setp.lt.s32 	%p896, %r2872, %r2870;
$L__BB5_136:
	selp.b32 	%r228, %r2872, %r2870, %p896;
	selp.b32 	%r229, %r2901, %r2899, %p896;
	add.s32 	%r2207, %r2901, %r2899;
	setp.lt.s32 	%p662, %r2207, %r137;
	selp.b32 	%r2208, 256, 0, %p662;
	add.s32 	%r2209, %r2893, %r2891;
	setp.lt.s32 	%p663, %r2209, %r137;
	selp.b32 	%r2210, 128, 0, %p663;
	or.b32  	%r2211, %r2210, %r2208;
	or.b32  	%r230, %r2211, %r209;
	@%p896 bra 	$L__BB5_138;
	add.s32 	%r231, %r2899, 1;
	shl.b32 	%r2212, %r2899, 2;
	add.s32 	%r2214, %r2022, %r2212;
	ld.shared.u32 	%r2870, [%r2214+2052];
	mov.u32 	%r2899, %r231;
$L__BB5_138:
	not.pred 	%p664, %p897;
	@%p664 bra 	$L__BB5_140;
	add.s32 	%r235, %r2901, 1;
	shl.b32 	%r2215, %r2901, 2;
	add.s32 	%r2217, %r2022, %r2215;
	ld.shared.u32 	%r2872, [%r2217+2052];
	mov.u32 	%r2901, %r235;
$L__BB5_140:
	setp.ge.s32 	%p898, %r2899, %r134;
	setp.lt.s32 	%p665, %r2901, %r136;
	setp.ge.s32 	%p666, %r2901, %r136;
	or.pred  	%p667, %p898, %p666;
	or.pred  	%p899, %p898, %p665;
	@%p667 bra 	$L__BB5_142;
	setp.ge.s32 	%p899, %r2870, %r2872;
	setp.lt.s32 	%p898, %r2872, %r2870;
$L__BB5_142:
	selp.b32 	%r239, %r2872, %r2870, %p898;
	selp.b32 	%r240, %r2901, %r2899, %p898;
	mov.u32 	%r2907, %r2899;
	@%p898 bra 	$L__BB5_144;
	add.s32 	%r2907, %r2899, 1;
	shl.b32 	%r2218, %r2899, 2;
	add.s32 	%r2220, %r2022, %r2218;
	ld.shared.u32 	%r2870, [%r2220+2052];
$L__BB5_144:
	not.pred 	%p668, %p899;
	mov.u32 	%r2909, %r2901;
	@%p668 bra 	$L__BB5_146;
	add.s32 	%r2909, %r2901, 1;
	shl.b32 	%r2221, %r2901, 2;
	add.s32 	%r2223, %r2022, %r2221;
	ld.shared.u32 	%r2872, [%r2223+2052];
$L__BB5_146:
	setp.ge.s32 	%p900, %r2907, %r134;
	setp.lt.s32 	%p669, %r2909, %r136;
	setp.ge.s32 	%p670, %r2909, %r136;
	or.pred  	%p671, %p900, %p670;
	or.pred  	%p901, %p900, %p669;
	@%p671 bra 	$L__BB5_148;
	setp.ge.s32 	%p901, %r2870, %r2872;
	setp.lt.s32 	%p900, %r2872, %r2870;
$L__BB5_148:
	selp.b32 	%r249, %r2872, %r2870, %p900;
	selp.b32 	%r250, %r2909, %r2907, %p900;
	add.s32 	%r2224, %r2909, %r2907;
	setp.lt.s32 	%p672, %r2224, %r137;
	selp.b32 	%r2225, 1024, 0, %p672;
	add.s32 	%r2226, %r2901, %r2899;
	setp.lt.s32 	%p673, %r2226, %r137;
	selp.b32 	%r2227, 512, 0, %p673;
	or.b32  	%r2228, %r2227, %r2225;
	or.b32  	%r251, %r2228, %r230;
	@%p900 bra 	$L__BB5_150;
	add.s32 	%r252, %r2907, 1;
	shl.b32 	%r2229, %r2907, 2;
	add.s32 	%r2231, %r2022, %r2229;
	ld.shared.u32 	%r2870, [%r2231+2052];
	mov.u32 	%r2907, %r252;
$L__BB5_150:
	not.pred 	%p674, %p901;
	@%p674 bra 	$L__BB5_152;
	add.s32 	%r256, %r2909, 1;
	shl.b32 	%r2232, %r2909, 2;
	add.s32 	%r2234, %r2022, %r2232;
	ld.shared.u32 	%r2872, [%r2234+2052];
	mov.u32 	%r2909, %r256;
$L__BB5_152:
	setp.ge.s32 	%p902, %r2907, %r134;
	setp.lt.s32 	%p675, %r2909, %r136;
	setp.ge.s32 	%p676, %r2909, %r136;
	or.pred  	%p677, %p902, %p676;
	or.pred  	%p903, %p902, %p675;
	@%p677 bra 	$L__BB5_154;
	setp.ge.s32 	%p903, %r2870, %r2872;
	setp.lt.s32 	%p902, %r2872, %r2870;
$L__BB5_154:
	selp.b32 	%r260, %r2872, %r2870, %p902;
	selp.b32 	%r261, %r2909, %r2907, %p902;
	mov.u32 	%r2915, %r2907;
	@%p902 bra 	$L__BB5_156;
	add.s32 	%r2915, %r2907, 1;
	shl.b32 	%r2235, %r2907, 2;
	add.s32 	%r2237, %r2022, %r2235;
	ld.shared.u32 	%r2870, [%r2237+2052];
$L__BB5_156:
	not.pred 	%p678, %p903;
	mov.u32 	%r2917, %r2909;
	@%p678 bra 	$L__BB5_158;
	add.s32 	%r2917, %r2909, 1;
	shl.b32 	%r2238, %r2909, 2;
	add.s32 	%r2240, %r2022, %r2238;
	ld.shared.u32 	%r2872, [%r2240+2052];
$L__BB5_158:
	setp.ge.s32 	%p904, %r2915, %r134;
	setp.lt.s32 	%p679, %r2917, %r136;
	setp.ge.s32 	%p680, %r2917, %r136;
	or.pred  	%p681, %p904, %p680;
	or.pred  	%p905, %p904, %p679;
	@%p681 bra 	$L__BB5_160;
	setp.ge.s32 	%p905, %r2870, %r2872;
	setp.lt.s32 	%p904, %r2872, %r2870;
$L__BB5_160:
	selp.b32 	%r270, %r2872, %r2870, %p904;
	selp.b32 	%r271, %r2917, %r2915, %p904;
	add.s32 	%r2241, %r2917, %r2915;
	setp.lt.s32 	%p682, %r2241, %r137;
	selp.b32 	%r2242, 4096, 0, %p682;
	add.s32 	%r2243, %r2909, %r2907;
	setp.lt.s32 	%p683, %r2243, %r137;
	selp.b32 	%r2244, 2048, 0, %p683;
	or.b32  	%r2245, %r2244, %r2242;
	or.b32  	%r272, %r2245, %r251;
	@%p904 bra 	$L__BB5_162;
	add.s32 	%r273, %r2915, 1;
	shl.b32 	%r2246, %r2915, 2;
	add.s32 	%r2248, %r2022, %r2246;
	ld.shared.u32 	%r2870, [%r2248+2052];
	mov.u32 	%r2915, %r273;
$L__BB5_162:
	not.pred 	%p684, %p905;
	@%p684 bra 	$L__BB5_164;
	add.s32 	%r277, %r2917, 1;
	shl.b32 	%r2249, %r2917, 2;
	add.s32 	%r2251, %r2022, %r2249;
	ld.shared.u32 	%r2872, [%r2251+2052];
	mov.u32 	%r2917, %r277;
$L__BB5_164:
	setp.ge.s32 	%p906, %r2915, %r134;
	setp.lt.s32 	%p685, %r2917, %r136;
	setp.ge.s32 	%p686, %r2917, %r136;
	or.pred  	%p687, %p906, %p686;
	or.pred  	%p907, %p906, %p685;
	@%p687 bra 	$L__BB5_166;
	setp.ge.s32 	%p907, %r2870, %r2872;
	setp.lt.s32 	%p906, %r2872, %r2870;
$L__BB5_166:
	selp.b32 	%r281, %r2872, %r2870, %p906;
	selp.b32 	%r282, %r2917, %r2915, %p906;
	mov.u32 	%r2923, %r2915;
	@%p906 bra 	$L__BB5_168;
	add.s32 	%r2923, %r2915, 1;
	shl.b32 	%r2252, %r2915, 2;
	add.s32 	%r2254, %r2022, %r2252;
	ld.shared.u32 	%r2870, [%r2254+2052];
$L__BB5_168:
	not.pred 	%p688, %p907;
	mov.u32 	%r2925, %r2917;
	@%p688 bra 	$L__BB5_170;
	add.s32 	%r2925, %r2917, 1;
	shl.b32 	%r2255, %r2917, 2;
	mov.u32 	%r2256, _ZN6thrust24THRUST_300001_SM_1000_NS8cuda_cub4core6detail5shmemE;
	add.s32 	%r2257, %r2256, %r2255;
	ld.shared.u32 	%r2872, [%r2257+2052];
$L__BB5_170:
	setp.ge.s32 	%p908, %r2923, %r134;
	setp.lt.s32 	%p689, %r2925, %r136;
	setp.ge.s32 	%p690, %r2925, %r136;
	or.pred  	%p691, %p908, %p690;
	or.pred  	%p909, %p908, %p689;
	@%p691 bra 	$L__BB5_172;
	setp.ge.s32 	%p909, %r2870, %r2872;
	setp.lt.s32 	%p908, %r2872, %r2870;
$L__BB5_172:
	selp.b32 	%r291, %r2872, %r2870, %p908;
	selp.b32 	%r292, %r2925, %r2923, %p908;
	add.s32 	%r2258, %r2925, %r2923;
	setp.lt.s32 	%p692, %r2258, %r137;
	selp.b32 	%r2259, 16384, 0, %p692;
	add.s32 	%r2260, %r2917, %r2915;
	setp.lt.s32 	%p693, %r2260, %r137;
	selp.b32 	%r2261, 8192, 0, %p693;
	or.b32  	%r2262, %r2261, %r2259;
	or.b32  	%r293, %r2262, %r272;
	@%p908 bra 	$L__BB5_174;
	add.s32 	%r294, %r2923, 1;
	shl.b32 	%r2263, %r2923, 2;
	mov.u32 	%r2264, _ZN6thrust24THRUST_300001_SM_1000_NS8cuda_cub4core6detail5shmemE;
	add.s32 	%r2265, %r2264, %r2263;
	ld.shared.u32 	%r2870, [%r2265+2052];
	mov.u32 	%r2923, %r294;
$L__BB5_174:
	not.pred 	%p694, %p909;
	@%p694 bra 	$L__BB5_176;
	add.s32 	%r298, %r2925, 1;
	shl.b32 	%r2266, %r2925, 2;
	mov.u32 	%r2267, _ZN6thrust24THRUST_300001_SM_1000_NS8cuda_cub4core6detail5shmemE;
	add.s32 	%r2268, %r2267, %r2266;
	ld.shared.u32 	%r2872, [%r2268+2052];
	mov.u32 	%r2925, %r298;
$L__BB5_176:
	setp.ge.s32 	%p910, %r2923, %r134;
	setp.lt.s32 	%p695, %r2925, %r136;
	setp.ge.s32 	%p696, %r2925, %r136;
	or.pred  	%p697, %p910, %p696;
	or.pred  	%p911, %p910, %p695;
	@%p697 bra 	$L__BB5_178;
	setp.ge.s32 	%p911, %r2870, %r2872;
	setp.lt.s32 	%p910, %r2872, %r2870;
$L__BB5_178:
	selp.b32 	%r302, %r2872, %r2870, %p910;
	selp.b32 	%r303, %r2925, %r2923, %p910;
	mov.u32 	%r2931, %r2923;
	@%p910 bra 	$L__BB5_180;
	add.s32 	%r2931, %r2923, 1;
	shl.b32 	%r2269, %r2923, 2;
	mov.u32 	%r2270, _ZN6thrust24THRUST_300001_SM_1000_NS8cuda_cub4core6detail5shmemE;
	add.s32 	%r2271, %r2270, %r2269;
	ld.shared.u32 	%r2870, [%r2271+2052];
$L__BB5_180:
	not.pred 	%p698, %p911;
	mov.u32 	%r2933, %r2925;
	@%p698 bra 	$L__BB5_182;
	add.s32 	%r2933, %r2925, 1;
	shl.b32 	%r2272, %r2925, 2;
	mov.u32 	%r2273, _ZN6thrust24THRUST_300001_SM_1000_NS8cuda_cub4core6detail5shmemE;
	add.s32 	%r2274, %r2273, %r2272;
	ld.shared.u32 	%r2872, [%r2274+2052];
$L__BB5_182:
	setp.ge.s32 	%p912, %r2931, %r134;
	setp.lt.s32 	%p699, %r2933, %r136;
	setp.ge.s32 	%p700, %r2933, %r136;
	or.pred  	%p701, %p912, %p700;
	or.pred  	%p913, %p912, %p699;
	@%p701 bra 	$L__BB5_184;
	setp.ge.s32 	%p913, %r2870, %r2872;
	setp.lt.s32 	%p912, %r2872, %r2870;
$L__BB5_184:
	selp.b32 	%r312, %r2872, %r2870, %p912;
	selp.b32 	%r313, %r2933, %r2931, %p912;
	add.s32 	%r2275, %r2933, %r2931;
	setp.lt.s32 	%p702, %r2275, %r137;
	selp.b32 	%r2276, 65536, 0, %p702;
	add.s32 	%r2277, %r2925, %r2923;
	setp.lt.s32 	%p703, %r2277, %r137;
	selp.b32 	%r2278, 32768, 0, %p703;
	or.b32  	%r2279, %r2278, %r2276;
	or.b32  	%r314, %r2279, %r293;
	@%p912 bra 	$L__BB5_186;
	add.s32 	%r315, %r2931, 1;
	shl.b32 	%r2280, %r2931, 2;
	mov.u32 	%r2281, _ZN6thrust24THRUST_300001_SM_1000_NS8cuda_cub4core6detail5shmemE;
	add.s32 	%r2282, %r2281, %r2280;
	ld.shared.u32 	%r2870, [%r2282+2052];
	mov.u32 	%r2931, %r315;
$L__BB5_186:
	not.pred 	%p704, %p913;
	@%p704 bra 	$L__BB5_188;
	add.s32 	%r319, %r2933, 1;
	shl.b32 	%r2283, %r2933, 2;
	mov.u32 	%r2284, _ZN6thrust24THRUST_300001_SM_1000_NS8cuda_cub4core6detail5shmemE;
	add.s32 	%r2285, %r2284, %r2283;
	ld.shared.u32 	%r2872, [%r2285+2052];
	mov.u32 	%r2933, %r319;
$L__BB5_188:
	setp.ge.s32 	%p914, %r2931, %r134;
	setp.lt.s32 	%p705, %r2933, %r136;
	setp.ge.s32 	%p706, %r2933, %r136;
	or.pred  	%p707, %p914, %p706;
	or.pred  	%p915, %p914, %p705;
	@%p707 bra 	$L__BB5_190;
	setp.ge.s32 	%p915, %r2870, %r2872;
	setp.lt.s32 	%p914, %r2872, %r2870;
$L__BB5_190:
	selp.b32 	%r323, %r2872, %r2870, %p914;
	selp.b32 	%r324, %r2933, %r2931, %p914;
	mov.u32 	%r2935, %r2931;
	@%p914 bra 	$L__BB5_192;
	add.s32 	%r2935, %r2931, 1;
	shl.b32 	%r2286, %r2931, 2;
	mov.u32 	%r2287, _ZN6thrust24THRUST_300001_SM_1000_NS8cuda_cub4core6detail5shmemE;
	add.s32 	%r2288, %r2287, %r2286;
	ld.shared.u32 	%r2870, [%r2288+2052];
$L__BB5_192:
	not.pred 	%p708, %p915;
	mov.u32 	%r2937, %r2933;
	@%p708 bra 	$L__BB5_194;
	add.s32 	%r2937, %r2933, 1;
	shl.b32 	%r2289, %r2933, 2;
	mov.u32 	%r2290, _ZN6thrust24THRUST_300001_SM_1000_NS8cuda_cub4core6detail5shmemE;
	add.s32 	%r2291, %r2290, %r2289;
	ld.shared.u32 	%r2872, [%r2291+2052];
$L__BB5_194:
	setp.ge.s32 	%p709, %r2935, %r134;
	setp.lt.s32 	%p710, %r2872, %r2870;
	setp.lt.s32 	%p711, %r2937, %r136;
	and.pred  	%p712, %p711, %p710;
	or.pred  	%p713, %p709, %p712;
	selp.b32 	%r333, %r2872, %r2870, %p713;
	selp.b32 	%r334, %r2937, %r2935, %p713;
	add.s32 	%r2292, %r2937, %r2935;
	setp.lt.s32 	%p714, %r2292, %r137;
	selp.b32 	%r2293, 262144, 0, %p714;
	add.s32 	%r2294, %r2933, %r2931;
	setp.lt.s32 	%p715, %r2294, %r137;
	selp.b32 	%r2295, 131072, 0, %p715;
	or.b32  	%r2296, %r2295, %r2293;
	or.b32  	%r335, %r2296, %r314;
	bar.sync 	0;
	popc.b32 	%r336, %r335;
	mov.u32 	%r2297, %ctaid.x;
	setp.ne.s32 	%p716, %r2297, 0;
	@%p716 bra 	$L__BB5_199;
	// begin inline asm
	mov.u32 %r2498, %laneid;
	// end inline asm
	cvt.u64.u32 	%rd475, %r336;
	mov.b64 	{%r2500, %r2505}, %rd475;
	mov.b32 	%r2506, 1;
	mov.b32 	%r2547, 0;
	mov.b32 	%r2548, -1;
	// begin inline asm
	shfl.sync.up.b32 %r2499, %r2500, %r2506, %r2547, %r2548;
	// end inline asm
	// begin inline asm
	shfl.sync.up.b32 %r2504, %r2505, %r2506, %r2547, %r2548;
	// end inline asm
	mov.b64 	%rd476, {%r2499, %r2504};
	setp.lt.s32 	%p770, %r2498, 1;
	selp.b64 	%rd477, 0, %rd476, %p770;
	add.s64 	%rd478, %rd477, %rd475;
	mov.b64 	{%r2510, %r2515}, %rd478;
	mov.b32 	%r2516, 2;
	// begin inline asm
	shfl.sync.up.b32 %r2509, %r2510, %r2516, %r2547, %r2548;
	// end inline asm
	// begin inline asm
	shfl.sync.up.b32 %r2514, %r2515, %r2516, %r2547, %r2548;
	// end inline asm
	mov.b64 	%rd479, {%r2509, %r2514};
	setp.lt.s32 	%p771, %r2498, 2;
	selp.b64 	%rd480, 0, %rd479, %p771;
	add.s64 	%rd481, %rd480, %rd478;
	mov.b64 	{%r2520, %r2525}, %rd481;
	mov.b32 	%r2526, 4;
	// begin inline asm
	shfl.sync.up.b32 %r2519, %r2520, %r2526, %r2547, %r2548;
	// end inline asm
	// begin inline asm
	shfl.sync.up.b32 %r2524, %r2525, %r2526, %r2547, %r2548;
	// end inline asm
	mov.b64 	%rd482, {%r2519, %r2524};
	setp.lt.s32 	%p772, %r2498, 4;
	selp.b64 	%rd483, 0, %rd482, %p772;
	add.s64 	%rd484, %rd483, %rd481;
	mov.b64 	{%r2530, %r2535}, %rd484;
	mov.b32 	%r2536, 8;
	// begin inline asm
	shfl.sync.up.b32 %r2529, %r2530, %r2536, %r2547, %r2548;
	// end inline asm
	// begin inline asm
	shfl.sync.up.b32 %r2534, %r2535, %r2536, %r2547, %r2548;
	// end inline asm
	mov.b64 	%rd485, {%r2529, %r2534};
	setp.lt.s32 	%p773, %r2498, 8;
	selp.b64 	%rd486, 0, %rd485, %p773;
	add.s64 	%rd487, %rd486, %rd484;
	mov.b64 	{%r2540, %r2545}, %rd487;
	mov.b32 	%r2546, 16;
	// begin inline asm
	shfl.sync.up.b32 %r2539, %r2540, %r2546, %r2547, %r2548;
	// end inline asm
	// begin inline asm
	shfl.sync.up.b32 %r2544, %r2545, %r2546, %r2547, %r2548;
	// end inline asm
	mov.b64 	%rd488, {%r2539, %r2544};
	setp.lt.s32 	%p774, %r2498, 16;
	selp.b64 	%rd489, 0, %rd488, %p774;
	add.s64 	%rd13, %rd489, %rd487;
	setp.ne.s32 	%p775, %r2498, 31;
	@%p775 bra 	$L__BB5_197;
	mov.u32 	%r2549, %tid.x;
	shr.u32 	%r2550, %r2549, 2;
	and.b32  	%r2551, %r2550, 248;
	mov.u32 	%r2552, _ZN6thrust24THRUST_300001_SM_1000_NS8cuda_cub4core6detail5shmemE;
	add.s32 	%r2553, %r2552, %r2551;
	st.shared.u64 	[%r2553], %rd13;
$L__BB5_197:
	mov.u32 	%r2554, %tid.x;
	setp.ne.s32 	%p776, %r2554, 0;
	bar.sync 	0;
	ld.shared.v2.u64 	{%rd491, %rd492}, [_ZN6thrust24THRUST_300001_SM_1000_NS8cuda_cub4core6detail5shmemE];
	shr.u32 	%r2555, %r2554, 5;
	add.s64 	%rd493, %rd492, %rd491;
	setp.eq.s32 	%p777, %r2555, 2;
	selp.b64 	%rd494, %rd493, %rd491, %p777;
	ld.shared.v2.u64 	{%rd495, %rd496}, [_ZN6thrust24THRUST_300001_SM_1000_NS8cuda_cub4core6detail5shmemE+16];
	add.s64 	%rd497, %rd493, %rd495;
	setp.eq.s32 	%p778, %r2555, 3;
	selp.b64 	%rd498, %rd497, %rd494, %p778;
	add.s64 	%rd499, %rd497, %rd496;
	setp.eq.s32 	%p779, %r2555, 4;
	selp.b64 	%rd500, %rd499, %rd498, %p779;
	ld.shared.v2.u64 	{%rd501, %rd502}, [_ZN6thrust24THRUST_300001_SM_1000_NS8cuda_cub4core6detail5shmemE+32];
	add.s64 	%rd503, %rd499, %rd501;
	setp.eq.s32 	%p780, %r2555, 5;
	selp.b64 	%rd504, %rd503, %rd500, %p780;
	add.s64 	%rd505, %rd503, %rd502;
	setp.eq.s32 	%p781, %r2555, 6;
	selp.b64 	%rd506, %rd505, %rd504, %p781;
	ld.shared.v2.u64 	{%rd507, %rd508}, [_ZN6thrust24THRUST_300001_SM_1000_NS8cuda_cub4core6detail5shmemE+48];
	add.s64 	%rd509, %rd505, %rd507;
	setp.eq.s32 	%p782, %r2555, 7;
	selp.b64 	%rd510, %rd509, %rd506, %p782;
	add.s64 	%rd511, %rd509, %rd508;
	setp.eq.s32 	%p783, %r2555, 8;
	selp.b64 	%rd512, %rd511, %rd510, %p783;
	ld.shared.v2.u64 	{%rd513, %rd514}, [_ZN6thrust24THRUST_300001_SM_1000_NS8cuda_cub4core6detail5shmemE+64];
	add.s64 	%rd515, %rd511, %rd513;
	setp.eq.s32 	%p784, %r2555, 9;
	selp.b64 	%rd516, %rd515, %rd512, %p784;
	add.s64 	%rd517, %rd515, %rd514;
	setp.eq.s32 	%p785, %r2555, 10;
	selp.b64 	%rd518, %rd517, %rd516, %p785;
	ld.shared.v2.u64 	{%rd519, %rd520}, [_ZN6thrust24THRUST_300001_SM_1000_NS8cuda_cub4core6detail5shmemE+80];
	add.s64 	%rd521, %rd517, %rd519;
	setp.eq.s32 	%p786, %r2555, 11;
	selp.b64 	%rd522, %rd521, %rd518, %p786;
	add.s64 	%rd523, %rd521, %rd520;
	setp.eq.s32 	%p787, %r2555, 12;
	selp.b64 	%rd524, %rd523, %rd522, %p787;
	ld.shared.v2.u64 	{%rd525, %rd526}, [_ZN6thrust24THRUST_300001_SM_1000_NS8cuda_cub4core6detail5shmemE+96];
	add.s64 	%rd527, %rd523, %rd525;
	setp.eq.s32 	%p788, %r2555, 13;
	selp.b64 	%rd528, %rd527, %rd524, %p788;
	add.s64 	%rd529, %rd527, %rd526;
	setp.eq.s32 	%p789, %r2555, 14;
	selp.b64 	%rd530, %rd529, %rd528, %p789;
	ld.shared.v2.u64 	{%rd531, %rd532}, [_ZN6thrust24THRUST_300001_SM_1000_NS8cuda_cub4core6detail5shmemE+112];
	add.s64 	%rd533, %rd529, %rd531;
	setp.eq.s32 	%p790, %r2555, 15;
	selp.b64 	%rd534, %rd533, %rd530, %p790;
	add.s64 	%rd568, %rd533, %rd532;
	setp.lt.u32 	%p791, %r2554, 32;
	selp.b64 	%rd535, 0, %rd534, %p791;
	setp.eq.s32 	%p792, %r2498, 0;
	cvt.u64.u32 	%rd536, %r336;
	sub.s64 	%rd537, %rd13, %rd536;
	selp.b64 	%rd538, 0, %rd537, %p792;
	add.s64 	%rd566, %rd535, %rd538;
	mov.b64 	%rd570, 0;
	@%p776 bra 	$L__BB5_229;
	add.s64 	%rd539, %rd2, 512;
	mov.b64 	%rd540, 101;
	// begin inline asm
	st.relaxed.gpu.v2.u64 [%rd539], {%rd540, %rd568};
	// end inline asm
	bra.uni 	$L__BB5_229;
$L__BB5_199:
	// begin inline asm
	mov.u32 %r2298, %laneid;
	// end inline asm
	cvt.u64.u32 	%rd354, %r336;
	mov.b64 	{%r2300, %r2305}, %rd354;
	mov.b32 	%r2306, 1;
	mov.b32 	%r2347, 0;
	mov.b32 	%r2348, -1;
	// begin inline asm
	shfl.sync.up.b32 %r2299, %r2300, %r2306, %r2347, %r2348;
	// end inline asm
	// begin inline asm
	shfl.sync.up.b32 %r2304, %r2305, %r2306, %r2347, %r2348;
	// end inline asm
	mov.b64 	%rd355, {%r2299, %r2304};
	setp.lt.s32 	%p717, %r2298, 1;
	selp.b64 	%rd356, 0, %rd355, %p717;
	add.s64 	%rd357, %rd356, %rd354;
	mov.b64 	{%r2310, %r2315}, %rd357;
	mov.b32 	%r2316, 2;
	// begin inline asm
	shfl.sync.up.b32 %r2309, %r2310, %r2316, %r2347, %r2348;
	// end inline asm
	// begin inline asm
	shfl.sync.up.b32 %r2314, %r2315, %r2316, %r2347, %r2348;
	// end inline asm
	mov.b64 	%rd358, {%r2309, %r2314};
	setp.lt.s32 	%p718, %r2298, 2;
	selp.b64 	%rd359, 0, %rd358, %p718;
	add.s64 	%rd360, %rd359, %rd357;
	mov.b64 	{%r2320, %r2325}, %rd360;
	mov.b32 	%r2326, 4;
	// begin inline asm
	shfl.sync.up.b32 %r2319, %r2320, %r2326, %r2347, %r2348;
	// end inline asm
	// begin inline asm
	shfl.sync.up.b32 %r2324, %r2325, %r2326, %r2347, %r2348;
	// end inline asm
	mov.b64 	%rd361, {%r2319, %r2324};
	setp.lt.s32 	%p719, %r2298, 4;
	selp.b64 	%rd362, 0, %rd361, %p719;
	add.s64 	%rd363, %rd362, %rd360;
	mov.b64 	{%r2330, %r2335}, %rd363;
	mov.b32 	%r2336, 8;
	// begin inline asm
	shfl.sync.up.b32 %r2329, %r2330, %r2336, %r2347, %r2348;
	// end inline asm
	// begin inline asm
	shfl.sync.up.b32 %r2334, %r2335, %r2336, %r2347, %r2348;
	// end inline asm
	mov.b64 	%rd364, {%r2329, %r2334};
	setp.lt.s32 	%p720, %r2298, 8;
	selp.b64 	%rd365, 0, %rd364, %p720;
	add.s64 	%rd366, %rd365, %rd363;
	mov.b64 	{%r2340, %r2345}, %rd366;
	mov.b32 	%r2346, 16;
	// begin inline asm
	shfl.sync.up.b32 %r2339, %r2340, %r2346, %r2347, %r2348;
	// end inline asm
	// begin inline asm
	shfl.sync.up.b32 %r2344, %r2345, %r2346, %r2347, %r2348;
	// end inline asm
	mov.b64 	%rd367, {%r2339, %r2344};
	setp.lt.s32 	%p721, %r2298, 16;
	selp.b64 	%rd368, 0, %rd367, %p721;
	add.s64 	%rd16, %rd368, %rd366;
	setp.ne.s32 	%p722, %r2298, 31;
	@%p722 bra 	$L__BB5_201;
	mov.u32 	%r2349, %tid.x;
	shr.u32 	%r2350, %r2349, 2;
	and.b32  	%r2351, %r2350, 248;
	mov.u32 	%r2352, _ZN6thrust24THRUST_300001_SM_1000_NS8cuda_cub4core6detail5shmemE;
	add.s32 	%r2353, %r2352, %r2351;
	st.shared.u64 	[%r2353], %rd16;
$L__BB5_201:
	cvt.u64.u32 	%rd369, %r336;
	sub.s64 	%rd370, %rd16, %rd369;
	bar.sync 	0;
	ld.shared.v2.u64 	{%rd371, %rd372}, [_ZN6thrust24THRUST_300001_SM_1000_NS8cuda_cub4core6detail5shmemE];
	mov.u32 	%r2354, %tid.x;
	shr.u32 	%r2355, %r2354, 5;
	add.s64 	%rd373, %rd372, %rd371;
	setp.eq.s32 	%p723, %r2355, 2;
	selp.b64 	%rd374, %rd373, %rd371, %p723;
	ld.shared.v2.u64 	{%rd375, %rd376}, [_ZN6thrust24THRUST_300001_SM_1000_NS8cuda_cub4core6detail5shmemE+16];
	add.s64 	%rd377, %rd373, %rd375;
	setp.eq.s32 	%p724, %r2355, 3;
	selp.b64 	%rd378, %rd377, %rd374, %p724;
	add.s64 	%rd379, %rd377, %rd376;
	setp.eq.s32 	%p725, %r2355, 4;
	selp.b64 	%rd380, %rd379, %rd378, %p725;
	ld.shared.v2.u64 	{%rd381, %rd382}, [_ZN6thrust24THRUST_300001_SM_1000_NS8cuda_cub4core6detail5shmemE+32];
	add.s64 	%rd383, %rd379, %rd381;
	setp.eq.s32 	%p726, %r2355, 5;
	selp.b64 	%rd384, %rd383, %rd380, %p726;
	add.s64 	%rd385, %rd383, %rd382;
	setp.eq.s32 	%p727, %r2355, 6;
	selp.b64 	%rd386, %rd385, %rd384, %p727;
	ld.shared.v2.u64 	{%rd387, %rd388}, [_ZN6thrust24THRUST_300001_SM_1000_NS8cuda_cub4core6detail5shmemE+48];
	add.s64 	%rd389, %rd385, %rd387;
	setp.eq.s32 	%p728, %r2355, 7;
	selp.b64 	%rd390, %rd389, %rd386, %p728;
	add.s64 	%rd391, %rd389, %rd388;
	setp.eq.s32 	%p729, %r2355, 8;
	selp.b64 	%rd392, %rd391, %rd390, %p729;
	ld.shared.v2.u64 	{%rd393, %rd394}, [_ZN6thrust24THRUST_300001_SM_1000_NS8cuda_cub4core6detail5shmemE+64];
	add.s64 	%rd395, %rd391, %rd393;
	setp.eq.s32 	%p730, %r2355, 9;
	selp.b64 	%rd396, %rd395, %rd392, %p730;
	add.s64 	%rd397, %rd395, %rd394;
	setp.eq.s32 	%p731, %r2355, 10;
	selp.b64 	%rd398, %rd397, %rd396, %p731;
	ld.shared.v2.u64 	{%rd399, %rd400}, [_ZN6thrust24THRUST_300001_SM_1000_NS8cuda_cub4core6detail5shmemE+80];
	add.s64 	%rd401, %rd397, %rd399;
	setp.eq.s32 	%p732, %r2355, 11;
	selp.b64 	%rd402, %rd401, %rd398, %p732;
	add.s64 	%rd403, %rd401, %rd400;
	setp.eq.s32 	%p733, %r2355, 12;
	selp.b64 	%rd404, %rd403, %rd402, %p733;
	ld.shared.v2.u64 	{%rd405, %rd406}, [_ZN6thrust24THRUST_300001_SM_1000_NS8cuda_cub4core6detail5shmemE+96];
	add.s64 	%rd407, %rd403, %rd405;
	setp.eq.s32 	%p734, %r2355, 13;
	selp.b64 	%rd408, %rd407, %rd404, %p734;
	add.s64 	%rd409, %rd407, %rd406;
	setp.eq.s32 	%p735, %r2355, 14;
	selp.b64 	%rd410, %rd409, %rd408, %p735;
	ld.shared.v2.u64 	{%rd411, %rd412}, [_ZN6thrust24THRUST_300001_SM_1000_NS8cuda_cub4core6detail5shmemE+112];
	add.s64 	%rd413, %rd409, %rd411;
	setp.eq.s32 	%p736, %r2355, 15;
	selp.b64 	%rd414, %rd413, %rd410, %p736;
	add.s64 	%rd17, %rd413, %rd412;
	setp.gt.u32 	%p737, %r2354, 31;
	setp.lt.u32 	%p738, %r2354, 32;
	setp.eq.s32 	%p739, %r2298, 0;
	selp.b64 	%rd415, 0, %rd370, %p739;
	add.s64 	%rd566, %rd414, %rd415;
	selp.b64 	%rd19, %rd370, %rd566, %p738;
	@%p737 bra 	$L__BB5_226;
	mov.u32 	%r2356, %tid.x;
	setp.ne.s32 	%p740, %r2356, 0;
	mov.u32 	%r2357, %ctaid.x;
	mul.wide.u32 	%rd416, %r2357, 16;
	add.s64 	%rd20, %rd2, %rd416;
	@%p740 bra 	$L__BB5_204;
	st.shared.u64 	[_ZN6thrust24THRUST_300001_SM_1000_NS8cuda_cub4core6detail5shmemE+184], %rd17;
	add.s64 	%rd417, %rd20, 512;
	mov.b64 	%rd418, 100;
	// begin inline asm
	st.relaxed.gpu.v2.u64 [%rd417], {%rd418, %rd17};
	// end inline asm
$L__BB5_204:
	mov.u32 	%r2358, %nctaid.x;
	setp.gt.u32 	%p741, %r2358, 499;
	@%p741 bra 	$L__BB5_206;
	membar.cta;
	bra.uni 	$L__BB5_207;
$L__BB5_206:
	mov.b32 	%r2359, 450;
	// begin inline asm
	nanosleep.u32 %r2359;
	// end inline asm
$L__BB5_207:
	mov.u32 	%r2360, %tid.x;
	mul.wide.u32 	%rd423, %r2360, 16;
	xor.b64  	%rd424, %rd423, -16;
	add.s64 	%rd425, %rd20, %rd424;
	add.s64 	%rd422, %rd425, 512;
	// begin inline asm
	ld.relaxed.gpu.v2.u64 {%rd564, %rd561}, [%rd422];
	// end inline asm
	mov.u32 	%r2495, %nctaid.x;
$L__BB5_208:
	setp.eq.s64 	%p742, %rd564, 99;
	mov.b32 	%r2361, -1;
	vote.sync.any.pred 	%p743, %p742, %r2361;
	not.pred 	%p744, %p743;
	@%p744 bra 	$L__BB5_213;
	setp.gt.u32 	%p769, %r2495, 499;
	@%p769 bra 	$L__BB5_211;
	membar.cta;
	bra.uni 	$L__BB5_212;
$L__BB5_211:
	mov.b32 	%r2496, 350;
	// begin inline asm
	nanosleep.u32 %r2496;
	// end inline asm
$L__BB5_212:
	// begin inline asm
	ld.relaxed.gpu.v2.u64 {%rd564, %rd561}, [%rd422];
	// end inline asm
	bra.uni 	$L__BB5_208;
$L__BB5_213:
	setp.eq.s64 	%p745, %rd564, 101;
	mov.b32 	%r2413, -1;
	vote.sync.ballot.b32 	%r2414, %p745, %r2413;
	// begin inline asm
	mov.u32 %r2363, %lanemask_ge;
	// end inline asm
	and.b32  	%r2415, %r2414, %r2363;
	or.b32  	%r2416, %r2415, -2147483648;
	add.s32 	%r2417, %r2416, -1;
	not.b32 	%r2418, %r2416;
	and.b32  	%r2419, %r2418, %r2417;
	popc.b32 	%r2367, %r2419;
	mov.b64 	{%r2365, %r2370}, %rd561;
	mov.b32 	%r2371, 1;
	// begin inline asm
	shfl.sync.down.b32 %r2364, %r2365, %r2371, %r2367, %r2413;
	// end inline asm
	// begin inline asm
	shfl.sync.down.b32 %r2369, %r2370, %r2371, %r2367, %r2413;
	// end inline asm
	mov.b64 	%rd426, {%r2364, %r2369};
	setp.lt.s32 	%p747, %r2298, %r2367;
	selp.b64 	%rd427, %rd426, 0, %p747;
	add.s64 	%rd428, %rd427, %rd561;
	mov.b64 	{%r2375, %r2380}, %rd428;
	mov.b32 	%r2381, 2;
	// begin inline asm
	shfl.sync.down.b32 %r2374, %r2375, %r2381, %r2367, %r2413;
	// end inline asm
	// begin inline asm
	shfl.sync.down.b32 %r2379, %r2380, %r2381, %r2367, %r2413;
	// end inline asm
	mov.b64 	%rd429, {%r2374, %r2379};
	add.s32 	%r2420, %r2298, 2;
	setp.gt.s32 	%p748, %r2420, %r2367;
	selp.b64 	%rd430, 0, %rd429, %p748;
	add.s64 	%rd431, %rd430, %rd428;
	mov.b64 	{%r2385, %r2390}, %rd431;
	mov.b32 	%r2391, 4;
	// begin inline asm
	shfl.sync.down.b32 %r2384, %r2385, %r2391, %r2367, %r2413;
	// end inline asm
	// begin inline asm
	shfl.sync.down.b32 %r2389, %r2390, %r2391, %r2367, %r2413;
	// end inline asm
	mov.b64 	%rd432, {%r2384, %r2389};
	add.s32 	%r2421, %r2298, 4;
	setp.gt.s32 	%p749, %r2421, %r2367;
	selp.b64 	%rd433, 0, %rd432, %p749;
	add.s64 	%rd434, %rd433, %rd431;
	mov.b64 	{%r2395, %r2400}, %rd434;
	mov.b32 	%r2401, 8;
	// begin inline asm
	shfl.sync.down.b32 %r2394, %r2395, %r2401, %r2367, %r2413;
	// end inline asm
	// begin inline asm
	shfl.sync.down.b32 %r2399, %r2400, %r2401, %r2367, %r2413;
	// end inline asm
	mov.b64 	%rd435, {%r2394, %r2399};
	add.s32 	%r2422, %r2298, 8;
	setp.gt.s32 	%p750, %r2422, %r2367;
	selp.b64 	%rd436, 0, %rd435, %p750;
	add.s64 	%rd437, %rd436, %rd434;
	mov.b64 	{%r2405, %r2410}, %rd437;
	mov.b32 	%r2411, 16;
	// begin inline asm
	shfl.sync.down.b32 %r2404, %r2405, %r2411, %r2367, %r2413;
	// end inline asm
	// begin inline asm
	shfl.sync.down.b32 %r2409, %r2410, %r2411, %r2367, %r2413;
	// end inline asm
	mov.b64 	%rd438, {%r2404, %r2409};
	add.s32 	%r2423, %r2298, 16;
	setp.gt.s32 	%p751, %r2423, %r2367;
	selp.b64 	%rd439, 0, %rd438, %p751;
	add.s64 	%rd563, %rd439, %rd437;
	mov.u32 	%r2424, %tid.x;
	not.b32 	%r2425, %r2424;
	mov.u32 	%r2426, %ctaid.x;
	add.s32 	%r2938, %r2426, %r2425;
	add.s64 	%rd30, %rd2, 512;
$L__BB5_214:
	setp.ne.s64 	%p752, %rd564, 101;
	mov.b32 	%r2427, -1;
	vote.sync.all.pred 	%p753, %p752, %r2427;
	not.pred 	%p754, %p753;
	@%p754 bra 	$L__BB5_222;
	mul.wide.s32 	%rd447, %r2938, 16;
	add.s64 	%rd448, %rd30, %rd447;
	add.s64 	%rd446, %rd448, -512;
	// begin inline asm
	ld.relaxed.gpu.v2.u64 {%rd564, %rd565}, [%rd446];
	// end inline asm
$L__BB5_216:
	setp.eq.s64 	%p758, %rd564, 99;
	mov.b32 	%r2431, -1;
	vote.sync.any.pred 	%p759, %p758, %r2431;
	not.pred 	%p760, %p759;
	@%p760 bra 	$L__BB5_221;
	mov.u32 	%r2493, %nctaid.x;
	setp.gt.u32 	%p768, %r2493, 499;
	@%p768 bra 	$L__BB5_219;
	membar.cta;
	bra.uni 	$L__BB5_220;
$L__BB5_219:
	mov.b32 	%r2494, 350;
	// begin inline asm
	nanosleep.u32 %r2494;
	// end inline asm
$L__BB5_220:
	mul.wide.s32 	%rd467, %r2938, 16;
	add.s64 	%rd468, %rd30, %rd467;
	add.s64 	%rd466, %rd468, -512;
	// begin inline asm
	ld.relaxed.gpu.v2.u64 {%rd564, %rd565}, [%rd466];
	// end inline asm
	bra.uni 	$L__BB5_216;
$L__BB5_221:
	setp.eq.s64 	%p761, %rd564, 101;
	mov.b32 	%r2482, -1;
	vote.sync.ballot.b32 	%r2483, %p761, %r2482;
	and.b32  	%r2484, %r2483, %r2363;
	or.b32  	%r2485, %r2484, -2147483648;
	add.s32 	%r2486, %r2485, -1;
	not.b32 	%r2487, %r2485;
	and.b32  	%r2488, %r2487, %r2486;
	popc.b32 	%r2436, %r2488;
	mov.b64 	{%r2434, %r2439}, %rd565;
	mov.b32 	%r2440, 1;
	// begin inline asm
	shfl.sync.down.b32 %r2433, %r2434, %r2440, %r2436, %r2482;
	// end inline asm
	// begin inline asm
	shfl.sync.down.b32 %r2438, %r2439, %r2440, %r2436, %r2482;
	// end inline asm
	mov.b64 	%rd449, {%r2433, %r2438};
	setp.lt.s32 	%p763, %r2298, %r2436;
	selp.b64 	%rd450, %rd449, 0, %p763;
	add.s64 	%rd451, %rd450, %rd565;
	mov.b64 	{%r2444, %r2449}, %rd451;
	mov.b32 	%r2450, 2;
	// begin inline asm
	shfl.sync.down.b32 %r2443, %r2444, %r2450, %r2436, %r2482;
	// end inline asm
	// begin inline asm
	shfl.sync.down.b32 %r2448, %r2449, %r2450, %r2436, %r2482;
	// end inline asm
	mov.b64 	%rd452, {%r2443, %r2448};
	add.s32 	%r2489, %r2298, 2;
	setp.gt.s32 	%p764, %r2489, %r2436;
	selp.b64 	%rd453, 0, %rd452, %p764;
	add.s64 	%rd454, %rd451, %rd453;
	mov.b64 	{%r2454, %r2459}, %rd454;
	mov.b32 	%r2460, 4;
	// begin inline asm
	shfl.sync.down.b32 %r2453, %r2454, %r2460, %r2436, %r2482;
	// end inline asm
	// begin inline asm
	shfl.sync.down.b32 %r2458, %r2459, %r2460, %r2436, %r2482;
	// end inline asm
	mov.b64 	%rd455, {%r2453, %r2458};
	add.s32 	%r2490, %r2298, 4;
	setp.gt.s32 	%p765, %r2490, %r2436;
	selp.b64 	%rd456, 0, %rd455, %p765;
	add.s64 	%rd457, %rd456, %rd454;
	mov.b64 	{%r2464, %r2469}, %rd457;
	mov.b32 	%r2470, 8;
	// begin inline asm
	shfl.sync.down.b32 %r2463, %r2464, %r2470, %r2436, %r2482;
	// end inline asm
	// begin inline asm
	shfl.sync.down.b32 %r2468, %r2469, %r2470, %r2436, %r2482;
	// end inline asm
	mov.b64 	%rd458, {%r2463, %r2468};
	add.s32 	%r2491, %r2298, 8;
	setp.gt.s32 	%p766, %r2491, %r2436;
	selp.b64 	%rd459, 0, %rd458, %p766;
	add.s64 	%rd460, %rd459, %rd457;
	mov.b64 	{%r2474, %r2479}, %rd460;
	mov.b32 	%r2480, 16;
	// begin inline asm
	shfl.sync.down.b32 %r2473, %r2474, %r2480, %r2436, %r2482;
	// end inline asm
	// begin inline asm
	shfl.sync.down.b32 %r2478, %r2479, %r2480, %r2436, %r2482;
	// end inline asm
	mov.b64 	%rd461, {%r2473, %r2478};
	add.s32 	%r2492, %r2298, 16;
	setp.gt.s32 	%p767, %r2492, %r2436;
	selp.b64 	%rd462, 0, %rd461, %p767;
	add.s64 	%rd463, %rd460, %rd563;
	add.s64 	%rd563, %rd463, %rd462;
	add.s32 	%r2938, %r2938, -32;
	bra.uni 	$L__BB5_214;
$L__BB5_222:
	mov.u32 	%r2429, %tid.x;
	setp.ne.s32 	%p755, %r2429, 0;
	@%p755 bra 	$L__BB5_224;
	add.s64 	%rd442, %rd563, %rd17;
	add.s64 	%rd440, %rd20, 512;
	mov.b64 	%rd441, 101;
	// begin inline asm
	st.relaxed.gpu.v2.u64 [%rd440], {%rd441, %rd442};
	// end inline asm
	st.shared.u64 	[_ZN6thrust24THRUST_300001_SM_1000_NS8cuda_cub4core6detail5shmemE+168], %rd563;
	st.shared.u64 	[_ZN6thrust24THRUST_300001_SM_1000_NS8cuda_cub4core6detail5shmemE+176], %rd442;
$L__BB5_224:
	setp.ne.s32 	%p756, %r2298, 0;
	mov.u64 	%rd566, %rd19;
	@%p756 bra 	$L__BB5_226;
	st.shared.u64 	[_ZN6thrust24THRUST_300001_SM_1000_NS8cuda_cub4core6detail5shmemE+144], %rd563;
	mov.u64 	%rd566, %rd563;
$L__BB5_226:
	mov.u32 	%r2430, %tid.x;
	setp.eq.s32 	%p757, %r2430, 0;
	bar.sync 	0;
	@%p757 bra 	$L__BB5_228;
	ld.shared.u64 	%rd443, [_ZN6thrust24THRUST_300001_SM_1000_NS8cuda_cub4core6detail5shmemE+144];
	add.s64 	%rd566, %rd443, %rd566;
$L__BB5_228:
	ld.shared.u64 	%rd568, [_ZN6thrust24THRUST_300001_SM_1000_NS8cuda_cub4core6detail5shmemE+184];
	ld.shared.u64 	%rd570, [_ZN6thrust24THRUST_300001_SM_1000_NS8cuda_cub4core6detail5shmemE+168];
$L__BB5_229:
	setp.ge.s32 	%p793, %r144, %r137;
	bar.sync 	0;
	cvt.u32.u64 	%r343, %rd568;
	cvt.u32.u64 	%r2556, %rd570;
	cvt.u32.u64 	%r2557, %rd566;
	sub.s32 	%r3001, %r2557, %r2556;
	mov.u32 	%r2940, %r3001;
	@%p793 bra 	$L__BB5_231;
	add.s32 	%r2940, %r3001, 1;
	shl.b32 	%r2558, %r3001, 2;
	mov.u32 	%r2559, _ZN6thrust24THRUST_300001_SM_1000_NS8cuda_cub4core6detail5shmemE;
	add.s32 	%r2560, %r2559, %r2558;
	st.shared.u32 	[%r2560+2048], %r142;
$L__BB5_231:
	setp.ge.s32 	%p794, %r155, %r137;
	@%p794 bra 	$L__BB5_233;
	add.s32 	%r347, %r2940, 1;
	shl.b32 	%r2561, %r2940, 2;
	mov.u32 	%r2562, _ZN6thrust24THRUST_300001_SM_1000_NS8cuda_cub4core6detail5shmemE;
	add.s32 	%r2563, %r2562, %r2561;
	st.shared.u32 	[%r2563+2048], %r153;
	mov.u32 	%r2940, %r347;
$L__BB5_233:
	setp.ge.s32 	%p795, %r166, %r137;
	@%p795 bra 	$L__BB5_235;
	add.s32 	%r349, %r2940, 1;
	shl.b32 	%r2564, %r2940, 2;
	mov.u32 	%r2565, _ZN6thrust24THRUST_300001_SM_1000_NS8cuda_cub4core6detail5shmemE;
	add.s32 	%r2566, %r2565, %r2564;
	st.shared.u32 	[%r2566+2048], %r164;
	mov.u32 	%r2940, %r349;
$L__BB5_235:
	setp.ge.s32 	%p796, %r177, %r137;
	@%p796 bra 	$L__BB5_237;
	add.s32 	%r351, %r2940, 1;
	shl.b32 	%r2567, %r2940, 2;
	mov.u32 	%r2568, _ZN6thrust24THRUST_300001_SM_1000_NS8cuda_cub4core6detail5shmemE;
	add.s32 	%r2569, %r2568, %r2567;
	st.shared.u32 	[%r2569+2048], %r175;
	mov.u32 	%r2940, %r351;
$L__BB5_237:
	setp.ge.s32 	%p797, %r188, %r137;
	@%p797 bra 	$L__BB5_239;
	add.s32 	%r353, %r2940, 1;
	shl.b32 	%r2570, %r2940, 2;
	mov.u32 	%r2571, _ZN6thrust24THRUST_300001_SM_1000_NS8cuda_cub4core6detail5shmemE;
	add.s32 	%r2572, %r2571, %r2570;
	st.shared.u32 	[%r2572+2048], %r186;
	mov.u32 	%r2940, %r353;
$L__BB5_239:
	and.b32  	%r355, %r209, 32;
	setp.eq.s32 	%p798, %r355, 0;
	@%p798 bra 	$L__BB5_241;
	add.s32 	%r356, %r2940, 1;
	shl.b32 	%r2573, %r2940, 2;
	mov.u32 	%r2574, _ZN6thrust24THRUST_300001_SM_1000_NS8cuda_cub4core6detail5shmemE;
	add.s32 	%r2575, %r2574, %r2573;
	st.shared.u32 	[%r2575+2048], %r197;
	mov.u32 	%r2940, %r356;
$L__BB5_241:
	and.b32  	%r358, %r209, 64;
	setp.eq.s32 	%p799, %r358, 0;
	@%p799 bra 	$L__BB5_243;
	add.s32 	%r359, %r2940, 1;
	shl.b32 	%r2576, %r2940, 2;
	mov.u32 	%r2577, _ZN6thrust24THRUST_300001_SM_1000_NS8cuda_cub4core6detail5shmemE;
	add.s32 	%r2578, %r2577, %r2576;
	st.shared.u32 	[%r2578+2048], %r207;
	mov.u32 	%r2940, %r359;
$L__BB5_243:
	and.b32  	%r361, %r230, 128;
	setp.eq.s32 	%p800, %r361, 0;
	@%p800 bra 	$L__BB5_245;
	add.s32 	%r362, %r2940, 1;
	shl.b32 	%r2579, %r2940, 2;
	mov.u32 	%r2580, _ZN6thrust24THRUST_300001_SM_1000_NS8cuda_cub4core6detail5shmemE;
	add.s32 	%r2581, %r2580, %r2579;
	st.shared.u32 	[%r2581+2048], %r218;
	mov.u32 	%r2940, %r362;
$L__BB5_245:
	and.b32  	%r364, %r230, 256;
	setp.eq.s32 	%p801, %r364, 0;
	@%p801 bra 	$L__BB5_247;
	add.s32 	%r365, %r2940, 1;
	shl.b32 	%r2582, %r2940, 2;
	mov.u32 	%r2583, _ZN6thrust24THRUST_300001_SM_1000_NS8cuda_cub4core6detail5shmemE;
	add.s32 	%r2584, %r2583, %r2582;
	st.shared.u32 	[%r2584+2048], %r228;
	mov.u32 	%r2940, %r365;
$L__BB5_247:
	and.b32  	%r367, %r251, 512;
	setp.eq.s32 	%p802, %r367, 0;
	@%p802 bra 	$L__BB5_249;
	add.s32 	%r368, %r2940, 1;
	shl.b32 	%r2585, %r2940, 2;
	mov.u32 	%r2586, _ZN6thrust24THRUST_300001_SM_1000_NS8cuda_cub4core6detail5shmemE;
	add.s32 	%r2587, %r2586, %r2585;
	st.shared.u32 	[%r2587+2048], %r239;
	mov.u32 	%r2940, %r368;
$L__BB5_249:
	and.b32  	%r370, %r251, 1024;
	setp.eq.s32 	%p803, %r370, 0;
	@%p803 bra 	$L__BB5_251;
	add.s32 	%r371, %r2940, 1;
	shl.b32 	%r2588, %r2940, 2;
	mov.u32 	%r2589, _ZN6thrust24THRUST_300001_SM_1000_NS8cuda_cub4core6detail5shmemE;
	add.s32 	%r2590, %r2589, %r2588;
	st.shared.u32 	[%r2590+2048], %r249;
	mov.u32 	%r2940, %r371;
$L__BB5_251:
	and.b32  	%r373, %r272, 2048;
	setp.eq.s32 	%p804, %r373, 0;
	@%p804 bra 	$L__BB5_253;
	add.s32 	%r374, %r2940, 1;
	shl.b32 	%r2591, %r2940, 2;
	mov.u32 	%r2592, _ZN6thrust24THRUST_300001_SM_1000_NS8cuda_cub4core6detail5shmemE;
	add.s32 	%r2593, %r2592, %r2591;
	st.shared.u32 	[%r2593+2048], %r260;
	mov.u32 	%r2940, %r374;
$L__BB5_253:
	and.b32  	%r376, %r272, 4096;
	setp.eq.s32 	%p805, %r376, 0;
	@%p805 bra 	$L__BB5_255;
	add.s32 	%r377, %r2940, 1;
	shl.b32 	%r2594, %r2940, 2;
	mov.u32 	%r2595, _ZN6thrust24THRUST_300001_SM_1000_NS8cuda_cub4core6detail5shmemE;
	add.s32 	%r2596, %r2595, %r2594;
	st.shared.u32 	[%r2596+2048], %r270;
	mov.u32 	%r2940, %r377;
$L__BB5_255:
	and.b32  	%r379, %r293, 8192;
	setp.eq.s32 	%p806, %r379, 0;
	@%p806 bra 	$L__BB5_257;
	add.s32 	%r380, %r2940, 1;
	shl.b32 	%r2597, %r2940, 2;
	mov.u32 	%r2598, _ZN6thrust24THRUST_300001_SM_1000_NS8cuda_cub4core6detail5shmemE;
	add.s32 	%r2599, %r2598, %r2597;
	st.shared.u32 	[%r2599+2048], %r281;
	mov.u32 	%r2940, %r380;
$L__BB5_257:
	and.b32  	%r382, %r293, 16384;
	setp.eq.s32 	%p807, %r382, 0;
	@%p807 bra 	$L__BB5_259;
	add.s32 	%r383, %r2940, 1;
	shl.b32 	%r2600, %r2940, 2;
	mov.u32 	%r2601, _ZN6thrust24THRUST_300001_SM_1000_NS8cuda_cub4core6detail5shmemE;
	add.s32 	%r2602, %r2601, %r2600;
	st.shared.u32 	[%r2602+2048], %r291;
	mov.u32 	%r2940, %r383;
$L__BB5_259:
	and.b32  	%r385, %r314, 32768;
	setp.eq.s32 	%p808, %r385, 0;
	@%p808 bra 	$L__BB5_261;
	add.s32 	%r386, %r2940, 1;
	shl.b32 	%r2603, %r2940, 2;
	mov.u32 	%r2604, _ZN6thrust24THRUST_300001_SM_1000_NS8cuda_cub4core6detail5shmemE;
	add.s32 	%r2605, %r2604, %r2603;
	st.shared.u32 	[%r2605+2048], %r302;
	mov.u32 	%r2940, %r386;
$L__BB5_261:
	and.b32  	%r388, %r314, 65536;
	setp.eq.s32 	%p809, %r388, 0;
	@%p809 bra 	$L__BB5_263;
	add.s32 	%r389, %r2940, 1;
	shl.b32 	%r2606, %r2940, 2;
	mov.u32 	%r2607, _ZN6thrust24THRUST_300001_SM_1000_NS8cuda_cub4core6detail5shmemE;
	add.s32 	%r2608, %r2607, %r2606;
	st.shared.u32 	[%r2608+2048], %r312;
	mov.u32 	%r2940, %r389;
$L__BB5_263:
	and.b32  	%r391, %r335, 131072;
	setp.eq.s32 	%p810, %r391, 0;
	@%p810 bra 	$L__BB5_265;
	add.s32 	%r392, %r2940, 1;
	shl.b32 	%r2609, %r2940, 2;
	mov.u32 	%r2610, _ZN6thrust24THRUST_300001_SM_1000_NS8cuda_cub4core6detail5shmemE;
	add.s32 	%r2611, %r2610, %r2609;
	st.shared.u32 	[%r2611+2048], %r323;
	mov.u32 	%r2940, %r392;
$L__BB5_265:
	and.b32  	%r394, %r335, 262144;
	setp.eq.s32 	%p811, %r394, 0;
	@%p811 bra 	$L__BB5_267;
	shl.b32 	%r2612, %r2940, 2;
	mov.u32 	%r2613, _ZN6thrust24THRUST_300001_SM_1000_NS8cuda_cub4core6detail5shmemE;
	add.s32 	%r2614, %r2613, %r2612;
	st.shared.u32 	[%r2614+2048], %r333;
$L__BB5_267:
	bar.sync 	0;
	mov.u32 	%r2961, %tid.x;
	setp.ge.s32 	%p812, %r2961, %r343;
	@%p812 bra 	$L__BB5_274;
	not.b32 	%r2616, %r2961;
	add.s32 	%r2617, %r2616, %r343;
	and.b32  	%r2618, %r2617, 1536;
	setp.eq.s32 	%p813, %r2618, 1536;
	@%p813 bra 	$L__BB5_271;
	mov.u32 	%r2619, %tid.x;
	not.b32 	%r2620, %r2619;
	add.s32 	%r2621, %r2620, %r343;
	shr.u32 	%r2622, %r2621, 9;
	add.s32 	%r2623, %r2622, 1;
	and.b32  	%r2624, %r2623, 3;
	shl.b32 	%r2625, %r2619, 2;
	mov.u32 	%r2626, _ZN6thrust24THRUST_300001_SM_1000_NS8cuda_cub4core6detail5shmemE;
	add.s32 	%r2627, %r2625, %r2626;
	add.s32 	%r2958, %r2627, 2048;
	cvt.u64.u32 	%rd543, %r2619;
	add.s64 	%rd544, %rd570, %rd543;
	shl.b64 	%rd545, %rd544, 2;
	add.s64 	%rd571, %rd7, %rd545;
	neg.s32 	%r2957, %r2624;
	and.b32  	%r2631, %r2621, 1536;
	add.s32 	%r2632, %r2631, 512;
	and.b32  	%r2633, %r2632, 1536;
	add.s32 	%r2961, %r2619, %r2633;
$L__BB5_270:
	.pragma "nounroll";
	ld.shared.u32 	%r2634, [%r2958];
	st.global.u32 	[%rd571], %r2634;
	add.s32 	%r2958, %r2958, 2048;
	add.s64 	%rd571, %rd571, 2048;
	add.s32 	%r2957, %r2957, 1;
	setp.ne.s32 	%p814, %r2957, 0;
	@%p814 bra 	$L__BB5_270;
$L__BB5_271:
	mov.u32 	%r2635, %tid.x;
	not.b32 	%r2636, %r2635;
	add.s32 	%r2637, %r2636, %r343;
	setp.lt.u32 	%p815, %r2637, 1536;
	@%p815 bra 	$L__BB5_274;
	cvt.u64.u32 	%rd546, %r2961;
	add.s64 	%rd547, %rd570, %rd546;
	shl.b64 	%rd548, %rd547, 2;
	add.s64 	%rd549, %rd548, %rd7;
	add.s64 	%rd572, %rd549, 4096;
	shl.b32 	%r2638, %r2961, 2;
	mov.u32 	%r2639, _ZN6thrust24THRUST_300001_SM_1000_NS8cuda_cub4core6detail5shmemE;
	add.s32 	%r2640, %r2638, %r2639;
	add.s32 	%r2960, %r2640, 8192;
$L__BB5_273:
	ld.shared.u32 	%r2641, [%r2960+-6144];
	st.global.u32 	[%rd572+-4096], %r2641;
	ld.shared.u32 	%r2642, [%r2960+-4096];
	st.global.u32 	[%rd572+-2048], %r2642;
	ld.shared.u32 	%r2643, [%r2960+-2048];
	st.global.u32 	[%rd572], %r2643;
	ld.shared.u32 	%r2644, [%r2960];
	st.global.u32 	[%rd572+2048], %r2644;
	add.s32 	%r2961, %r2961, 2048;
	add.s64 	%rd572, %rd572, 8192;
	add.s32 	%r2960, %r2960, 8192;
	setp.lt.s32 	%p816, %r2961, %r343;
	@%p816 bra 	$L__BB5_273;
$L__BB5_274:
	mov.u32 	%r409, %tid.x;
	setp.ge.s32 	%p817, %r409, %r2;
	add.s64 	%rd56, %rd5, %rd351;
	add.s64 	%rd57, %rd6, %rd353;
	@%p817 bra 	$L__BB5_276;
	ld.global.u32 	%r2981, [%rd56];
	bra.uni 	$L__BB5_277;
$L__BB5_276:
	ld.global.u32 	%r2981, [%rd57];
$L__BB5_277:
	add.s32 	%r2645, %r409, 512;
	setp.lt.s32 	%p818, %r2645, %r2;
	@%p818 bra 	$L__BB5_279;
	ld.global.u32 	%r2982, [%rd57+2048];
	bra.uni 	$L__BB5_280;
$L__BB5_279:
	ld.global.u32 	%r2982, [%rd56+2048];
$L__BB5_280:
	or.b32  	%r2646, %r409, 1024;
	setp.lt.s32 	%p819, %r2646, %r2;
	@%p819 bra 	$L__BB5_282;
	ld.global.u32 	%r2983, [%rd57+4096];
	bra.uni 	$L__BB5_283;
$L__BB5_282:
	ld.global.u32 	%r2983, [%rd56+4096];
$L__BB5_283:
	add.s32 	%r2647, %r409, 1536;
	setp.lt.s32 	%p820, %r2647, %r2;
	@%p820 bra 	$L__BB5_285;
	ld.global.u32 	%r2984, [%rd57+6144];
	bra.uni 	$L__BB5_286;
$L__BB5_285:
	ld.global.u32 	%r2984, [%rd56+6144];
$L__BB5_286:
	or.b32  	%r2649, %r409, 2048;
	setp.lt.s32 	%p821, %r2649, %r2;
	@%p821 bra 	$L__BB5_288;
	ld.global.u32 	%r2985, [%rd57+8192];
	bra.uni 	$L__BB5_289;
$L__BB5_288:
	ld.global.u32 	%r2985, [%rd56+8192];
$L__BB5_289:
	add.s32 	%r2651, %r409, 2560;
	setp.lt.s32 	%p822, %r2651, %r2;
	@%p822 bra 	$L__BB5_291;
	ld.global.u32 	%r2986, [%rd57+10240];
	bra.uni 	$L__BB5_292;
$L__BB5_291:
	ld.global.u32 	%r2986, [%rd56+10240];
$L__BB5_292:
	or.b32  	%r2653, %r409, 3072;
	setp.lt.s32 	%p823, %r2653, %r2;
	@%p823 bra 	$L__BB5_294;
	ld.global.u32 	%r2987, [%rd57+12288];
	bra.uni 	$L__BB5_295;
$L__BB5_294:
	ld.global.u32 	%r2987, [%rd56+12288];
$L__BB5_295:
	add.s32 	%r2655, %r409, 3584;
	setp.lt.s32 	%p824, %r2655, %r2;
	@%p824 bra 	$L__BB5_297;
	ld.global.u32 	%r2988, [%rd57+14336];
	bra.uni 	$L__BB5_298;
$L__BB5_297:
	ld.global.u32 	%r2988, [%rd56+14336];
$L__BB5_298:
	or.b32  	%r2657, %r409, 4096;
	setp.lt.s32 	%p825, %r2657, %r2;
	@%p825 bra 	$L__BB5_300;
	ld.global.u32 	%r2989, [%rd57+16384];
	bra.uni 	$L__BB5_301;
$L__BB5_300:
	ld.global.u32 	%r2989, [%rd56+16384];
$L__BB5_301:
	add.s32 	%r2659, %r409, 4608;
	setp.lt.s32 	%p826, %r2659, %r2;
	@%p826 bra 	$L__BB5_303;
	ld.global.u32 	%r2990, [%rd57+18432];
	bra.uni 	$L__BB5_304;
$L__BB5_303:
	ld.global.u32 	%r2990, [%rd56+18432];
$L__BB5_304:
	or.b32  	%r2661, %r409, 5120;
	setp.lt.s32 	%p827, %r2661, %r2;
	@%p827 bra 	$L__BB5_306;
	ld.global.u32 	%r2991, [%rd57+20480];
	bra.uni 	$L__BB5_307;
$L__BB5_306:
	ld.global.u32 	%r2991, [%rd56+20480];
$L__BB5_307:
	mov.u32 	%r2662, %tid.x;
	add.s32 	%r2663, %r2662, 5632;
	setp.lt.s32 	%p828, %r2663, %r2;
	@%p828 bra 	$L__BB5_309;
	ld.global.u32 	%r2992, [%rd57+22528];
	bra.uni 	$L__BB5_310;
$L__BB5_309:
	ld.global.u32 	%r2992, [%rd56+22528];
$L__BB5_310:
	mov.u32 	%r2664, %tid.x;
	or.b32  	%r2665, %r2664, 6144;
	setp.lt.s32 	%p829, %r2665, %r2;
	@%p829 bra 	$L__BB5_312;
	ld.global.u32 	%r2993, [%rd57+24576];
	bra.uni 	$L__BB5_313;
$L__BB5_312:
	ld.global.u32 	%r2993, [%rd56+24576];
$L__BB5_313:
	mov.u32 	%r2666, %tid.x;
	add.s32 	%r2667, %r2666, 6656;
	setp.lt.s32 	%p830, %r2667, %r2;
	@%p830 bra 	$L__BB5_315;
	ld.global.u32 	%r2994, [%rd57+26624];
	bra.uni 	$L__BB5_316;
$L__BB5_315:
	ld.global.u32 	%r2994, [%rd56+26624];
$L__BB5_316:
	mov.u32 	%r2668, %tid.x;
	or.b32  	%r2669, %r2668, 7168;
	setp.lt.s32 	%p831, %r2669, %r2;
	@%p831 bra 	$L__BB5_318;
	ld.global.u32 	%r2995, [%rd57+28672];
	bra.uni 	$L__BB5_319;
$L__BB5_318:
	ld.global.u32 	%r2995, [%rd56+28672];
$L__BB5_319:
	mov.u32 	%r2670, %tid.x;
	add.s32 	%r2671, %r2670, 7680;
	setp.lt.s32 	%p832, %r2671, %r2;
	@%p832 bra 	$L__BB5_321;
	ld.global.u32 	%r2996, [%rd57+30720];
	bra.uni 	$L__BB5_322;
$L__BB5_321:
	ld.global.u32 	%r2996, [%rd56+30720];
$L__BB5_322:
	mov.u32 	%r2672, %tid.x;
	or.b32  	%r2673, %r2672, 8192;
	setp.lt.s32 	%p833, %r2673, %r2;
	@%p833 bra 	$L__BB5_324;
	ld.global.u32 	%r2997, [%rd57+32768];
	bra.uni 	$L__BB5_325;
$L__BB5_324:
	ld.global.u32 	%r2997, [%rd56+32768];
$L__BB5_325:
	mov.u32 	%r2674, %tid.x;
	add.s32 	%r2675, %r2674, 8704;
	setp.lt.s32 	%p834, %r2675, %r2;
	@%p834 bra 	$L__BB5_327;
	ld.global.u32 	%r2998, [%rd57+34816];
	bra.uni 	$L__BB5_328;
$L__BB5_327:
	ld.global.u32 	%r2998, [%rd56+34816];
$L__BB5_328:
	mov.u32 	%r2677, %tid.x;
	or.b32  	%r2678, %r2677, 9216;
	setp.ge.s32 	%p835, %r2678, %r60;
	@%p835 bra 	$L__BB5_332;
	mov.u32 	%r2679, %tid.x;
	or.b32  	%r2680, %r2679, 9216;
	setp.ge.s32 	%p836, %r2680, %r2;
	@%p836 bra 	$L__BB5_331;
	ld.global.u32 	%r2980, [%rd56+36864];
	bra.uni 	$L__BB5_332;
$L__BB5_331:
	ld.global.u32 	%r2980, [%rd57+36864];
$L__BB5_332:
	bar.sync 	0;
	mov.u32 	%r2681, %tid.x;
	shl.b32 	%r2682, %r2681, 2;
	mov.u32 	%r2683, _ZN6thrust24THRUST_300001_SM_1000_NS8cuda_cub4core6detail5shmemE;
	add.s32 	%r2684, %r2683, %r2682;
	st.shared.u32 	[%r2684+2048], %r2981;
	st.shared.u32 	[%r2684+4096], %r2982;
	st.shared.u32 	[%r2684+6144], %r2983;
	st.shared.u32 	[%r2684+8192], %r2984;
	st.shared.u32 	[%r2684+10240], %r2985;
	st.shared.u32 	[%r2684+12288], %r2986;
	st.shared.u32 	[%r2684+14336], %r2987;
	st.shared.u32 	[%r2684+16384], %r2988;
	st.shared.u32 	[%r2684+18432], %r2989;
	st.shared.u32 	[%r2684+20480], %r2990;
	st.shared.u32 	[%r2684+22528], %r2991;
	st.shared.u32 	[%r2684+24576], %r2992;
	st.shared.u32 	[%r2684+26624], %r2993;
	st.shared.u32 	[%r2684+28672], %r2994;
	st.shared.u32 	[%r2684+30720], %r2995;
	st.shared.u32 	[%r2684+32768], %r2996;
	st.shared.u32 	[%r2684+34816], %r2997;
	st.shared.u32 	[%r2684+36864], %r2998;
	st.shared.u32 	[%r2684+38912], %r2980;
	bar.sync 	0;
	@%p793 bra 	$L__BB5_334;
	shl.b32 	%r2685, %r143, 2;
	mov.u32 	%r2686, _ZN6thrust24THRUST_300001_SM_1000_NS8cuda_cub4core6detail5shmemE;
	add.s32 	%r2687, %r2686, %r2685;
	ld.shared.u32 	%r2981, [%r2687+2048];
$L__BB5_334:
	@%p794 bra 	$L__BB5_336;
	shl.b32 	%r2688, %r154, 2;
	mov.u32 	%r2689, _ZN6thrust24THRUST_300001_SM_1000_NS8cuda_cub4core6detail5shmemE;
	add.s32 	%r2690, %r2689, %r2688;
	ld.shared.u32 	%r2982, [%r2690+2048];
$L__BB5_336:
	@%p795 bra 	$L__BB5_338;
	shl.b32 	%r2691, %r165, 2;
	mov.u32 	%r2692, _ZN6thrust24THRUST_300001_SM_1000_NS8cuda_cub4core6detail5shmemE;
	add.s32 	%r2693, %r2692, %r2691;
	ld.shared.u32 	%r2983, [%r2693+2048];
$L__BB5_338:
	@%p796 bra 	$L__BB5_340;
	shl.b32 	%r2694, %r176, 2;
	mov.u32 	%r2695, _ZN6thrust24THRUST_300001_SM_1000_NS8cuda_cub4core6detail5shmemE;
	add.s32 	%r2696, %r2695, %r2694;
	ld.shared.u32 	%r2984, [%r2696+2048];
$L__BB5_340:
	@%p797 bra 	$L__BB5_342;
	shl.b32 	%r2697, %r187, 2;
	mov.u32 	%r2698, _ZN6thrust24THRUST_300001_SM_1000_NS8cuda_cub4core6detail5shmemE;
	add.s32 	%r2699, %r2698, %r2697;
	ld.shared.u32 	%r2985, [%r2699+2048];
$L__BB5_342:
	@%p798 bra 	$L__BB5_344;
	shl.b32 	%r2700, %r198, 2;
	mov.u32 	%r2701, _ZN6thrust24THRUST_300001_SM_1000_NS8cuda_cub4core6detail5shmemE;
	add.s32 	%r2702, %r2701, %r2700;
	ld.shared.u32 	%r2986, [%r2702+2048];
$L__BB5_344:
	setp.eq.s32 	%p843, %r358, 0;
	@%p843 bra 	$L__BB5_346;
	shl.b32 	%r2703, %r208, 2;
	mov.u32 	%r2704, _ZN6thrust24THRUST_300001_SM_1000_NS8cuda_cub4core6detail5shmemE;
	add.s32 	%r2705, %r2704, %r2703;
	ld.shared.u32 	%r2987, [%r2705+2048];
$L__BB5_346:
	setp.eq.s32 	%p844, %r361, 0;
	@%p844 bra 	$L__BB5_348;
	shl.b32 	%r2706, %r219, 2;
	mov.u32 	%r2707, _ZN6thrust24THRUST_300001_SM_1000_NS8cuda_cub4core6detail5shmemE;
	add.s32 	%r2708, %r2707, %r2706;
	ld.shared.u32 	%r2988, [%r2708+2048];
$L__BB5_348:
	setp.eq.s32 	%p845, %r364, 0;
	@%p845 bra 	$L__BB5_350;
	shl.b32 	%r2709, %r229, 2;
	mov.u32 	%r2710, _ZN6thrust24THRUST_300001_SM_1000_NS8cuda_cub4core6detail5shmemE;
	add.s32 	%r2711, %r2710, %r2709;
	ld.shared.u32 	%r2989, [%r2711+2048];
$L__BB5_350:
	setp.eq.s32 	%p846, %r367, 0;
	@%p846 bra 	$L__BB5_352;
	shl.b32 	%r2712, %r240, 2;
	mov.u32 	%r2713, _ZN6thrust24THRUST_300001_SM_1000_NS8cuda_cub4core6detail5shmemE;
	add.s32 	%r2714, %r2713, %r2712;
	ld.shared.u32 	%r2990, [%r2714+2048];
$L__BB5_352:
	setp.eq.s32 	%p847, %r370, 0;
	@%p847 bra 	$L__BB5_354;
	shl.b32 	%r2715, %r250, 2;
	mov.u32 	%r2716, _ZN6thrust24THRUST_300001_SM_1000_NS8cuda_cub4core6detail5shmemE;
	add.s32 	%r2717, %r2716, %r2715;
	ld.shared.u32 	%r2991, [%r2717+2048];
$L__BB5_354:
	setp.eq.s32 	%p848, %r373, 0;
	@%p848 bra 	$L__BB5_356;
	shl.b32 	%r2718, %r261, 2;
	mov.u32 	%r2719, _ZN6thrust24THRUST_300001_SM_1000_NS8cuda_cub4core6detail5shmemE;
	add.s32 	%r2720, %r2719, %r2718;
	ld.shared.u32 	%r2992, [%r2720+2048];
$L__BB5_356:
	setp.eq.s32 	%p849, %r376, 0;
	@%p849 bra 	$L__BB5_358;
	shl.b32 	%r2721, %r271, 2;
	mov.u32 	%r2722, _ZN6thrust24THRUST_300001_SM_1000_NS8cuda_cub4core6detail5shmemE;
	add.s32 	%r2723, %r2722, %r2721;
	ld.shared.u32 	%r2993, [%r2723+2048];
$L__BB5_358:
	setp.eq.s32 	%p850, %r379, 0;
	@%p850 bra 	$L__BB5_360;
	shl.b32 	%r2724, %r282, 2;
	mov.u32 	%r2725, _ZN6thrust24THRUST_300001_SM_1000_NS8cuda_cub4core6detail5shmemE;
	add.s32 	%r2726, %r2725, %r2724;
	ld.shared.u32 	%r2994, [%r2726+2048];
$L__BB5_360:
	setp.eq.s32 	%p851, %r382, 0;
	@%p851 bra 	$L__BB5_362;
	shl.b32 	%r2727, %r292, 2;
	mov.u32 	%r2728, _ZN6thrust24THRUST_300001_SM_1000_NS8cuda_cub4core6detail5shmemE;
	add.s32 	%r2729, %r2728, %r2727;
	ld.shared.u32 	%r2995, [%r2729+2048];
$L__BB5_362:
	setp.eq.s32 	%p852, %r385, 0;
	@%p852 bra 	$L__BB5_364;
	shl.b32 	%r2730, %r303, 2;
	mov.u32 	%r2731, _ZN6thrust24THRUST_300001_SM_1000_NS8cuda_cub4core6detail5shmemE;
	add.s32 	%r2732, %r2731, %r2730;
	ld.shared.u32 	%r2996, [%r2732+2048];
$L__BB5_364:
	setp.eq.s32 	%p853, %r388, 0;
	@%p853 bra 	$L__BB5_366;
	shl.b32 	%r2733, %r313, 2;
	mov.u32 	%r2734, _ZN6thrust24THRUST_300001_SM_1000_NS8cuda_cub4core6detail5shmemE;
	add.s32 	%r2735, %r2734, %r2733;
	ld.shared.u32 	%r2997, [%r2735+2048];
$L__BB5_366:
	setp.eq.s32 	%p854, %r391, 0;
	@%p854 bra 	$L__BB5_368;
	shl.b32 	%r2736, %r324, 2;
	mov.u32 	%r2737, _ZN6thrust24THRUST_300001_SM_1000_NS8cuda_cub4core6detail5shmemE;
	add.s32 	%r2738, %r2737, %r2736;
	ld.shared.u32 	%r2998, [%r2738+2048];
$L__BB5_368:
	setp.eq.s32 	%p855, %r394, 0;
	@%p855 bra 	$L__BB5_370;
	shl.b32 	%r2739, %r334, 2;
	mov.u32 	%r2740, _ZN6thrust24THRUST_300001_SM_1000_NS8cuda_cub4core6detail5shmemE;
	add.s32 	%r2741, %r2740, %r2739;
	ld.shared.u32 	%r2980, [%r2741+2048];
$L__BB5_370:
	setp.ge.s32 	%p856, %r144, %r137;
	bar.sync 	0;
	@%p856 bra 	$L__BB5_372;
	add.s32 	%r505, %r3001, 1;
	shl.b32 	%r2742, %r3001, 2;
	mov.u32 	%r2743, _ZN6thrust24THRUST_300001_SM_1000_NS8cuda_cub4core6detail5shmemE;
	add.s32 	%r2744, %r2743, %r2742;
	st.shared.u32 	[%r2744+2048], %r2981;
	mov.u32 	%r3001, %r505;
$L__BB5_372:
	setp.ge.s32 	%p857, %r155, %r137;
	@%p857 bra 	$L__BB5_374;
	add.s32 	%r507, %r3001, 1;
	shl.b32 	%r2745, %r3001, 2;
	mov.u32 	%r2746, _ZN6thrust24THRUST_300001_SM_1000_NS8cuda_cub4core6detail5shmemE;
	add.s32 	%r2747, %r2746, %r2745;
	st.shared.u32 	[%r2747+2048], %r2982;
	mov.u32 	%r3001, %r507;
$L__BB5_374:
	setp.ge.s32 	%p858, %r166, %r137;
	@%p858 bra 	$L__BB5_376;
	add.s32 	%r509, %r3001, 1;
	shl.b32 	%r2748, %r3001, 2;
	mov.u32 	%r2749, _ZN6thrust24THRUST_300001_SM_1000_NS8cuda_cub4core6detail5shmemE;
	add.s32 	%r2750, %r2749, %r2748;
	st.shared.u32 	[%r2750+2048], %r2983;
	mov.u32 	%r3001, %r509;
$L__BB5_376:
	setp.ge.s32 	%p859, %r177, %r137;
	@%p859 bra 	$L__BB5_378;
	add.s32 	%r511, %r3001, 1;
	shl.b32 	%r2751, %r3001, 2;
	mov.u32 	%r2752, _ZN6thrust24THRUST_300001_SM_1000_NS8cuda_cub4core6detail5shmemE;
	add.s32 	%r2753, %r2752, %r2751;
	st.shared.u32 	[%r2753+2048], %r2984;
	mov.u32 	%r3001, %r511;
$L__BB5_378:
	setp.ge.s32 	%p860, %r188, %r137;
	@%p860 bra 	$L__BB5_380;
	add.s32 	%r513, %r3001, 1;
	shl.b32 	%r2754, %r3001, 2;
	mov.u32 	%r2755, _ZN6thrust24THRUST_300001_SM_1000_NS8cuda_cub4core6detail5shmemE;
	add.s32 	%r2756, %r2755, %r2754;
	st.shared.u32 	[%r2756+2048], %r2985;
	mov.u32 	%r3001, %r513;
$L__BB5_380:
	setp.eq.s32 	%p861, %r355, 0;
	@%p861 bra 	$L__BB5_382;
	add.s32 	%r515, %r3001, 1;
	shl.b32 	%r2757, %r3001, 2;
	mov.u32 	%r2758, _ZN6thrust24THRUST_300001_SM_1000_NS8cuda_cub4core6detail5shmemE;
	add.s32 	%r2759, %r2758, %r2757;
	st.shared.u32 	[%r2759+2048], %r2986;
	mov.u32 	%r3001, %r515;
$L__BB5_382:
	setp.eq.s32 	%p862, %r358, 0;
	@%p862 bra 	$L__BB5_384;
	add.s32 	%r517, %r3001, 1;
	shl.b32 	%r2760, %r3001, 2;
	mov.u32 	%r2761, _ZN6thrust24THRUST_300001_SM_1000_NS8cuda_cub4core6detail5shmemE;
	add.s32 	%r2762, %r2761, %r2760;
	st.shared.u32 	[%r2762+2048], %r2987;
	mov.u32 	%r3001, %r517;
$L__BB5_384:
	setp.eq.s32 	%p863, %r361, 0;
	@%p863 bra 	$L__BB5_386;
	add.s32 	%r519, %r3001, 1;
	shl.b32 	%r2763, %r3001, 2;
	mov.u32 	%r2764, _ZN6thrust24THRUST_300001_SM_1000_NS8cuda_cub4core6detail5shmemE;
	add.s32 	%r2765, %r2764, %r2763;
	st.shared.u32 	[%r2765+2048], %r2988;
	mov.u32 	%r3001, %r519;
$L__BB5_386:
	setp.eq.s32 	%p864, %r364, 0;
	@%p864 bra 	$L__BB5_388;
	add.s32 	%r521, %r3001, 1;
	shl.b32 	%r2766, %r3001, 2;
	mov.u32 	%r2767, _ZN6thrust24THRUST_300001_SM_1000_NS8cuda_cub4core6detail5shmemE;
	add.s32 	%r2768, %r2767, %r2766;
	st.shared.u32 	[%r2768+2048], %r2989;
	mov.u32 	%r3001, %r521;
$L__BB5_388:
	setp.eq.s32 	%p865, %r367, 0;
	@%p865 bra 	$L__BB5_390;
	add.s32 	%r523, %r3001, 1;
	shl.b32 	%r2769, %r3001, 2;
	mov.u32 	%r2770, _ZN6thrust24THRUST_300001_SM_1000_NS8cuda_cub4core6detail5shmemE;
	add.s32 	%r2771, %r2770, %r2769;
	st.shared.u32 	[%r2771+2048], %r2990;
	mov.u32 	%r3001, %r523;
$L__BB5_390:
	setp.eq.s32 	%p866, %r370, 0;
	@%p866 bra 	$L__BB5_392;
	add.s32 	%r525, %r3001, 1;
	shl.b32 	%r2772, %r3001, 2;
	mov.u32 	%r2773, _ZN6thrust24THRUST_300001_SM_1000_NS8cuda_cub4core6detail5shmemE;
	add.s32 	%r2774, %r2773, %r2772;
	st.shared.u32 	[%r2774+2048], %r2991;
	mov.u32 	%r3001, %r525;
$L__BB5_392:
	setp.eq.s32 	%p867, %r373, 0;
	@%p867 bra 	$L__BB5_394;
	add.s32 	%r527, %r3001, 1;
	shl.b32 	%r2775, %r3001, 2;
	mov.u32 	%r2776, _ZN6thrust24THRUST_300001_SM_1000_NS8cuda_cub4core6detail5shmemE;
	add.s32 	%r2777, %r2776, %r2775;
	st.shared.u32 	[%r2777+2048], %r2992;
	mov.u32 	%r3001, %r527;
$L__BB5_394:
	setp.eq.s32 	%p868, %r376, 0;
	@%p868 bra 	$L__BB5_396;
	add.s32 	%r529, %r3001, 1;
	shl.b32 	%r2778, %r3001, 2;
	mov.u32 	%r2779, _ZN6thrust24THRUST_300001_SM_1000_NS8cuda_cub4core6detail5shmemE;
	add.s32 	%r2780, %r2779, %r2778;
	st.shared.u32 	[%r2780+2048], %r2993;
	mov.u32 	%r3001, %r529;
$L__BB5_396:
	setp.eq.s32 	%p869, %r379, 0;
	@%p869 bra 	$L__BB5_398;
	add.s32 	%r531, %r3001, 1;
	shl.b32 	%r2781, %r3001, 2;
	mov.u32 	%r2782, _ZN6thrust24THRUST_300001_SM_1000_NS8cuda_cub4core6detail5shmemE;
	add.s32 	%r2783, %r2782, %r2781;
	st.shared.u32 	[%r2783+2048], %r2994;
	mov.u32 	%r3001, %r531;
$L__BB5_398:
	setp.eq.s32 	%p870, %r382, 0;
	@%p870 bra 	$L__BB5_400;
	add.s32 	%r533, %r3001, 1;
	shl.b32 	%r2784, %r3001, 2;
	mov.u32 	%r2785, _ZN6thrust24THRUST_300001_SM_1000_NS8cuda_cub4core6detail5shmemE;
	add.s32 	%r2786, %r2785, %r2784;
	st.shared.u32 	[%r2786+2048], %r2995;
	mov.u32 	%r3001, %r533;
$L__BB5_400:
	setp.eq.s32 	%p871, %r385, 0;
	@%p871 bra 	$L__BB5_402;
	add.s32 	%r535, %r3001, 1;
	shl.b32 	%r2787, %r3001, 2;
	mov.u32 	%r2788, _ZN6thrust24THRUST_300001_SM_1000_NS8cuda_cub4core6detail5shmemE;
	add.s32 	%r2789, %r2788, %r2787;
	st.shared.u32 	[%r2789+2048], %r2996;
	mov.u32 	%r3001, %r535;
$L__BB5_402:
	setp.eq.s32 	%p872, %r388, 0;
	@%p872 bra 	$L__BB5_404;
	add.s32 	%r537, %r3001, 1;
	shl.b32 	%r2790, %r3001, 2;
	mov.u32 	%r2791, _ZN6thrust24THRUST_300001_SM_1000_NS8cuda_cub4core6detail5shmemE;
	add.s32 	%r2792, %r2791, %r2790;
	st.shared.u32 	[%r2792+2048], %r2997;
	mov.u32 	%r3001, %r537;
$L__BB5_404:
	setp.eq.s32 	%p873, %r391, 0;
	@%p873 bra 	$L__BB5_406;
	add.s32 	%r539, %r3001, 1;
	shl.b32 	%r2793, %r3001, 2;
	mov.u32 	%r2794, _ZN6thrust24THRUST_300001_SM_1000_NS8cuda_cub4core6detail5shmemE;
	add.s32 	%r2795, %r2794, %r2793;
	st.shared.u32 	[%r2795+2048], %r2998;
	mov.u32 	%r3001, %r539;
$L__BB5_406:
	setp.eq.s32 	%p874, %r394, 0;
	@%p874 bra 	$L__BB5_408;
	shl.b32 	%r2796, %r3001, 2;
	mov.u32 	%r2797, _ZN6thrust24THRUST_300001_SM_1000_NS8cuda_cub4core6detail5shmemE;
	add.s32 	%r2798, %r2797, %r2796;
	st.shared.u32 	[%r2798+2048], %r2980;
$L__BB5_408:
	mov.u32 	%r3022, %tid.x;
	setp.ge.s32 	%p875, %r3022, %r343;
	bar.sync 	0;
	@%p875 bra 	$L__BB5_866;
	not.b32 	%r2799, %r3022;
	add.s32 	%r542, %r2799, %r343;
	and.b32  	%r2800, %r542, 1536;
	setp.eq.s32 	%p876, %r2800, 1536;
	@%p876 bra 	$L__BB5_412;
	shr.u32 	%r2801, %r542, 9;
	add.s32 	%r2802, %r2801, 1;
	and.b32  	%r2803, %r2802, 3;
	shl.b32 	%r2804, %r3022, 2;
	mov.u32 	%r2805, _ZN6thrust24THRUST_300001_SM_1000_NS8cuda_cub4core6detail5shmemE;
	add.s32 	%r2806, %r2804, %r2805;
	add.s32 	%r3019, %r2806, 2048;
	cvt.u64.u32 	%rd552, %r3022;
	add.s64 	%rd553, %rd570, %rd552;
	shl.b64 	%rd554, %rd553, 2;
	add.s64 	%rd573, %rd8, %rd554;
	neg.s32 	%r3018, %r2803;
	shl.b32 	%r2807, %r2802, 9;
	and.b32  	%r2808, %r2807, 1536;
	add.s32 	%r3022, %r3022, %r2808;
$L__BB5_411:
	.pragma "nounroll";
	ld.shared.u32 	%r2809, [%r3019];
	st.global.u32 	[%rd573], %r2809;
	add.s32 	%r3019, %r3019, 2048;
	add.s64 	%rd573, %rd573, 2048;
	add.s32 	%r3018, %r3018, 1;
	setp.ne.s32 	%p877, %r3018, 0;
	@%p877 bra 	$L__BB5_411;
$L__BB5_412:
	setp.lt.u32 	%p878, %r542, 1536;
	@%p878 bra 	$L__BB5_866;
	cvt.u64.u32 	%rd555, %r3022;
	add.s64 	%rd556, %rd570, %rd555;
	shl.b64 	%rd557, %rd556, 2;
	add.s64 	%rd558, %rd557, %rd8;
	add.s64 	%rd574, %rd558, 4096;
	shl.b32 	%r2810, %r3022, 2;
	mov.u32 	%r2811, _ZN6thrust24THRUST_300001_SM_1000_NS8cuda_cub4core6detail5shmemE;
	add.s32 	%r2812, %r2810, %r2811;
	add.s32 	%r3021, %r2812, 8192;
$L__BB5_414:
	ld.shared.u32 	%r2813, [%r3021+-6144];
	st.global.u32 	[%rd574+-4096], %r2813;
	ld.shared.u32 	%r2814, [%r3021+-4096];
	st.global.u32 	[%rd574+-2048], %r2814;
	ld.shared.u32 	%r2815, [%r3021+-2048];
	st.global.u32 	[%rd574], %r2815;
	ld.shared.u32 	%r2816, [%r3021];
	st.global.u32 	[%rd574+2048], %r2816;
	add.s32 	%r3022, %r3022, 2048;
	add.s64 	%rd574, %rd574, 8192;
	add.s32 	%r3021, %r3021, 8192;
	setp.lt.s32 	%p879, %r3022, %r343;
	@%p879 bra 	$L__BB5_414;
	bra.uni 	$L__BB5_866;
$L__BB5_415:
	mul.wide.u32 	%rd127, %r1, 16;
	add.s64 	%rd128, %rd1, %rd127;
	ld.global.u64 	%rd129, [%rd128];
	ld.global.u64 	%rd130, [%rd128+8];
	ld.global.u64 	%rd131, [%rd128+16];
	ld.global.u64 	%rd132, [%rd128+24];
	cvt.u32.u64 	%r1132, %rd129;
	cvt.u32.u64 	%r1133, %rd131;
	sub.s32 	%r556, %r1133, %r1132;
	sub.s64 	%rd133, %rd132, %rd130;
	cvt.u32.u64 	%r557, %rd133;
	mov.u32 	%r558, %tid.x;
	add.s32 	%r559, %r557, %r556;
	setp.ge.s32 	%p218, %r558, %r559;
	cvt.u64.u32 	%rd135, %r558;
	add.s64 	%rd64, %rd129, %rd135;
	shl.b64 	%rd136, %rd64, 2;
	add.s64 	%rd65, %rd3, %rd136;
	sub.s32 	%r1134, %r558, %r556;
	cvt.s64.s32 	%rd137, %r1134;
	add.s64 	%rd66, %rd130, %rd137;
	shl.b64 	%rd138, %rd66, 2;
	add.s64 	%rd67, %rd4, %rd138;
	@%p218 bra 	$L__BB5_419;
	setp.ge.s32 	%p219, %r558, %r556;
	@%p219 bra 	$L__BB5_418;
	ld.global.u32 	%r3023, [%rd65];
	bra.uni 	$L__BB5_419;
$L__BB5_418:
	ld.global.u32 	%r3023, [%rd67];
$L__BB5_419:
	add.s32 	%r563, %r558, 512;
	setp.ge.s32 	%p220, %r563, %r559;
	@%p220 bra 	$L__BB5_423;
	setp.lt.s32 	%p221, %r563, %r556;
	@%p221 bra 	$L__BB5_422;
	ld.global.u32 	%r3024, [%rd67+2048];
	bra.uni 	$L__BB5_423;
$L__BB5_422:
	ld.global.u32 	%r3024, [%rd65+2048];
$L__BB5_423:
	or.b32  	%r567, %r558, 1024;
	setp.ge.s32 	%p222, %r567, %r559;
	@%p222 bra 	$L__BB5_427;
	setp.lt.s32 	%p223, %r567, %r556;
	@%p223 bra 	$L__BB5_426;
	ld.global.u32 	%r3025, [%rd67+4096];
	bra.uni 	$L__BB5_427;
$L__BB5_426:
	ld.global.u32 	%r3025, [%rd65+4096];
$L__BB5_427:
	add.s32 	%r571, %r558, 1536;
	setp.ge.s32 	%p224, %r571, %r559;
	@%p224 bra 	$L__BB5_431;
	setp.lt.s32 	%p225, %r571, %r556;
	@%p225 bra 	$L__BB5_430;
	ld.global.u32 	%r3026, [%rd67+6144];
	bra.uni 	$L__BB5_431;
$L__BB5_430:
	ld.global.u32 	%r3026, [%rd65+6144];
$L__BB5_431:
	or.b32  	%r575, %r558, 2048;
	setp.ge.s32 	%p226, %r575, %r559;
	@%p226 bra 	$L__BB5_435;
	setp.lt.s32 	%p227, %r575, %r556;
	@%p227 bra 	$L__BB5_434;
	ld.global.u32 	%r3027, [%rd67+8192];
	bra.uni 	$L__BB5_435;
$L__BB5_434:
	ld.global.u32 	%r3027, [%rd65+8192];
$L__BB5_435:
	add.s32 	%r579, %r558, 2560;
	setp.ge.s32 	%p228, %r579, %r559;
	@%p228 bra 	$L__BB5_439;
	setp.lt.s32 	%p229, %r579, %r556;
	@%p229 bra 	$L__BB5_438;
	ld.global.u32 	%r3028, [%rd67+10240];
	bra.uni 	$L__BB5_439;
$L__BB5_438:
	ld.global.u32 	%r3028, [%rd65+10240];
$L__BB5_439:
	or.b32  	%r583, %r558, 3072;
	setp.ge.s32 	%p230, %r583, %r559;
	@%p230 bra 	$L__BB5_443;
	setp.lt.s32 	%p231, %r583, %r556;
	@%p231 bra 	$L__BB5_442;
	ld.global.u32 	%r3029, [%rd67+12288];
	bra.uni 	$L__BB5_443;
$L__BB5_442:
	ld.global.u32 	%r3029, [%rd65+12288];
$L__BB5_443:
	add.s32 	%r587, %r558, 3584;
	setp.ge.s32 	%p232, %r587, %r559;
	@%p232 bra 	$L__BB5_447;
	setp.lt.s32 	%p233, %r587, %r556;
	@%p233 bra 	$L__BB5_446;
	ld.global.u32 	%r3030, [%rd67+14336];
	bra.uni 	$L__BB5_447;
$L__BB5_446:
	ld.global.u32 	%r3030, [%rd65+14336];
$L__BB5_447:
	or.b32  	%r591, %r558, 4096;
	setp.ge.s32 	%p234, %r591, %r559;
	@%p234 bra 	$L__BB5_451;
	setp.lt.s32 	%p235, %r591, %r556;
	@%p235 bra 	$L__BB5_450;
	ld.global.u32 	%r3031, [%rd67+16384];
	bra.uni 	$L__BB5_451;
$L__BB5_450:
	ld.global.u32 	%r3031, [%rd65+16384];
$L__BB5_451:
	add.s32 	%r595, %r558, 4608;
	setp.ge.s32 	%p236, %r595, %r559;
	@%p236 bra 	$L__BB5_455;
	setp.lt.s32 	%p237, %r595, %r556;
	@%p237 bra 	$L__BB5_454;
	ld.global.u32 	%r3032, [%rd67+18432];
	bra.uni 	$L__BB5_455;
$L__BB5_454:
	ld.global.u32 	%r3032, [%rd65+18432];
$L__BB5_455:
	or.b32  	%r599, %r558, 5120;
	setp.ge.s32 	%p238, %r599, %r559;
	@%p238 bra 	$L__BB5_459;
	setp.lt.s32 	%p239, %r599, %r556;
	@%p239 bra 	$L__BB5_458;
	ld.global.u32 	%r3033, [%rd67+20480];
	bra.uni 	$L__BB5_459;
$L__BB5_458:
	ld.global.u32 	%r3033, [%rd65+20480];
$L__BB5_459:
	add.s32 	%r603, %r558, 5632;
	setp.ge.s32 	%p240, %r603, %r559;
	@%p240 bra 	$L__BB5_463;
	setp.lt.s32 	%p241, %r603, %r556;
	@%p241 bra 	$L__BB5_462;
	ld.global.u32 	%r3034, [%rd67+22528];
	bra.uni 	$L__BB5_463;
$L__BB5_462:
	ld.global.u32 	%r3034, [%rd65+22528];
$L__BB5_463:
	or.b32  	%r607, %r558, 6144;
	setp.ge.s32 	%p242, %r607, %r559;
	@%p242 bra 	$L__BB5_467;
	setp.lt.s32 	%p243, %r607, %r556;
	@%p243 bra 	$L__BB5_466;
	ld.global.u32 	%r3035, [%rd67+24576];
	bra.uni 	$L__BB5_467;
$L__BB5_466:
	ld.global.u32 	%r3035, [%rd65+24576];
$L__BB5_467:
	add.s32 	%r611, %r558, 6656;
	setp.ge.s32 	%p244, %r611, %r559;
	@%p244 bra 	$L__BB5_471;
	setp.lt.s32 	%p245, %r611, %r556;
	@%p245 bra 	$L__BB5_470;
	ld.global.u32 	%r3036, [%rd67+26624];
	bra.uni 	$L__BB5_471;
$L__BB5_470:
	ld.global.u32 	%r3036, [%rd65+26624];
$L__BB5_471:
	or.b32  	%r615, %r558, 7168;
	setp.ge.s32 	%p246, %r615, %r559;
	@%p246 bra 	$L__BB5_475;
	setp.lt.s32 	%p247, %r615, %r556;
	@%p247 bra 	$L__BB5_474;
	ld.global.u32 	%r3037, [%rd67+28672];
	bra.uni 	$L__BB5_475;
$L__BB5_474:
	ld.global.u32 	%r3037, [%rd65+28672];
$L__BB5_475:
	add.s32 	%r619, %r558, 7680;
	setp.ge.s32 	%p248, %r619, %r559;
	@%p248 bra 	$L__BB5_479;
	setp.lt.s32 	%p249, %r619, %r556;
	@%p249 bra 	$L__BB5_478;
	ld.global.u32 	%r3038, [%rd67+30720];
	bra.uni 	$L__BB5_479;
$L__BB5_478:
	ld.global.u32 	%r3038, [%rd65+30720];
$L__BB5_479:
	or.b32  	%r623, %r558, 8192;
	setp.ge.s32 	%p250, %r623, %r559;
	@%p250 bra 	$L__BB5_483;
	setp.lt.s32 	%p251, %r623, %r556;
	@%p251 bra 	$L__BB5_482;
	ld.global.u32 	%r3039, [%rd67+32768];
	bra.uni 	$L__BB5_483;
$L__BB5_482:
	ld.global.u32 	%r3039, [%rd65+32768];
$L__BB5_483:
	add.s32 	%r1152, %r558, 8704;
	setp.ge.s32 	%p252, %r1152, %r559;
	@%p252 bra 	$L__BB5_487;
	setp.lt.s32 	%p253, %r1152, %r556;
	@%p253 bra 	$L__BB5_486;
	ld.global.u32 	%r3040, [%rd67+34816];
	bra.uni 	$L__BB5_487;
$L__BB5_486:
	ld.global.u32 	%r3040, [%rd65+34816];
$L__BB5_487:
	or.b32  	%r1155, %r558, 9216;
	setp.ge.s32 	%p254, %r1155, %r559;
	@%p254 bra 	$L__BB5_491;
	setp.lt.s32 	%p255, %r1155, %r556;
	@%p255 bra 	$L__BB5_490;
	ld.global.u32 	%r3041, [%rd67+36864];
	bra.uni 	$L__BB5_491;
$L__BB5_490:
	ld.global.u32 	%r3041, [%rd65+36864];
$L__BB5_491:
	mov.u32 	%r1157, _ZN6thrust24THRUST_300001_SM_1000_NS8cuda_cub4core6detail5shmemE;
	add.s32 	%r1158, %r1157, 2048;
	shl.b32 	%r1160, %r558, 2;
	add.s32 	%r633, %r1158, %r1160;
	st.shared.u32 	[%r633], %r3023;
	st.shared.u32 	[%r633+2048], %r3024;
	st.shared.u32 	[%r633+4096], %r3025;
	st.shared.u32 	[%r633+6144], %r3026;
	st.shared.u32 	[%r633+8192], %r3027;
	st.shared.u32 	[%r633+10240], %r3028;
	st.shared.u32 	[%r633+12288], %r3029;
	st.shared.u32 	[%r633+14336], %r3030;
	st.shared.u32 	[%r633+16384], %r3031;
	st.shared.u32 	[%r633+18432], %r3032;
	st.shared.u32 	[%r633+20480], %r3033;
	st.shared.u32 	[%r633+22528], %r3034;
	st.shared.u32 	[%r633+24576], %r3035;
	st.shared.u32 	[%r633+26624], %r3036;
	st.shared.u32 	[%r633+28672], %r3037;
	st.shared.u32 	[%r633+30720], %r3038;
	st.shared.u32 	[%r633+32768], %r3039;
	st.shared.u32 	[%r633+34816], %r3040;
	st.shared.u32 	[%r633+36864], %r3041;
	bar.sync 	0;
	mul.lo.s32 	%r1161, %r558, 19;
	min.s32 	%r634, %r559, %r1161;
	shl.b32 	%r1162, %r556, 2;
	add.s32 	%r635, %r1158, %r1162;
	sub.s32 	%r1163, %r634, %r557;
	max.s32 	%r3044, %r1163, 0;
	min.s32 	%r3043, %r634, %r556;
	setp.ge.s32 	%p256, %r3044, %r3043;
	@%p256 bra 	$L__BB5_493;
$L__BB5_492:
	add.s32 	%r1164, %r3044, %r3043;
	shr.s32 	%r1165, %r1164, 1;
	shl.b32 	%r1166, %r1165, 2;
	add.s32 	%r1168, %r1157, %r1166;
	ld.shared.u32 	%r1169, [%r1168+2048];
	not.b32 	%r1170, %r1165;
	add.s32 	%r1171, %r634, %r1170;
	shl.b32 	%r1172, %r1171, 2;
	add.s32 	%r1173, %r635, %r1172;
	ld.shared.u32 	%r1174, [%r1173];
	setp.lt.s32 	%p257, %r1174, %r1169;
	add.s32 	%r1175, %r1165, 1;
	selp.b32 	%r3044, %r3044, %r1175, %p257;
	selp.b32 	%r3043, %r1165, %r3043, %p257;
	setp.lt.s32 	%p258, %r3044, %r3043;
	@%p258 bra 	$L__BB5_492;
$L__BB5_493:
	sub.s32 	%r643, %r634, %r3044;
	setp.ge.s32 	%p259, %r643, %r557;
	mov.b32 	%r3071, 0;
	@%p259 bra 	$L__BB5_518;
	shl.b32 	%r1179, %r643, 2;
	add.s32 	%r644, %r635, %r1179;
	ld.shared.u32 	%r645, [%r644];
	setp.lt.s32 	%p260, %r3044, 1;
	mov.b32 	%r3048, 0;
	mov.u32 	%r3047, %r3044;
	@%p260 bra 	$L__BB5_496;
	mul.lo.s32 	%r1180, %r3044, 511;
	shr.s32 	%r1181, %r1180, 9;
	shl.b32 	%r1182, %r1181, 2;
	add.s32 	%r1184, %r1157, %r1182;
	ld.shared.u32 	%r1185, [%r1184+2048];
	setp.lt.s32 	%p261, %r1185, %r645;
	add.s32 	%r1186, %r1181, 1;
	selp.b32 	%r3047, %r3044, %r1181, %p261;
	selp.b32 	%r3048, %r1186, 0, %p261;
$L__BB5_496:
	setp.ge.s32 	%p262, %r3048, %r3047;
	@%p262 bra 	$L__BB5_498;
	mad.lo.s32 	%r1187, %r3047, 127, %r3048;
	shr.s32 	%r1188, %r1187, 7;
	shl.b32 	%r1189, %r1188, 2;
	add.s32 	%r1191, %r1157, %r1189;
	ld.shared.u32 	%r1192, [%r1191+2048];
	setp.lt.s32 	%p263, %r1192, %r645;
	add.s32 	%r1193, %r1188, 1;
	selp.b32 	%r3047, %r3047, %r1188, %p263;
	selp.b32 	%r3048, %r1193, %r3048, %p263;
$L__BB5_498:
	setp.ge.s32 	%p264, %r3048, %r3047;
	@%p264 bra 	$L__BB5_500;
	mad.lo.s32 	%r1194, %r3047, 31, %r3048;
	shr.s32 	%r1195, %r1194, 5;
	shl.b32 	%r1196, %r1195, 2;
	add.s32 	%r1198, %r1157, %r1196;
	ld.shared.u32 	%r1199, [%r1198+2048];
	setp.lt.s32 	%p265, %r1199, %r645;
	add.s32 	%r1200, %r1195, 1;
	selp.b32 	%r3047, %r3047, %r1195, %p265;
	selp.b32 	%r3048, %r1200, %r3048, %p265;
$L__BB5_500:
	setp.ge.s32 	%p266, %r3048, %r3047;
	@%p266 bra 	$L__BB5_502;
	mad.lo.s32 	%r1201, %r3047, 15, %r3048;
	shr.s32 	%r1202, %r1201, 4;
	shl.b32 	%r1203, %r1202, 2;
	add.s32 	%r1205, %r1157, %r1203;
	ld.shared.u32 	%r1206, [%r1205+2048];
	setp.lt.s32 	%p267, %r1206, %r645;
	add.s32 	%r1207, %r1202, 1;
	selp.b32 	%r3047, %r3047, %r1202, %p267;
	selp.b32 	%r3048, %r1207, %r3048, %p267;
$L__BB5_502:
	setp.ge.s32 	%p268, %r3048, %r3047;
	@%p268 bra 	$L__BB5_504;
$L__BB5_503:
	add.s32 	%r1209, %r3048, %r3047;
	shr.s32 	%r1210, %r1209, 1;
	shl.b32 	%r1211, %r1210, 2;
	add.s32 	%r1213, %r1157, %r1211;
	ld.shared.u32 	%r1214, [%r1213+2048];
	setp.lt.s32 	%p269, %r1214, %r645;
	add.s32 	%r1215, %r1210, 1;
	selp.b32 	%r3047, %r3047, %r1210, %p269;
	selp.b32 	%r3048, %r1215, %r3048, %p269;
	setp.lt.s32 	%p270, %r3048, %r3047;
	@%p270 bra 	$L__BB5_503;
$L__BB5_504:
	setp.lt.s32 	%p271, %r643, 1;
	mov.b32 	%r3059, 0;
	mov.u32 	%r3058, %r643;
	@%p271 bra 	$L__BB5_506;
	mul.lo.s32 	%r1218, %r643, 511;
	shr.s32 	%r1219, %r1218, 9;
	shl.b32 	%r1220, %r1219, 2;
	add.s32 	%r1221, %r635, %r1220;
	ld.shared.u32 	%r1222, [%r1221];
	setp.lt.s32 	%p272, %r1222, %r645;
	add.s32 	%r1223, %r1219, 1;
	selp.b32 	%r3058, %r643, %r1219, %p272;
	selp.b32 	%r3059, %r1223, 0, %p272;
$L__BB5_506:
	setp.ge.s32 	%p273, %r3059, %r3058;
	@%p273 bra 	$L__BB5_508;
	mad.lo.s32 	%r1225, %r3058, 127, %r3059;
	shr.s32 	%r1226, %r1225, 7;
	shl.b32 	%r1227, %r1226, 2;
	add.s32 	%r1228, %r635, %r1227;
	ld.shared.u32 	%r1229, [%r1228];
	setp.lt.s32 	%p274, %r1229, %r645;
	add.s32 	%r1230, %r1226, 1;
	selp.b32 	%r3058, %r3058, %r1226, %p274;
	selp.b32 	%r3059, %r1230, %r3059, %p274;
$L__BB5_508:
	setp.ge.s32 	%p275, %r3059, %r3058;
	@%p275 bra 	$L__BB5_510;
	mad.lo.s32 	%r1231, %r3058, 31, %r3059;
	shr.s32 	%r1232, %r1231, 5;
	shl.b32 	%r1233, %r1232, 2;
	add.s32 	%r1234, %r635, %r1233;
	ld.shared.u32 	%r1235, [%r1234];
	setp.lt.s32 	%p276, %r1235, %r645;
	add.s32 	%r1236, %r1232, 1;
	selp.b32 	%r3058, %r3058, %r1232, %p276;
	selp.b32 	%r3059, %r1236, %r3059, %p276;
$L__BB5_510:
	setp.ge.s32 	%p277, %r3059, %r3058;
	@%p277 bra 	$L__BB5_512;
	mad.lo.s32 	%r1237, %r3058, 15, %r3059;
	shr.s32 	%r1238, %r1237, 4;
	shl.b32 	%r1239, %r1238, 2;
	add.s32 	%r1240, %r635, %r1239;
	ld.shared.u32 	%r1241, [%r1240];
	setp.lt.s32 	%p278, %r1241, %r645;
	add.s32 	%r1242, %r1238, 1;
	selp.b32 	%r3058, %r3058, %r1238, %p278;
	selp.b32 	%r3059, %r1242, %r3059, %p278;
$L__BB5_512:
	setp.ge.s32 	%p279, %r3059, %r3058;
	@%p279 bra 	$L__BB5_514;
$L__BB5_513:
	add.s32 	%r1244, %r3059, %r3058;
	shr.s32 	%r1245, %r1244, 1;
	shl.b32 	%r1246, %r1245, 2;
	add.s32 	%r1247, %r635, %r1246;
	ld.shared.u32 	%r1248, [%r1247];
	setp.lt.s32 	%p280, %r1248, %r645;
	add.s32 	%r1249, %r1245, 1;
	selp.b32 	%r3058, %r3058, %r1245, %p280;
	selp.b32 	%r3059, %r1249, %r3059, %p280;
	setp.lt.s32 	%p281, %r3059, %r3058;
	@%p281 bra 	$L__BB5_513;
$L__BB5_514:
	sub.s32 	%r1252, %r3044, %r3048;
	sub.s32 	%r690, %r643, %r3059;
	add.s32 	%r691, %r690, %r1252;
	shr.s32 	%r1253, %r691, 1;
	max.s32 	%r692, %r1253, %r690;
	add.s32 	%r1255, %r3059, %r692;
	add.s32 	%r1256, %r1255, 1;
	min.s32 	%r1257, %r1256, %r557;
	sub.s32 	%r3068, %r1257, %r643;
	setp.lt.s32 	%p282, %r3068, 1;
	mov.b32 	%r3069, 0;
	@%p282 bra 	$L__BB5_517;
	mov.b32 	%r3069, 0;
$L__BB5_516:
	add.s32 	%r1259, %r3069, %r3068;
	shr.s32 	%r1260, %r1259, 1;
	shl.b32 	%r1261, %r1260, 2;
	add.s32 	%r1262, %r644, %r1261;
	ld.shared.u32 	%r1263, [%r1262];
	setp.lt.s32 	%p283, %r645, %r1263;
	add.s32 	%r1264, %r1260, 1;
	selp.b32 	%r3068, %r1260, %r3068, %p283;
	selp.b32 	%r3069, %r3069, %r1264, %p283;
	setp.lt.s32 	%p284, %r3069, %r3068;
	@%p284 bra 	$L__BB5_516;
$L__BB5_517:
	add.s32 	%r1265, %r690, %r3069;
	min.s32 	%r1266, %r1265, %r692;
	sub.s32 	%r1267, %r691, %r1266;
	add.s32 	%r1268, %r1266, 1;
	setp.eq.s32 	%p285, %r1267, %r1268;
	setp.lt.s32 	%p286, %r692, %r1265;
	and.pred  	%p287, %p285, %p286;
	add.s32 	%r3044, %r1267, %r3048;
	selp.u32 	%r3071, 1, 0, %p287;
$L__BB5_518:
	sub.s32 	%r1269, %r634, %r3044;
	add.s32 	%r1270, %r1269, %r3071;
	setp.eq.s32 	%p288, %r558, 0;
	shl.b32 	%r1271, %r556, 16;
	or.b32  	%r1272, %r1271, %r557;
	shl.b32 	%r1273, %r3044, 16;
	or.b32  	%r1274, %r1270, %r1273;
	selp.b32 	%r1275, %r1272, %r1274, %p288;
	add.s32 	%r1276, %r558, -1;
	selp.b32 	%r1277, 511, %r1276, %p288;
	shl.b32 	%r1278, %r1277, 2;
	add.s32 	%r1280, %r1157, %r1278;
	st.shared.u32 	[%r1280], %r1275;
	bar.sync 	0;
	ld.shared.u32 	%r1281, [%r633+-2048];
	shr.s32 	%r703, %r1281, 16;
	and.b32  	%r1282, %r1281, 65535;
	add.s32 	%r3079, %r1270, %r556;
	add.s32 	%r705, %r1282, %r556;
	add.s32 	%r706, %r705, %r703;
	shl.b32 	%r1283, %r3079, 2;
	add.s32 	%r707, %r1158, %r1283;
	ld.shared.u32 	%r3078, [%r707];
	shl.b32 	%r1285, %r3044, 2;
	add.s32 	%r709, %r1158, %r1285;
	ld.shared.u32 	%r3076, [%r709];
	setp.ge.s32 	%p916, %r3044, %r703;
	setp.lt.s32 	%p289, %r3079, %r705;
	setp.ge.s32 	%p290, %r3079, %r705;
	or.pred  	%p291, %p916, %p290;
	or.pred  	%p917, %p916, %p289;
	@%p291 bra 	$L__BB5_520;
	setp.ge.s32 	%p917, %r3076, %r3078;
	setp.lt.s32 	%p916, %r3078, %r3076;
$L__BB5_520:
	selp.b32 	%r711, %r3078, %r3076, %p916;
	selp.b32 	%r712, %r3079, %r3044, %p916;
	add.s32 	%r713, %r3079, %r3044;
	@%p916 bra 	$L__BB5_522;
	add.s32 	%r3044, %r3044, 1;
	ld.shared.u32 	%r3076, [%r709+4];
$L__BB5_522:
	not.pred 	%p292, %p917;
	@%p292 bra 	$L__BB5_524;
	add.s32 	%r3079, %r3079, 1;
	ld.shared.u32 	%r3078, [%r707+4];
$L__BB5_524:
	setp.ge.s32 	%p918, %r3044, %r703;
	setp.lt.s32 	%p293, %r3079, %r705;
	setp.ge.s32 	%p294, %r3079, %r705;
	or.pred  	%p295, %p918, %p294;
	or.pred  	%p919, %p918, %p293;
	@%p295 bra 	$L__BB5_526;
	setp.ge.s32 	%p919, %r3076, %r3078;
	setp.lt.s32 	%p918, %r3078, %r3076;
$L__BB5_526:
	selp.b32 	%r722, %r3078, %r3076, %p918;
	selp.b32 	%r723, %r3079, %r3044, %p918;
	add.s32 	%r724, %r3079, %r3044;
	@%p918 bra 	$L__BB5_528;
	add.s32 	%r725, %r3044, 1;
	shl.b32 	%r1286, %r3044, 2;
	add.s32 	%r1288, %r1157, %r1286;
	ld.shared.u32 	%r3076, [%r1288+2052];
	mov.u32 	%r3044, %r725;
$L__BB5_528:
	not.pred 	%p296, %p919;
	@%p296 bra 	$L__BB5_530;
	add.s32 	%r729, %r3079, 1;
	shl.b32 	%r1289, %r3079, 2;
	add.s32 	%r1291, %r1157, %r1289;
	ld.shared.u32 	%r3078, [%r1291+2052];
	mov.u32 	%r3079, %r729;
$L__BB5_530:
	setp.ge.s32 	%p920, %r3044, %r703;
	setp.lt.s32 	%p297, %r3079, %r705;
	setp.ge.s32 	%p298, %r3079, %r705;
	or.pred  	%p299, %p920, %p298;
	or.pred  	%p921, %p920, %p297;
	@%p299 bra 	$L__BB5_532;
	setp.ge.s32 	%p921, %r3076, %r3078;
	setp.lt.s32 	%p920, %r3078, %r3076;
$L__BB5_532:
	selp.b32 	%r733, %r3078, %r3076, %p920;
	selp.b32 	%r734, %r3079, %r3044, %p920;
	add.s32 	%r735, %r3079, %r3044;
	@%p920 bra 	$L__BB5_534;
	add.s32 	%r736, %r3044, 1;
	shl.b32 	%r1292, %r3044, 2;
	add.s32 	%r1294, %r1157, %r1292;
	ld.shared.u32 	%r3076, [%r1294+2052];
	mov.u32 	%r3044, %r736;
$L__BB5_534:
	not.pred 	%p300, %p921;
	@%p300 bra 	$L__BB5_536;
	add.s32 	%r740, %r3079, 1;
	shl.b32 	%r1295, %r3079, 2;
	add.s32 	%r1297, %r1157, %r1295;
	ld.shared.u32 	%r3078, [%r1297+2052];
	mov.u32 	%r3079, %r740;
$L__BB5_536:
	setp.ge.s32 	%p922, %r3044, %r703;
	setp.lt.s32 	%p301, %r3079, %r705;
	setp.ge.s32 	%p302, %r3079, %r705;
	or.pred  	%p303, %p922, %p302;
	or.pred  	%p923, %p922, %p301;
	@%p303 bra 	$L__BB5_538;
	setp.ge.s32 	%p923, %r3076, %r3078;
	setp.lt.s32 	%p922, %r3078, %r3076;
$L__BB5_538:
	selp.b32 	%r744, %r3078, %r3076, %p922;
	selp.b32 	%r745, %r3079, %r3044, %p922;
	add.s32 	%r746, %r3079, %r3044;
	@%p922 bra 	$L__BB5_540;
	add.s32 	%r747, %r3044, 1;
	shl.b32 	%r1298, %r3044, 2;
	add.s32 	%r1300, %r1157, %r1298;
	ld.shared.u32 	%r3076, [%r1300+2052];
	mov.u32 	%r3044, %r747;
$L__BB5_540:
	not.pred 	%p304, %p923;
	@%p304 bra 	$L__BB5_542;
	add.s32 	%r751, %r3079, 1;
	shl.b32 	%r1301, %r3079, 2;
	add.s32 	%r1303, %r1157, %r1301;
	ld.shared.u32 	%r3078, [%r1303+2052];
	mov.u32 	%r3079, %r751;
$L__BB5_542:
	setp.ge.s32 	%p924, %r3044, %r703;
	setp.lt.s32 	%p305, %r3079, %r705;
	setp.ge.s32 	%p306, %r3079, %r705;
	or.pred  	%p307, %p924, %p306;
	or.pred  	%p925, %p924, %p305;
	@%p307 bra 	$L__BB5_544;
	setp.ge.s32 	%p925, %r3076, %r3078;
	setp.lt.s32 	%p924, %r3078, %r3076;
$L__BB5_544:
	selp.b32 	%r755, %r3078, %r3076, %p924;
	selp.b32 	%r756, %r3079, %r3044, %p924;
	add.s32 	%r757, %r3079, %r3044;
	@%p924 bra 	$L__BB5_546;
	add.s32 	%r758, %r3044, 1;
	shl.b32 	%r1304, %r3044, 2;
	add.s32 	%r1306, %r1157, %r1304;
	ld.shared.u32 	%r3076, [%r1306+2052];
	mov.u32 	%r3044, %r758;
$L__BB5_546:
	not.pred 	%p308, %p925;
	@%p308 bra 	$L__BB5_548;
	add.s32 	%r762, %r3079, 1;
	shl.b32 	%r1307, %r3079, 2;
	add.s32 	%r1309, %r1157, %r1307;
	ld.shared.u32 	%r3078, [%r1309+2052];
	mov.u32 	%r3079, %r762;
$L__BB5_548:
	setp.ge.s32 	%p926, %r3044, %r703;
	setp.lt.s32 	%p309, %r3079, %r705;
	setp.ge.s32 	%p310, %r3079, %r705;
	or.pred  	%p311, %p926, %p310;
	or.pred  	%p927, %p926, %p309;
	@%p311 bra 	$L__BB5_550;
	setp.ge.s32 	%p927, %r3076, %r3078;
	setp.lt.s32 	%p926, %r3078, %r3076;
$L__BB5_550:
	selp.b32 	%r766, %r3078, %r3076, %p926;
	selp.b32 	%r767, %r3079, %r3044, %p926;
	mov.u32 	%r3097, %r3044;
	@%p926 bra 	$L__BB5_552;
	add.s32 	%r3097, %r3044, 1;
	shl.b32 	%r1310, %r3044, 2;
	add.s32 	%r1312, %r1157, %r1310;
	ld.shared.u32 	%r3076, [%r1312+2052];
$L__BB5_552:
	not.pred 	%p312, %p927;
	mov.u32 	%r3099, %r3079;
	@%p312 bra 	$L__BB5_554;
	add.s32 	%r3099, %r3079, 1;
	shl.b32 	%r1313, %r3079, 2;
	add.s32 	%r1315, %r1157, %r1313;
	ld.shared.u32 	%r3078, [%r1315+2052];
$L__BB5_554:
	setp.ge.s32 	%p928, %r3097, %r703;
	setp.lt.s32 	%p313, %r3099, %r705;
	setp.ge.s32 	%p314, %r3099, %r705;
	or.pred  	%p315, %p928, %p314;
	or.pred  	%p929, %p928, %p313;
	@%p315 bra 	$L__BB5_556;
	setp.ge.s32 	%p929, %r3076, %r3078;
	setp.lt.s32 	%p928, %r3078, %r3076;
$L__BB5_556:
	selp.b32 	%r776, %r3078, %r3076, %p928;
	selp.b32 	%r777, %r3099, %r3097, %p928;
	add.s32 	%r1316, %r3099, %r3097;
	setp.lt.s32 	%p316, %r1316, %r706;
	selp.b32 	%r1317, 64, 0, %p316;
	add.s32 	%r1318, %r3079, %r3044;
	setp.lt.s32 	%p317, %r1318, %r706;
	selp.b32 	%r1319, 32, 0, %p317;
	or.b32  	%r1320, %r1319, %r1317;
	setp.lt.s32 	%p318, %r746, %r706;
	selp.b32 	%r1321, 8, 0, %p318;
	setp.lt.s32 	%p319, %r735, %r706;
	selp.b32 	%r1322, 4, 0, %p319;
	setp.lt.s32 	%p320, %r713, %r706;
	selp.u32 	%r1323, 1, 0, %p320;
	setp.lt.s32 	%p321, %r724, %r706;
	selp.b32 	%r1324, 2, 0, %p321;
	or.b32  	%r1325, %r1324, %r1323;
	or.b32  	%r1326, %r1325, %r1322;
	or.b32  	%r1327, %r1326, %r1321;
	setp.lt.s32 	%p322, %r757, %r706;
	selp.b32 	%r1328, 16, 0, %p322;
	or.b32  	%r1329, %r1327, %r1328;
	or.b32  	%r778, %r1320, %r1329;
	@%p928 bra 	$L__BB5_558;
	add.s32 	%r779, %r3097, 1;
	shl.b32 	%r1330, %r3097, 2;
	add.s32 	%r1332, %r1157, %r1330;
	ld.shared.u32 	%r3076, [%r1332+2052];
	mov.u32 	%r3097, %r779;
$L__BB5_558:
	not.pred 	%p323, %p929;
	@%p323 bra 	$L__BB5_560;
	add.s32 	%r783, %r3099, 1;
	shl.b32 	%r1333, %r3099, 2;
	add.s32 	%r1335, %r1157, %r1333;
	ld.shared.u32 	%r3078, [%r1335+2052];
	mov.u32 	%r3099, %r783;
$L__BB5_560:
	setp.ge.s32 	%p930, %r3097, %r703;
	setp.lt.s32 	%p324, %r3099, %r705;
	setp.ge.s32 	%p325, %r3099, %r705;
	or.pred  	%p326, %p930, %p325;
	or.pred  	%p931, %p930, %p324;
	@%p326 bra 	$L__BB5_562;
	setp.ge.s32 	%p931, %r3076, %r3078;
	setp.lt.s32 	%p930, %r3078, %r3076;
$L__BB5_562:
	selp.b32 	%r787, %r3078, %r3076, %p930;
	selp.b32 	%r788, %r3099, %r3097, %p930;
	mov.u32 	%r3105, %r3097;
	@%p930 bra 	$L__BB5_564;
	add.s32 	%r3105, %r3097, 1;
	shl.b32 	%r1336, %r3097, 2;
	add.s32 	%r1338, %r1157, %r1336;
	ld.shared.u32 	%r3076, [%r1338+2052];
$L__BB5_564:
	not.pred 	%p327, %p931;
	mov.u32 	%r3107, %r3099;
	@%p327 bra 	$L__BB5_566;
	add.s32 	%r3107, %r3099, 1;
	shl.b32 	%r1339, %r3099, 2;
	add.s32 	%r1341, %r1157, %r1339;
	ld.shared.u32 	%r3078, [%r1341+2052];
$L__BB5_566:
	setp.ge.s32 	%p932, %r3105, %r703;
	setp.lt.s32 	%p328, %r3107, %r705;
	setp.ge.s32 	%p329, %r3107, %r705;
	or.pred  	%p330, %p932, %p329;
	or.pred  	%p933, %p932, %p328;
	@%p330 bra 	$L__BB5_568;
	setp.ge.s32 	%p933, %r3076, %r3078;
	setp.lt.s32 	%p932, %r3078, %r3076;
$L__BB5_568:
	selp.b32 	%r797, %r3078, %r3076, %p932;
	selp.b32 	%r798, %r3107, %r3105, %p932;
	add.s32 	%r1342, %r3107, %r3105;
	setp.lt.s32 	%p331, %r1342, %r706;
	selp.b32 	%r1343, 256, 0, %p331;
	add.s32 	%r1344, %r3099, %r3097;
	setp.lt.s32 	%p332, %r1344, %r706;
	selp.b32 	%r1345, 128, 0, %p332;
	or.b32  	%r1346, %r1345, %r1343;
	or.b32  	%r799, %r1346, %r778;
	@%p932 bra 	$L__BB5_570;
	add.s32 	%r800, %r3105, 1;
	shl.b32 	%r1347, %r3105, 2;
	add.s32 	%r1349, %r1157, %r1347;
	ld.shared.u32 	%r3076, [%r1349+2052];
	mov.u32 	%r3105, %r800;
$L__BB5_570:
	not.pred 	%p333, %p933;
	@%p333 bra 	$L__BB5_572;
	add.s32 	%r804, %r3107, 1;
	shl.b32 	%r1350, %r3107, 2;
	add.s32 	%r1352, %r1157, %r1350;
	ld.shared.u32 	%r3078, [%r1352+2052];
	mov.u32 	%r3107, %r804;
$L__BB5_572:
	setp.ge.s32 	%p934, %r3105, %r703;
	setp.lt.s32 	%p334, %r3107, %r705;
	setp.ge.s32 	%p335, %r3107, %r705;
	or.pred  	%p336, %p934, %p335;
	or.pred  	%p935, %p934, %p334;
	@%p336 bra 	$L__BB5_574;
	setp.ge.s32 	%p935, %r3076, %r3078;
	setp.lt.s32 	%p934, %r3078, %r3076;
$L__BB5_574:
	selp.b32 	%r808, %r3078, %r3076, %p934;
	selp.b32 	%r809, %r3107, %r3105, %p934;
	mov.u32 	%r3113, %r3105;
	@%p934 bra 	$L__BB5_576;
	add.s32 	%r3113, %r3105, 1;
	shl.b32 	%r1353, %r3105, 2;
	add.s32 	%r1355, %r1157, %r1353;
	ld.shared.u32 	%r3076, [%r1355+2052];
$L__BB5_576:
	not.pred 	%p337, %p935;
	mov.u32 	%r3115, %r3107;
	@%p337 bra 	$L__BB5_578;
	add.s32 	%r3115, %r3107, 1;
	shl.b32 	%r1356, %r3107, 2;
	add.s32 	%r1358, %r1157, %r1356;
	ld.shared.u32 	%r3078, [%r1358+2052];
$L__BB5_578:
	setp.ge.s32 	%p936, %r3113, %r703;
	setp.lt.s32 	%p338, %r3115, %r705;
	setp.ge.s32 	%p339, %r3115, %r705;
	or.pred  	%p340, %p936, %p339;
	or.pred  	%p937, %p936, %p338;
	@%p340 bra 	$L__BB5_580;
	setp.ge.s32 	%p937, %r3076, %r3078;
	setp.lt.s32 	%p936, %r3078, %r3076;
$L__BB5_580:
	selp.b32 	%r818, %r3078, %r3076, %p936;
	selp.b32 	%r819, %r3115, %r3113, %p936;
	add.s32 	%r1359, %r3115, %r3113;
	setp.lt.s32 	%p341, %r1359, %r706;
	selp.b32 	%r1360, 1024, 0, %p341;
	add.s32 	%r1361, %r3107, %r3105;
	setp.lt.s32 	%p342, %r1361, %r706;
	selp.b32 	%r1362, 512, 0, %p342;
	or.b32  	%r1363, %r1362, %r1360;
	or.b32  	%r820, %r1363, %r799;
	@%p936 bra 	$L__BB5_582;
	add.s32 	%r821, %r3113, 1;
	shl.b32 	%r1364, %r3113, 2;
	add.s32 	%r1366, %r1157, %r1364;
	ld.shared.u32 	%r3076, [%r1366+2052];
	mov.u32 	%r3113, %r821;
$L__BB5_582:
	not.pred 	%p343, %p937;
	@%p343 bra 	$L__BB5_584;
	add.s32 	%r825, %r3115, 1;
	shl.b32 	%r1367, %r3115, 2;
	add.s32 	%r1369, %r1157, %r1367;
	ld.shared.u32 	%r3078, [%r1369+2052];
	mov.u32 	%r3115, %r825;
$L__BB5_584:
	setp.ge.s32 	%p938, %r3113, %r703;
	setp.lt.s32 	%p344, %r3115, %r705;
	setp.ge.s32 	%p345, %r3115, %r705;
	or.pred  	%p346, %p938, %p345;
	or.pred  	%p939, %p938, %p344;
	@%p346 bra 	$L__BB5_586;
	setp.ge.s32 	%p939, %r3076, %r3078;
	setp.lt.s32 	%p938, %r3078, %r3076;
$L__BB5_586:
	selp.b32 	%r829, %r3078, %r3076, %p938;
	selp.b32 	%r830, %r3115, %r3113, %p938;
	mov.u32 	%r3121, %r3113;
	@%p938 bra 	$L__BB5_588;
	add.s32 	%r3121, %r3113, 1;
	shl.b32 	%r1370, %r3113, 2;
	add.s32 	%r1372, %r1157, %r1370;
	ld.shared.u32 	%r3076, [%r1372+2052];
$L__BB5_588:
	not.pred 	%p347, %p939;
	mov.u32 	%r3123, %r3115;
	@%p347 bra 	$L__BB5_590;
	add.s32 	%r3123, %r3115, 1;
	shl.b32 	%r1373, %r3115, 2;
	add.s32 	%r1375, %r1157, %r1373;
	ld.shared.u32 	%r3078, [%r1375+2052];
$L__BB5_590:
	setp.ge.s32 	%p940, %r3121, %r703;
	setp.lt.s32 	%p348, %r3123, %r705;
	setp.ge.s32 	%p349, %r3123, %r705;
	or.pred  	%p350, %p940, %p349;
	or.pred  	%p941, %p940, %p348;
	@%p350 bra 	$L__BB5_592;
	setp.ge.s32 	%p941, %r3076, %r3078;
	setp.lt.s32 	%p940, %r3078, %r3076;
$L__BB5_592:
	selp.b32 	%r839, %r3078, %r3076, %p940;
	selp.b32 	%r840, %r3123, %r3121, %p940;
	add.s32 	%r1376, %r3123, %r3121;
	setp.lt.s32 	%p351, %r1376, %r706;
	selp.b32 	%r1377, 4096, 0, %p351;
	add.s32 	%r1378, %r3115, %r3113;
	setp.lt.s32 	%p352, %r1378, %r706;
	selp.b32 	%r1379, 2048, 0, %p352;
	or.b32  	%r1380, %r1379, %r1377;
	or.b32  	%r841, %r1380, %r820;
	@%p940 bra 	$L__BB5_594;
	add.s32 	%r842, %r3121, 1;
	shl.b32 	%r1381, %r3121, 2;
	add.s32 	%r1383, %r1157, %r1381;
	ld.shared.u32 	%r3076, [%r1383+2052];
	mov.u32 	%r3121, %r842;
$L__BB5_594:
	not.pred 	%p353, %p941;
	@%p353 bra 	$L__BB5_596;
	add.s32 	%r846, %r3123, 1;
	shl.b32 	%r1384, %r3123, 2;
	add.s32 	%r1386, %r1157, %r1384;
	ld.shared.u32 	%r3078, [%r1386+2052];
	mov.u32 	%r3123, %r846;
$L__BB5_596:
	setp.ge.s32 	%p942, %r3121, %r703;
	setp.lt.s32 	%p354, %r3123, %r705;
	setp.ge.s32 	%p355, %r3123, %r705;
	or.pred  	%p356, %p942, %p355;
	or.pred  	%p943, %p942, %p354;
	@%p356 bra 	$L__BB5_598;
	setp.ge.s32 	%p943, %r3076, %r3078;
	setp.lt.s32 	%p942, %r3078, %r3076;
$L__BB5_598:
	selp.b32 	%r850, %r3078, %r3076, %p942;
	selp.b32 	%r851, %r3123, %r3121, %p942;
	mov.u32 	%r3129, %r3121;
	@%p942 bra 	$L__BB5_600;
	add.s32 	%r3129, %r3121, 1;
	shl.b32 	%r1387, %r3121, 2;
	add.s32 	%r1389, %r1157, %r1387;
	ld.shared.u32 	%r3076, [%r1389+2052];
$L__BB5_600:
	not.pred 	%p357, %p943;
	mov.u32 	%r3131, %r3123;
	@%p357 bra 	$L__BB5_602;
	add.s32 	%r3131, %r3123, 1;
	shl.b32 	%r1390, %r3123, 2;
	mov.u32 	%r1391, _ZN6thrust24THRUST_300001_SM_1000_NS8cuda_cub4core6detail5shmemE;
	add.s32 	%r1392, %r1391, %r1390;
	ld.shared.u32 	%r3078, [%r1392+2052];
$L__BB5_602:
	setp.ge.s32 	%p944, %r3129, %r703;
	setp.lt.s32 	%p358, %r3131, %r705;
	setp.ge.s32 	%p359, %r3131, %r705;
	or.pred  	%p360, %p944, %p359;
	or.pred  	%p945, %p944, %p358;
	@%p360 bra 	$L__BB5_604;
	setp.ge.s32 	%p945, %r3076, %r3078;
	setp.lt.s32 	%p944, %r3078, %r3076;
$L__BB5_604:
	selp.b32 	%r860, %r3078, %r3076, %p944;
	selp.b32 	%r861, %r3131, %r3129, %p944;
	add.s32 	%r1393, %r3131, %r3129;
	setp.lt.s32 	%p361, %r1393, %r706;
	selp.b32 	%r1394, 16384, 0, %p361;
	add.s32 	%r1395, %r3123, %r3121;
	setp.lt.s32 	%p362, %r1395, %r706;
	selp.b32 	%r1396, 8192, 0, %p362;
	or.b32  	%r1397, %r1396, %r1394;
	or.b32  	%r862, %r1397, %r841;
	@%p944 bra 	$L__BB5_606;
	add.s32 	%r863, %r3129, 1;
	shl.b32 	%r1398, %r3129, 2;
	mov.u32 	%r1399, _ZN6thrust24THRUST_300001_SM_1000_NS8cuda_cub4core6detail5shmemE;
	add.s32 	%r1400, %r1399, %r1398;
	ld.shared.u32 	%r3076, [%r1400+2052];
	mov.u32 	%r3129, %r863;
$L__BB5_606:
	not.pred 	%p363, %p945;
	@%p363 bra 	$L__BB5_608;
	add.s32 	%r867, %r3131, 1;
	shl.b32 	%r1401, %r3131, 2;
	mov.u32 	%r1402, _ZN6thrust24THRUST_300001_SM_1000_NS8cuda_cub4core6detail5shmemE;
	add.s32 	%r1403, %r1402, %r1401;
	ld.shared.u32 	%r3078, [%r1403+2052];
	mov.u32 	%r3131, %r867;
$L__BB5_608:
	setp.ge.s32 	%p946, %r3129, %r703;
	setp.lt.s32 	%p364, %r3131, %r705;
	setp.ge.s32 	%p365, %r3131, %r705;
	or.pred  	%p366, %p946, %p365;
	or.pred  	%p947, %p946, %p364;
	@%p366 bra 	$L__BB5_610;
	setp.ge.s32 	%p947, %r3076, %r3078;
	setp.lt.s32 	%p946, %r3078, %r3076;
$L__BB5_610:
	selp.b32 	%r871, %r3078, %r3076, %p946;
	selp.b32 	%r872, %r3131, %r3129, %p946;
	mov.u32 	%r3137, %r3129;
	@%p946 bra 	$L__BB5_612;
	add.s32 	%r3137, %r3129, 1;
	shl.b32 	%r1404, %r3129, 2;
	mov.u32 	%r1405, _ZN6thrust24THRUST_300001_SM_1000_NS8cuda_cub4core6detail5shmemE;
	add.s32 	%r1406, %r1405, %r1404;
	ld.shared.u32 	%r3076, [%r1406+2052];
$L__BB5_612:
	not.pred 	%p367, %p947;
	mov.u32 	%r3139, %r3131;
	@%p367 bra 	$L__BB5_614;
	add.s32 	%r3139, %r3131, 1;
	shl.b32 	%r1407, %r3131, 2;
	mov.u32 	%r1408, _ZN6thrust24THRUST_300001_SM_1000_NS8cuda_cub4core6detail5shmemE;
	add.s32 	%r1409, %r1408, %r1407;
	ld.shared.u32 	%r3078, [%r1409+2052];
$L__BB5_614:
	setp.ge.s32 	%p948, %r3137, %r703;
	setp.lt.s32 	%p368, %r3139, %r705;
	setp.ge.s32 	%p369, %r3139, %r705;
	or.pred  	%p370, %p948, %p369;
	or.pred  	%p949, %p948, %p368;
	@%p370 bra 	$L__BB5_616;
	setp.ge.s32 	%p949, %r3076, %r3078;
	setp.lt.s32 	%p948, %r3078, %r3076;
$L__BB5_616:
	selp.b32 	%r881, %r3078, %r3076, %p948;
	selp.b32 	%r882, %r3139, %r3137, %p948;
	add.s32 	%r1410, %r3139, %r3137;
	setp.lt.s32 	%p371, %r1410, %r706;
	selp.b32 	%r1411, 65536, 0, %p371;
	add.s32 	%r1412, %r3131, %r3129;
	setp.lt.s32 	%p372, %r1412, %r706;
	selp.b32 	%r1413, 32768, 0, %p372;
	or.b32  	%r1414, %r1413, %r1411;
	or.b32  	%r883, %r1414, %r862;
	@%p948 bra 	$L__BB5_618;
	add.s32 	%r884, %r3137, 1;
	shl.b32 	%r1415, %r3137, 2;
	mov.u32 	%r1416, _ZN6thrust24THRUST_300001_SM_1000_NS8cuda_cub4core6detail5shmemE;
	add.s32 	%r1417, %r1416, %r1415;
	ld.shared.u32 	%r3076, [%r1417+2052];
	mov.u32 	%r3137, %r884;
$L__BB5_618:
	not.pred 	%p373, %p949;
	@%p373 bra 	$L__BB5_620;
	add.s32 	%r888, %r3139, 1;
	shl.b32 	%r1418, %r3139, 2;
	mov.u32 	%r1419, _ZN6thrust24THRUST_300001_SM_1000_NS8cuda_cub4core6detail5shmemE;
	add.s32 	%r1420, %r1419, %r1418;
	ld.shared.u32 	%r3078, [%r1420+2052];
	mov.u32 	%r3139, %r888;
$L__BB5_620:
	setp.ge.s32 	%p950, %r3137, %r703;
	setp.lt.s32 	%p374, %r3139, %r705;
	setp.ge.s32 	%p375, %r3139, %r705;
	or.pred  	%p376, %p950, %p375;
	or.pred  	%p951, %p950, %p374;
	@%p376 bra 	$L__BB5_622;
	setp.ge.s32 	%p951, %r3076, %r3078;
	setp.lt.s32 	%p950, %r3078, %r3076;
$L__BB5_622:
	selp.b32 	%r892, %r3078, %r3076, %p950;
	selp.b32 	%r893, %r3139, %r3137, %p950;
	mov.u32 	%r3141, %r3137;
	@%p950 bra 	$L__BB5_624;
	add.s32 	%r3141, %r3137, 1;
	shl.b32 	%r1421, %r3137, 2;
	mov.u32 	%r1422, _ZN6thrust24THRUST_300001_SM_1000_NS8cuda_cub4core6detail5shmemE;
	add.s32 	%r1423, %r1422, %r1421;
	ld.shared.u32 	%r3076, [%r1423+2052];
$L__BB5_624:
	not.pred 	%p377, %p951;
	mov.u32 	%r3143, %r3139;
	@%p377 bra 	$L__BB5_626;
	add.s32 	%r3143, %r3139, 1;
	shl.b32 	%r1424, %r3139, 2;
	mov.u32 	%r1425, _ZN6thrust24THRUST_300001_SM_1000_NS8cuda_cub4core6detail5shmemE;
	add.s32 	%r1426, %r1425, %r1424;
	ld.shared.u32 	%r3078, [%r1426+2052];
$L__BB5_626:
	setp.ge.s32 	%p378, %r3141, %r703;
	setp.lt.s32 	%p379, %r3078, %r3076;
	setp.lt.s32 	%p380, %r3143, %r705;
	and.pred  	%p381, %p380, %p379;
	or.pred  	%p382, %p378, %p381;
	selp.b32 	%r902, %r3078, %r3076, %p382;
	selp.b32 	%r903, %r3143, %r3141, %p382;
	add.s32 	%r1427, %r3143, %r3141;
	setp.lt.s32 	%p383, %r1427, %r706;
	selp.b32 	%r1428, 262144, 0, %p383;
	add.s32 	%r1429, %r3139, %r3137;
	setp.lt.s32 	%p384, %r1429, %r706;
	selp.b32 	%r1430, 131072, 0, %p384;
	or.b32  	%r1431, %r1430, %r1428;
	or.b32  	%r904, %r1431, %r883;
	bar.sync 	0;
	popc.b32 	%r905, %r904;
	mov.u32 	%r1432, %ctaid.x;
	setp.ne.s32 	%p385, %r1432, 0;
	@%p385 bra 	$L__BB5_630;
	// begin inline asm
	mov.u32 %r1633, %laneid;
	// end inline asm
	cvt.u64.u32 	%rd260, %r905;
	mov.b64 	{%r1635, %r1640}, %rd260;
	mov.b32 	%r1641, 1;
	mov.b32 	%r1682, 0;
	mov.b32 	%r1683, -1;
	// begin inline asm
	shfl.sync.up.b32 %r1634, %r1635, %r1641, %r1682, %r1683;
	// end inline asm
	// begin inline asm
	shfl.sync.up.b32 %r1639, %r1640, %r1641, %r1682, %r1683;
	// end inline asm
	mov.b64 	%rd261, {%r1634, %r1639};
	setp.lt.s32 	%p439, %r1633, 1;
	selp.b64 	%rd262, 0, %rd261, %p439;
	add.s64 	%rd263, %rd262, %rd260;
	mov.b64 	{%r1645, %r1650}, %rd263;
	mov.b32 	%r1651, 2;
	// begin inline asm
	shfl.sync.up.b32 %r1644, %r1645, %r1651, %r1682, %r1683;
	// end inline asm
	// begin inline asm
	shfl.sync.up.b32 %r1649, %r1650, %r1651, %r1682, %r1683;
	// end inline asm
	mov.b64 	%rd264, {%r1644, %r1649};
	setp.lt.s32 	%p440, %r1633, 2;
	selp.b64 	%rd265, 0, %rd264, %p440;
	add.s64 	%rd266, %rd265, %rd263;
	mov.b64 	{%r1655, %r1660}, %rd266;
	mov.b32 	%r1661, 4;
	// begin inline asm
	shfl.sync.up.b32 %r1654, %r1655, %r1661, %r1682, %r1683;
	// end inline asm
	// begin inline asm
	shfl.sync.up.b32 %r1659, %r1660, %r1661, %r1682, %r1683;
	// end inline asm
	mov.b64 	%rd267, {%r1654, %r1659};
	setp.lt.s32 	%p441, %r1633, 4;
	selp.b64 	%rd268, 0, %rd267, %p441;
	add.s64 	%rd269, %rd268, %rd266;
	mov.b64 	{%r1665, %r1670}, %rd269;
	mov.b32 	%r1671, 8;
	// begin inline asm
	shfl.sync.up.b32 %r1664, %r1665, %r1671, %r1682, %r1683;
	// end inline asm
	// begin inline asm
	shfl.sync.up.b32 %r1669, %r1670, %r1671, %r1682, %r1683;
	// end inline asm
	mov.b64 	%rd270, {%r1664, %r1669};
	setp.lt.s32 	%p442, %r1633, 8;
	selp.b64 	%rd271, 0, %rd270, %p442;
	add.s64 	%rd272, %rd271, %rd269;
	mov.b64 	{%r1675, %r1680}, %rd272;
	mov.b32 	%r1681, 16;
	// begin inline asm
	shfl.sync.up.b32 %r1674, %r1675, %r1681, %r1682, %r1683;
	// end inline asm
	// begin inline asm
	shfl.sync.up.b32 %r1679, %r1680, %r1681, %r1682, %r1683;
	// end inline asm
	mov.b64 	%rd273, {%r1674, %r1679};
	setp.lt.s32 	%p443, %r1633, 16;
	selp.b64 	%rd274, 0, %rd273, %p443;
	add.s64 	%rd68, %rd274, %rd272;
	setp.ne.s32 	%p444, %r1633, 31;
	@%p444 bra 	$L__BB5_629;
	mov.u32 	%r1684, %tid.x;
	shr.u32 	%r1685, %r1684, 2;
	and.b32  	%r1686, %r1685, 248;
	mov.u32 	%r1687, _ZN6thrust24THRUST_300001_SM_1000_NS8cuda_cub4core6detail5shmemE;
	add.s32 	%r1688, %r1687, %r1686;
	st.shared.u64 	[%r1688], %rd68;
$L__BB5_629:
	bar.sync 	0;
	ld.shared.v2.u64 	{%rd276, %rd277}, [_ZN6thrust24THRUST_300001_SM_1000_NS8cuda_cub4core6detail5shmemE];
	mov.u32 	%r1689, %tid.x;
	shr.u32 	%r1690, %r1689, 5;
	add.s64 	%rd278, %rd277, %rd276;
	setp.eq.s32 	%p445, %r1690, 2;
	selp.b64 	%rd279, %rd278, %rd276, %p445;
	ld.shared.v2.u64 	{%rd280, %rd281}, [_ZN6thrust24THRUST_300001_SM_1000_NS8cuda_cub4core6detail5shmemE+16];
	add.s64 	%rd282, %rd278, %rd280;
	setp.eq.s32 	%p446, %r1690, 3;
	selp.b64 	%rd283, %rd282, %rd279, %p446;
	add.s64 	%rd284, %rd282, %rd281;
	setp.eq.s32 	%p447, %r1690, 4;
	selp.b64 	%rd285, %rd284, %rd283, %p447;
	ld.shared.v2.u64 	{%rd286, %rd287}, [_ZN6thrust24THRUST_300001_SM_1000_NS8cuda_cub4core6detail5shmemE+32];
	add.s64 	%rd288, %rd284, %rd286;
	setp.eq.s32 	%p448, %r1690, 5;
	selp.b64 	%rd289, %rd288, %rd285, %p448;
	add.s64 	%rd290, %rd288, %rd287;
	setp.eq.s32 	%p449, %r1690, 6;
	selp.b64 	%rd291, %rd290, %rd289, %p449;
	ld.shared.v2.u64 	{%rd292, %rd293}, [_ZN6thrust24THRUST_300001_SM_1000_NS8cuda_cub4core6detail5shmemE+48];
	add.s64 	%rd294, %rd290, %rd292;
	setp.eq.s32 	%p450, %r1690, 7;
	selp.b64 	%rd295, %rd294, %rd291, %p450;
	add.s64 	%rd296, %rd294, %rd293;
	setp.eq.s32 	%p451, %r1690, 8;
	selp.b64 	%rd297, %rd296, %rd295, %p451;
	ld.shared.v2.u64 	{%rd298, %rd299}, [_ZN6thrust24THRUST_300001_SM_1000_NS8cuda_cub4core6detail5shmemE+64];
	add.s64 	%rd300, %rd296, %rd298;
	setp.eq.s32 	%p452, %r1690, 9;
	selp.b64 	%rd301, %rd300, %rd297, %p452;
	add.s64 	%rd302, %rd300, %rd299;
	setp.eq.s32 	%p453, %r1690, 10;
	selp.b64 	%rd303, %rd302, %rd301, %p453;
	ld.shared.v2.u64 	{%rd304, %rd305}, [_ZN6thrust24THRUST_300001_SM_1000_NS8cuda_cub4core6detail5shmemE+80];
	add.s64 	%rd306, %rd302, %rd304;
	setp.eq.s32 	%p454, %r1690, 11;
	selp.b64 	%rd307, %rd306, %rd303, %p454;
	add.s64 	%rd308, %rd306, %rd305;
	setp.eq.s32 	%p455, %r1690, 12;
	selp.b64 	%rd309, %rd308, %rd307, %p455;
	ld.shared.v2.u64 	{%rd310, %rd311}, [_ZN6thrust24THRUST_300001_SM_1000_NS8cuda_cub4core6detail5shmemE+96];
	add.s64 	%rd312, %rd308, %rd310;
	setp.eq.s32 	%p456, %r1690, 13;
	selp.b64 	%rd313, %rd312, %rd309, %p456;
	add.s64 	%rd314, %rd312, %rd311;
	setp.eq.s32 	%p457, %r1690, 14;
	selp.b64 	%rd315, %rd314, %rd313, %p457;
	ld.shared.v2.u64 	{%rd316, %rd317}, [_ZN6thrust24THRUST_300001_SM_1000_NS8cuda_cub4core6detail5shmemE+112];
	add.s64 	%rd318, %rd314, %rd316;
	setp.eq.s32 	%p458, %r1690, 15;
	selp.b64 	%rd319, %rd318, %rd315, %p458;
	add.s64 	%rd584, %rd318, %rd317;
	setp.lt.u32 	%p459, %r1689, 32;
	selp.b64 	%rd320, 0, %rd319, %p459;
	setp.eq.s32 	%p460, %r1633, 0;
	cvt.u64.u32 	%rd321, %r905;
	sub.s64 	%rd322, %rd68, %rd321;
	selp.b64 	%rd323, 0, %rd322, %p460;
	add.s64 	%rd581, %rd320, %rd323;
	mov.b64 	%rd585, 0;
	bra.uni 	$L__BB5_660;
$L__BB5_630:
	// begin inline asm
	mov.u32 %r1433, %laneid;
	// end inline asm
	cvt.u64.u32 	%rd139, %r905;
	mov.b64 	{%r1435, %r1440}, %rd139;
	mov.b32 	%r1441, 1;
	mov.b32 	%r1482, 0;
	mov.b32 	%r1483, -1;
	// begin inline asm
	shfl.sync.up.b32 %r1434, %r1435, %r1441, %r1482, %r1483;
	// end inline asm
	// begin inline asm
	shfl.sync.up.b32 %r1439, %r1440, %r1441, %r1482, %r1483;
	// end inline asm
	mov.b64 	%rd140, {%r1434, %r1439};
	setp.lt.s32 	%p386, %r1433, 1;
	selp.b64 	%rd141, 0, %rd140, %p386;
	add.s64 	%rd142, %rd141, %rd139;
	mov.b64 	{%r1445, %r1450}, %rd142;
	mov.b32 	%r1451, 2;
	// begin inline asm
	shfl.sync.up.b32 %r1444, %r1445, %r1451, %r1482, %r1483;
	// end inline asm
	// begin inline asm
	shfl.sync.up.b32 %r1449, %r1450, %r1451, %r1482, %r1483;
	// end inline asm
	mov.b64 	%rd143, {%r1444, %r1449};
	setp.lt.s32 	%p387, %r1433, 2;
	selp.b64 	%rd144, 0, %rd143, %p387;
	add.s64 	%rd145, %rd144, %rd142;
	mov.b64 	{%r1455, %r1460}, %rd145;
	mov.b32 	%r1461, 4;
	// begin inline asm
	shfl.sync.up.b32 %r1454, %r1455, %r1461, %r1482, %r1483;
	// end inline asm
	// begin inline asm
	shfl.sync.up.b32 %r1459, %r1460, %r1461, %r1482, %r1483;
	// end inline asm
	mov.b64 	%rd146, {%r1454, %r1459};
	setp.lt.s32 	%p388, %r1433, 4;
	selp.b64 	%rd147, 0, %rd146, %p388;
	add.s64 	%rd148, %rd147, %rd145;
	mov.b64 	{%r1465, %r1470}, %rd148;
	mov.b32 	%r1471, 8;
	// begin inline asm
	shfl.sync.up.b32 %r1464, %r1465, %r1471, %r1482, %r1483;
	// end inline asm
	// begin inline asm
	shfl.sync.up.b32 %r1469, %r1470, %r1471, %r1482, %r1483;
	// end inline asm
	mov.b64 	%rd149, {%r1464, %r1469};
	setp.lt.s32 	%p389, %r1433, 8;
	selp.b64 	%rd150, 0, %rd149, %p389;
	add.s64 	%rd151, %rd150, %rd148;
	mov.b64 	{%r1475, %r1480}, %rd151;
	mov.b32 	%r1481, 16;
	// begin inline asm
	shfl.sync.up.b32 %r1474, %r1475, %r1481, %r1482, %r1483;
	// end inline asm
	// begin inline asm
	shfl.sync.up.b32 %r1479, %r1480, %r1481, %r1482, %r1483;
	// end inline asm
	mov.b64 	%rd152, {%r1474, %r1479};
	setp.lt.s32 	%p390, %r1433, 16;
	selp.b64 	%rd153, 0, %rd152, %p390;
	add.s64 	%rd71, %rd153, %rd151;
	setp.ne.s32 	%p391, %r1433, 31;
	@%p391 bra 	$L__BB5_632;
	mov.u32 	%r1484, %tid.x;
	shr.u32 	%r1485, %r1484, 2;
	and.b32  	%r1486, %r1485, 248;
	mov.u32 	%r1487, _ZN6thrust24THRUST_300001_SM_1000_NS8cuda_cub4core6detail5shmemE;
	add.s32 	%r1488, %r1487, %r1486;
	st.shared.u64 	[%r1488], %rd71;
$L__BB5_632:
	cvt.u64.u32 	%rd154, %r905;
	sub.s64 	%rd155, %rd71, %rd154;
	bar.sync 	0;
	ld.shared.v2.u64 	{%rd156, %rd157}, [_ZN6thrust24THRUST_300001_SM_1000_NS8cuda_cub4core6detail5shmemE];
	mov.u32 	%r1489, %tid.x;
	shr.u32 	%r1490, %r1489, 5;
	add.s64 	%rd158, %rd157, %rd156;
	setp.eq.s32 	%p392, %r1490, 2;
	selp.b64 	%rd159, %rd158, %rd156, %p392;
	ld.shared.v2.u64 	{%rd160, %rd161}, [_ZN6thrust24THRUST_300001_SM_1000_NS8cuda_cub4core6detail5shmemE+16];
	add.s64 	%rd162, %rd158, %rd160;
	setp.eq.s32 	%p393, %r1490, 3;
	selp.b64 	%rd163, %rd162, %rd159, %p393;
	add.s64 	%rd164, %rd162, %rd161;
	setp.eq.s32 	%p394, %r1490, 4;
	selp.b64 	%rd165, %rd164, %rd163, %p394;
	ld.shared.v2.u64 	{%rd166, %rd167}, [_ZN6thrust24THRUST_300001_SM_1000_NS8cuda_cub4core6detail5shmemE+32];
	add.s64 	%rd168, %rd164, %rd166;
	setp.eq.s32 	%p395, %r1490, 5;
	selp.b64 	%rd169, %rd168, %rd165, %p395;
	add.s64 	%rd170, %rd168, %rd167;
	setp.eq.s32 	%p396, %r1490, 6;
	selp.b64 	%rd171, %rd170, %rd169, %p396;
	ld.shared.v2.u64 	{%rd172, %rd173}, [_ZN6thrust24THRUST_300001_SM_1000_NS8cuda_cub4core6detail5shmemE+48];
	add.s64 	%rd174, %rd170, %rd172;
	setp.eq.s32 	%p397, %r1490, 7;
	selp.b64 	%rd175, %rd174, %rd171, %p397;
	add.s64 	%rd176, %rd174, %rd173;
	setp.eq.s32 	%p398, %r1490, 8;
	selp.b64 	%rd177, %rd176, %rd175, %p398;
	ld.shared.v2.u64 	{%rd178, %rd179}, [_ZN6thrust24THRUST_300001_SM_1000_NS8cuda_cub4core6detail5shmemE+64];
	add.s64 	%rd180, %rd176, %rd178;
	setp.eq.s32 	%p399, %r1490, 9;
	selp.b64 	%rd181, %rd180, %rd177, %p399;
	add.s64 	%rd182, %rd180, %rd179;
	setp.eq.s32 	%p400, %r1490, 10;
	selp.b64 	%rd183, %rd182, %rd181, %p400;
	ld.shared.v2.u64 	{%rd184, %rd185}, [_ZN6thrust24THRUST_300001_SM_1000_NS8cuda_cub4core6detail5shmemE+80];
	add.s64 	%rd186, %rd182, %rd184;
	setp.eq.s32 	%p401, %r1490, 11;
	selp.b64 	%rd187, %rd186, %rd183, %p401;
	add.s64 	%rd188, %rd186, %rd185;
	setp.eq.s32 	%p402, %r1490, 12;
	selp.b64 	%rd189, %rd188, %rd187, %p402;
	ld.shared.v2.u64 	{%rd190, %rd191}, [_ZN6thrust24THRUST_300001_SM_1000_NS8cuda_cub4core6detail5shmemE+96];
	add.s64 	%rd192, %rd188, %rd190;
	setp.eq.s32 	%p403, %r1490, 13;
	selp.b64 	%rd193, %rd192, %rd189, %p403;
	add.s64 	%rd194, %rd192, %rd191;
	setp.eq.s32 	%p404, %r1490, 14;
	selp.b64 	%rd195, %rd194, %rd193, %p404;
	ld.shared.v2.u64 	{%rd196, %rd197}, [_ZN6thrust24THRUST_300001_SM_1000_NS8cuda_cub4core6detail5shmemE+112];
	add.s64 	%rd198, %rd194, %rd196;
	setp.eq.s32 	%p405, %r1490, 15;
	selp.b64 	%rd199, %rd198, %rd195, %p405;
	add.s64 	%rd72, %rd198, %rd197;
	setp.gt.u32 	%p406, %r1489, 31;
	setp.lt.u32 	%p407, %r1489, 32;
	setp.eq.s32 	%p408, %r1433, 0;
	selp.b64 	%rd200, 0, %rd155, %p408;
	add.s64 	%rd581, %rd199, %rd200;
	selp.b64 	%rd74, %rd155, %rd581, %p407;
	@%p406 bra 	$L__BB5_657;
	mov.u32 	%r1491, %tid.x;
	setp.ne.s32 	%p409, %r1491, 0;
	mov.u32 	%r1492, %ctaid.x;
	mul.wide.u32 	%rd201, %r1492, 16;
	add.s64 	%rd75, %rd2, %rd201;
	@%p409 bra 	$L__BB5_635;
	st.shared.u64 	[_ZN6thrust24THRUST_300001_SM_1000_NS8cuda_cub4core6detail5shmemE+184], %rd72;
	add.s64 	%rd202, %rd75, 512;
	mov.b64 	%rd203, 100;
	// begin inline asm
	st.relaxed.gpu.v2.u64 [%rd202], {%rd203, %rd72};
	// end inline asm
$L__BB5_635:
	mov.u32 	%r1493, %nctaid.x;
	setp.gt.u32 	%p410, %r1493, 499;
	@%p410 bra 	$L__BB5_637;
	membar.cta;
	bra.uni 	$L__BB5_638;
$L__BB5_637:
	mov.b32 	%r1494, 450;
	// begin inline asm
	nanosleep.u32 %r1494;
	// end inline asm
$L__BB5_638:
	mov.u32 	%r1495, %tid.x;
	mul.wide.u32 	%rd208, %r1495, 16;
	xor.b64  	%rd209, %rd208, -16;
	add.s64 	%rd210, %rd75, %rd209;
	add.s64 	%rd207, %rd210, 512;
	// begin inline asm
	ld.relaxed.gpu.v2.u64 {%rd579, %rd576}, [%rd207];
	// end inline asm
	mov.u32 	%r1630, %nctaid.x;
$L__BB5_639:
	setp.eq.s64 	%p411, %rd579, 99;
	mov.b32 	%r1496, -1;
	vote.sync.any.pred 	%p412, %p411, %r1496;
	not.pred 	%p413, %p412;
	@%p413 bra 	$L__BB5_644;
	setp.gt.u32 	%p438, %r1630, 499;
	@%p438 bra 	$L__BB5_642;
	membar.cta;
	bra.uni 	$L__BB5_643;
$L__BB5_642:
	mov.b32 	%r1631, 350;
	// begin inline asm
	nanosleep.u32 %r1631;
	// end inline asm
$L__BB5_643:
	// begin inline asm
	ld.relaxed.gpu.v2.u64 {%rd579, %rd576}, [%rd207];
	// end inline asm
	bra.uni 	$L__BB5_639;
$L__BB5_644:
	setp.eq.s64 	%p414, %rd579, 101;
	mov.b32 	%r1548, -1;
	vote.sync.ballot.b32 	%r1549, %p414, %r1548;
	// begin inline asm
	mov.u32 %r1498, %lanemask_ge;
	// end inline asm
	and.b32  	%r1550, %r1549, %r1498;
	or.b32  	%r1551, %r1550, -2147483648;
	add.s32 	%r1552, %r1551, -1;
	not.b32 	%r1553, %r1551;
	and.b32  	%r1554, %r1553, %r1552;
	popc.b32 	%r1502, %r1554;
	mov.b64 	{%r1500, %r1505}, %rd576;
	mov.b32 	%r1506, 1;
	// begin inline asm
	shfl.sync.down.b32 %r1499, %r1500, %r1506, %r1502, %r1548;
	// end inline asm
	// begin inline asm
	shfl.sync.down.b32 %r1504, %r1505, %r1506, %r1502, %r1548;
	// end inline asm
	mov.b64 	%rd211, {%r1499, %r1504};
	setp.lt.s32 	%p416, %r1433, %r1502;
	selp.b64 	%rd212, %rd211, 0, %p416;
	add.s64 	%rd213, %rd212, %rd576;
	mov.b64 	{%r1510, %r1515}, %rd213;
	mov.b32 	%r1516, 2;
	// begin inline asm
	shfl.sync.down.b32 %r1509, %r1510, %r1516, %r1502, %r1548;
	// end inline asm
	// begin inline asm
	shfl.sync.down.b32 %r1514, %r1515, %r1516, %r1502, %r1548;
	// end inline asm
	mov.b64 	%rd214, {%r1509, %r1514};
	add.s32 	%r1555, %r1433, 2;
	setp.gt.s32 	%p417, %r1555, %r1502;
	selp.b64 	%rd215, 0, %rd214, %p417;
	add.s64 	%rd216, %rd215, %rd213;
	mov.b64 	{%r1520, %r1525}, %rd216;
	mov.b32 	%r1526, 4;
	// begin inline asm
	shfl.sync.down.b32 %r1519, %r1520, %r1526, %r1502, %r1548;
	// end inline asm
	// begin inline asm
	shfl.sync.down.b32 %r1524, %r1525, %r1526, %r1502, %r1548;
	// end inline asm
	mov.b64 	%rd217, {%r1519, %r1524};
	add.s32 	%r1556, %r1433, 4;
	setp.gt.s32 	%p418, %r1556, %r1502;
	selp.b64 	%rd218, 0, %rd217, %p418;
	add.s64 	%rd219, %rd218, %rd216;
	mov.b64 	{%r1530, %r1535}, %rd219;
	mov.b32 	%r1536, 8;
	// begin inline asm
	shfl.sync.down.b32 %r1529, %r1530, %r1536, %r1502, %r1548;
	// end inline asm
	// begin inline asm
	shfl.sync.down.b32 %r1534, %r1535, %r1536, %r1502, %r1548;
	// end inline asm
	mov.b64 	%rd220, {%r1529, %r1534};
	add.s32 	%r1557, %r1433, 8;
	setp.gt.s32 	%p419, %r1557, %r1502;
	selp.b64 	%rd221, 0, %rd220, %p419;
	add.s64 	%rd222, %rd221, %rd219;
	mov.b64 	{%r1540, %r1545}, %rd222;
	mov.b32 	%r1546, 16;
	// begin inline asm
	shfl.sync.down.b32 %r1539, %r1540, %r1546, %r1502, %r1548;
	// end inline asm
	// begin inline asm
	shfl.sync.down.b32 %r1544, %r1545, %r1546, %r1502, %r1548;
	// end inline asm
	mov.b64 	%rd223, {%r1539, %r1544};
	add.s32 	%r1558, %r1433, 16;
	setp.gt.s32 	%p420, %r1558, %r1502;
	selp.b64 	%rd224, 0, %rd223, %p420;
	add.s64 	%rd577, %rd224, %rd222;
	mov.u32 	%r1559, %tid.x;
	not.b32 	%r1560, %r1559;
	mov.u32 	%r1561, %ctaid.x;
	add.s32 	%r3144, %r1561, %r1560;
	add.s64 	%rd85, %rd2, 512;
$L__BB5_645:
	setp.ne.s64 	%p421, %rd579, 101;
	mov.b32 	%r1562, -1;
	vote.sync.all.pred 	%p422, %p421, %r1562;
	not.pred 	%p423, %p422;
	@%p423 bra 	$L__BB5_653;
	mul.wide.s32 	%rd232, %r3144, 16;
	add.s64 	%rd233, %rd85, %rd232;
	add.s64 	%rd231, %rd233, -512;
	// begin inline asm
	ld.relaxed.gpu.v2.u64 {%rd579, %rd580}, [%rd231];
	// end inline asm
$L__BB5_647:
	setp.eq.s64 	%p427, %rd579, 99;
	mov.b32 	%r1566, -1;
	vote.sync.any.pred 	%p428, %p427, %r1566;
	not.pred 	%p429, %p428;
	@%p429 bra 	$L__BB5_652;
	mov.u32 	%r1628, %nctaid.x;
	setp.gt.u32 	%p437, %r1628, 499;
	@%p437 bra 	$L__BB5_650;
	membar.cta;
	bra.uni 	$L__BB5_651;
$L__BB5_650:
	mov.b32 	%r1629, 350;
	// begin inline asm
	nanosleep.u32 %r1629;
	// end inline asm
$L__BB5_651:
	mul.wide.s32 	%rd252, %r3144, 16;
	add.s64 	%rd253, %rd85, %rd252;
	add.s64 	%rd251, %rd253, -512;
	// begin inline asm
	ld.relaxed.gpu.v2.u64 {%rd579, %rd580}, [%rd251];
	// end inline asm
	bra.uni 	$L__BB5_647;
$L__BB5_652:
	setp.eq.s64 	%p430, %rd579, 101;
	mov.b32 	%r1617, -1;
	vote.sync.ballot.b32 	%r1618, %p430, %r1617;
	and.b32  	%r1619, %r1618, %r1498;
	or.b32  	%r1620, %r1619, -2147483648;
	add.s32 	%r1621, %r1620, -1;
	not.b32 	%r1622, %r1620;
	and.b32  	%r1623, %r1622, %r1621;
	popc.b32 	%r1571, %r1623;
	mov.b64 	{%r1569, %r1574}, %rd580;
	mov.b32 	%r1575, 1;
	// begin inline asm
	shfl.sync.down.b32 %r1568, %r1569, %r1575, %r1571, %r1617;
	// end inline asm
	// begin inline asm
	shfl.sync.down.b32 %r1573, %r1574, %r1575, %r1571, %r1617;
	// end inline asm
	mov.b64 	%rd234, {%r1568, %r1573};
	setp.lt.s32 	%p432, %r1433, %r1571;
	selp.b64 	%rd235, %rd234, 0, %p432;
	add.s64 	%rd236, %rd235, %rd580;
	mov.b64 	{%r1579, %r1584}, %rd236;
	mov.b32 	%r1585, 2;
	// begin inline asm
	shfl.sync.down.b32 %r1578, %r1579, %r1585, %r1571, %r1617;
	// end inline asm
	// begin inline asm
	shfl.sync.down.b32 %r1583, %r1584, %r1585, %r1571, %r1617;
	// end inline asm
	mov.b64 	%rd237, {%r1578, %r1583};
	add.s32 	%r1624, %r1433, 2;
	setp.gt.s32 	%p433, %r1624, %r1571;
	selp.b64 	%rd238, 0, %rd237, %p433;
	add.s64 	%rd239, %rd236, %rd238;
	mov.b64 	{%r1589, %r1594}, %rd239;
	mov.b32 	%r1595, 4;
	// begin inline asm
	shfl.sync.down.b32 %r1588, %r1589, %r1595, %r1571, %r1617;
	// end inline asm
	// begin inline asm
	shfl.sync.down.b32 %r1593, %r1594, %r1595, %r1571, %r1617;
	// end inline asm
	mov.b64 	%rd240, {%r1588, %r1593};
	add.s32 	%r1625, %r1433, 4;
	setp.gt.s32 	%p434, %r1625, %r1571;
	selp.b64 	%rd241, 0, %rd240, %p434;
	add.s64 	%rd242, %rd241, %rd239;
	mov.b64 	{%r1599, %r1604}, %rd242;
	mov.b32 	%r1605, 8;
	// begin inline asm
	shfl.sync.down.b32 %r1598, %r1599, %r1605, %r1571, %r1617;
	// end inline asm
	// begin inline asm
	shfl.sync.down.b32 %r1603, %r1604, %r1605, %r1571, %r1617;
	// end inline asm
	mov.b64 	%rd243, {%r1598, %r1603};
	add.s32 	%r1626, %r1433, 8;
	setp.gt.s32 	%p435, %r1626, %r1571;
	selp.b64 	%rd244, 0, %rd243, %p435;
	add.s64 	%rd245, %rd244, %rd242;
	mov.b64 	{%r1609, %r1614}, %rd245;
	mov.b32 	%r1615, 16;
	// begin inline asm
	shfl.sync.down.b32 %r1608, %r1609, %r1615, %r1571, %r1617;
	// end inline asm
	// begin inline asm
	shfl.sync.down.b32 %r1613, %r1614, %r1615, %r1571, %r1617;
	// end inline asm
	mov.b64 	%rd246, {%r1608, %r1613};
	add.s32 	%r1627, %r1433, 16;
	setp.gt.s32 	%p436, %r1627, %r1571;
	selp.b64 	%rd247, 0, %rd246, %p436;
	add.s64 	%rd248, %rd245, %rd577;
	add.s64 	%rd577, %rd248, %rd247;
	add.s32 	%r3144, %r3144, -32;
	bra.uni 	$L__BB5_645;
$L__BB5_653:
	mov.u32 	%r1564, %tid.x;
	setp.ne.s32 	%p424, %r1564, 0;
	@%p424 bra 	$L__BB5_655;
	add.s64 	%rd227, %rd577, %rd72;
	add.s64 	%rd225, %rd75, 512;
	mov.b64 	%rd226, 101;
	// begin inline asm
	st.relaxed.gpu.v2.u64 [%rd225], {%rd226, %rd227};
	// end inline asm
	st.shared.u64 	[_ZN6thrust24THRUST_300001_SM_1000_NS8cuda_cub4core6detail5shmemE+168], %rd577;
	st.shared.u64 	[_ZN6thrust24THRUST_300001_SM_1000_NS8cuda_cub4core6detail5shmemE+176], %rd227;
$L__BB5_655:
	setp.ne.s32 	%p425, %r1433, 0;
	mov.u64 	%rd581, %rd74;
	@%p425 bra 	$L__BB5_657;
	st.shared.u64 	[_ZN6thrust24THRUST_300001_SM_1000_NS8cuda_cub4core6detail5shmemE+144], %rd577;
	mov.u64 	%rd581, %rd577;
$L__BB5_657:
	mov.u32 	%r1565, %tid.x;
	setp.eq.s32 	%p426, %r1565, 0;
	bar.sync 	0;
	@%p426 bra 	$L__BB5_659;
	ld.shared.u64 	%rd228, [_ZN6thrust24THRUST_300001_SM_1000_NS8cuda_cub4core6detail5shmemE+144];
	add.s64 	%rd581, %rd228, %rd581;
$L__BB5_659:
	ld.shared.u64 	%rd584, [_ZN6thrust24THRUST_300001_SM_1000_NS8cuda_cub4core6detail5shmemE+184];
	ld.shared.u64 	%rd585, [_ZN6thrust24THRUST_300001_SM_1000_NS8cuda_cub4core6detail5shmemE+168];
$L__BB5_660:
	setp.ge.s32 	%p461, %r713, %r706;
	bar.sync 	0;
	cvt.u32.u64 	%r1691, %rd585;
	cvt.u32.u64 	%r1692, %rd581;
	sub.s32 	%r3207, %r1692, %r1691;
	mov.u32 	%r3146, %r3207;
	@%p461 bra 	$L__BB5_662;
	add.s32 	%r3146, %r3207, 1;
	shl.b32 	%r1693, %r3207, 2;
	mov.u32 	%r1694, _ZN6thrust24THRUST_300001_SM_1000_NS8cuda_cub4core6detail5shmemE;
	add.s32 	%r1695, %r1694, %r1693;
	st.shared.u32 	[%r1695+2048], %r711;
$L__BB5_662:
	setp.ge.s32 	%p462, %r724, %r706;
	@%p462 bra 	$L__BB5_664;
	add.s32 	%r915, %r3146, 1;
	shl.b32 	%r1696, %r3146, 2;
	mov.u32 	%r1697, _ZN6thrust24THRUST_300001_SM_1000_NS8cuda_cub4core6detail5shmemE;
	add.s32 	%r1698, %r1697, %r1696;
	st.shared.u32 	[%r1698+2048], %r722;
	mov.u32 	%r3146, %r915;
$L__BB5_664:
	setp.ge.s32 	%p463, %r735, %r706;
	@%p463 bra 	$L__BB5_666;
	add.s32 	%r917, %r3146, 1;
	shl.b32 	%r1699, %r3146, 2;
	mov.u32 	%r1700, _ZN6thrust24THRUST_300001_SM_1000_NS8cuda_cub4core6detail5shmemE;
	add.s32 	%r1701, %r1700, %r1699;
	st.shared.u32 	[%r1701+2048], %r733;
	mov.u32 	%r3146, %r917;
$L__BB5_666:
	setp.ge.s32 	%p464, %r746, %r706;
	@%p464 bra 	$L__BB5_668;
	add.s32 	%r919, %r3146, 1;
	shl.b32 	%r1702, %r3146, 2;
	mov.u32 	%r1703, _ZN6thrust24THRUST_300001_SM_1000_NS8cuda_cub4core6detail5shmemE;
	add.s32 	%r1704, %r1703, %r1702;
	st.shared.u32 	[%r1704+2048], %r744;
	mov.u32 	%r3146, %r919;
$L__BB5_668:
	setp.ge.s32 	%p465, %r757, %r706;
	@%p465 bra 	$L__BB5_670;
	add.s32 	%r921, %r3146, 1;
	shl.b32 	%r1705, %r3146, 2;
	mov.u32 	%r1706, _ZN6thrust24THRUST_300001_SM_1000_NS8cuda_cub4core6detail5shmemE;
	add.s32 	%r1707, %r1706, %r1705;
	st.shared.u32 	[%r1707+2048], %r755;
	mov.u32 	%r3146, %r921;
$L__BB5_670:
	and.b32  	%r923, %r778, 32;
	setp.eq.s32 	%p466, %r923, 0;
	@%p466 bra 	$L__BB5_672;
	add.s32 	%r924, %r3146, 1;
	shl.b32 	%r1708, %r3146, 2;
	mov.u32 	%r1709, _ZN6thrust24THRUST_300001_SM_1000_NS8cuda_cub4core6detail5shmemE;
	add.s32 	%r1710, %r1709, %r1708;
	st.shared.u32 	[%r1710+2048], %r766;
	mov.u32 	%r3146, %r924;
$L__BB5_672:
	and.b32  	%r926, %r778, 64;
	setp.eq.s32 	%p467, %r926, 0;
	@%p467 bra 	$L__BB5_674;
	add.s32 	%r927, %r3146, 1;
	shl.b32 	%r1711, %r3146, 2;
	mov.u32 	%r1712, _ZN6thrust24THRUST_300001_SM_1000_NS8cuda_cub4core6detail5shmemE;
	add.s32 	%r1713, %r1712, %r1711;
	st.shared.u32 	[%r1713+2048], %r776;
	mov.u32 	%r3146, %r927;
$L__BB5_674:
	and.b32  	%r929, %r799, 128;
	setp.eq.s32 	%p468, %r929, 0;
	@%p468 bra 	$L__BB5_676;
	add.s32 	%r930, %r3146, 1;
	shl.b32 	%r1714, %r3146, 2;
	mov.u32 	%r1715, _ZN6thrust24THRUST_300001_SM_1000_NS8cuda_cub4core6detail5shmemE;
	add.s32 	%r1716, %r1715, %r1714;
	st.shared.u32 	[%r1716+2048], %r787;
	mov.u32 	%r3146, %r930;
$L__BB5_676:
	and.b32  	%r932, %r799, 256;
	setp.eq.s32 	%p469, %r932, 0;
	@%p469 bra 	$L__BB5_678;
	add.s32 	%r933, %r3146, 1;
	shl.b32 	%r1717, %r3146, 2;
	mov.u32 	%r1718, _ZN6thrust24THRUST_300001_SM_1000_NS8cuda_cub4core6detail5shmemE;
	add.s32 	%r1719, %r1718, %r1717;
	st.shared.u32 	[%r1719+2048], %r797;
	mov.u32 	%r3146, %r933;
$L__BB5_678:
	and.b32  	%r935, %r820, 512;
	setp.eq.s32 	%p470, %r935, 0;
	@%p470 bra 	$L__BB5_680;
	add.s32 	%r936, %r3146, 1;
	shl.b32 	%r1720, %r3146, 2;
	mov.u32 	%r1721, _ZN6thrust24THRUST_300001_SM_1000_NS8cuda_cub4core6detail5shmemE;
	add.s32 	%r1722, %r1721, %r1720;
	st.shared.u32 	[%r1722+2048], %r808;
	mov.u32 	%r3146, %r936;
$L__BB5_680:
	and.b32  	%r938, %r820, 1024;
	setp.eq.s32 	%p471, %r938, 0;
	@%p471 bra 	$L__BB5_682;
	add.s32 	%r939, %r3146, 1;
	shl.b32 	%r1723, %r3146, 2;
	mov.u32 	%r1724, _ZN6thrust24THRUST_300001_SM_1000_NS8cuda_cub4core6detail5shmemE;
	add.s32 	%r1725, %r1724, %r1723;
	st.shared.u32 	[%r1725+2048], %r818;
	mov.u32 	%r3146, %r939;
$L__BB5_682:
	and.b32  	%r941, %r841, 2048;
	setp.eq.s32 	%p472, %r941, 0;
	@%p472 bra 	$L__BB5_684;
	add.s32 	%r942, %r3146, 1;
	shl.b32 	%r1726, %r3146, 2;
	mov.u32 	%r1727, _ZN6thrust24THRUST_300001_SM_1000_NS8cuda_cub4core6detail5shmemE;
	add.s32 	%r1728, %r1727, %r1726;
	st.shared.u32 	[%r1728+2048], %r829;
	mov.u32 	%r3146, %r942;
$L__BB5_684:
	and.b32  	%r944, %r841, 4096;
	setp.eq.s32 	%p473, %r944, 0;
	@%p473 bra 	$L__BB5_686;
	add.s32 	%r945, %r3146, 1;
	shl.b32 	%r1729, %r3146, 2;
	mov.u32 	%r1730, _ZN6thrust24THRUST_300001_SM_1000_NS8cuda_cub4core6detail5shmemE;
	add.s32 	%r1731, %r1730, %r1729;
	st.shared.u32 	[%r1731+2048], %r839;
	mov.u32 	%r3146, %r945;
$L__BB5_686:
	and.b32  	%r947, %r862, 8192;
	setp.eq.s32 	%p474, %r947, 0;
	@%p474 bra 	$L__BB5_688;
	add.s32 	%r948, %r3146, 1;
	shl.b32 	%r1732, %r3146, 2;
	mov.u32 	%r1733, _ZN6thrust24THRUST_300001_SM_1000_NS8cuda_cub4core6detail5shmemE;
	add.s32 	%r1734, %r1733, %r1732;
	st.shared.u32 	[%r1734+2048], %r850;
	mov.u32 	%r3146, %r948;
$L__BB5_688:
	and.b32  	%r950, %r862, 16384;
	setp.eq.s32 	%p475, %r950, 0;
	@%p475 bra 	$L__BB5_690;
	add.s32 	%r951, %r3146, 1;
	shl.b32 	%r1735, %r3146, 2;
	mov.u32 	%r1736, _ZN6thrust24THRUST_300001_SM_1000_NS8cuda_cub4core6detail5shmemE;
	add.s32 	%r1737, %r1736, %r1735;
	st.shared.u32 	[%r1737+2048], %r860;
	mov.u32 	%r3146, %r951;
$L__BB5_690:
	and.b32  	%r953, %r883, 32768;
	setp.eq.s32 	%p476, %r953, 0;
	@%p476 bra 	$L__BB5_692;
	add.s32 	%r954, %r3146, 1;
	shl.b32 	%r1738, %r3146, 2;
	mov.u32 	%r1739, _ZN6thrust24THRUST_300001_SM_1000_NS8cuda_cub4core6detail5shmemE;
	add.s32 	%r1740, %r1739, %r1738;
	st.shared.u32 	[%r1740+2048], %r871;
	mov.u32 	%r3146, %r954;
$L__BB5_692:
	and.b32  	%r956, %r883, 65536;
	setp.eq.s32 	%p477, %r956, 0;
	@%p477 bra 	$L__BB5_694;
	add.s32 	%r957, %r3146, 1;
	shl.b32 	%r1741, %r3146, 2;
	mov.u32 	%r1742, _ZN6thrust24THRUST_300001_SM_1000_NS8cuda_cub4core6detail5shmemE;
	add.s32 	%r1743, %r1742, %r1741;
	st.shared.u32 	[%r1743+2048], %r881;
	mov.u32 	%r3146, %r957;
$L__BB5_694:
	and.b32  	%r959, %r904, 131072;
	setp.eq.s32 	%p478, %r959, 0;
	@%p478 bra 	$L__BB5_696;
	add.s32 	%r960, %r3146, 1;
	shl.b32 	%r1744, %r3146, 2;
	mov.u32 	%r1745, _ZN6thrust24THRUST_300001_SM_1000_NS8cuda_cub4core6detail5shmemE;
	add.s32 	%r1746, %r1745, %r1744;
	st.shared.u32 	[%r1746+2048], %r892;
	mov.u32 	%r3146, %r960;
$L__BB5_696:
	and.b32  	%r962, %r904, 262144;
	setp.eq.s32 	%p479, %r962, 0;
	@%p479 bra 	$L__BB5_698;
	shl.b32 	%r1747, %r3146, 2;
	mov.u32 	%r1748, _ZN6thrust24THRUST_300001_SM_1000_NS8cuda_cub4core6detail5shmemE;
	add.s32 	%r1749, %r1748, %r1747;
	st.shared.u32 	[%r1749+2048], %r902;
$L__BB5_698:
	bar.sync 	0;
	cvt.u32.u64 	%r1750, %rd584;
	mov.u32 	%r3167, %tid.x;
	setp.ge.s32 	%p480, %r3167, %r1750;
	@%p480 bra 	$L__BB5_705;
	not.b32 	%r1752, %r3167;
	add.s32 	%r1754, %r1752, %r1750;
	and.b32  	%r1755, %r1754, 1536;
	setp.eq.s32 	%p481, %r1755, 1536;
	@%p481 bra 	$L__BB5_702;
	mov.u32 	%r1756, %tid.x;
	not.b32 	%r1757, %r1756;
	cvt.u32.u64 	%r1758, %rd584;
	add.s32 	%r1759, %r1757, %r1758;
	shr.u32 	%r1760, %r1759, 9;
	add.s32 	%r1761, %r1760, 1;
	and.b32  	%r1762, %r1761, 3;
	shl.b32 	%r1763, %r1756, 2;
	mov.u32 	%r1764, _ZN6thrust24THRUST_300001_SM_1000_NS8cuda_cub4core6detail5shmemE;
	add.s32 	%r1765, %r1763, %r1764;
	add.s32 	%r3164, %r1765, 2048;
	cvt.u64.u32 	%rd324, %r1756;
	add.s64 	%rd325, %rd585, %rd324;
	shl.b64 	%rd326, %rd325, 2;
	add.s64 	%rd586, %rd7, %rd326;
	neg.s32 	%r3163, %r1762;
	and.b32  	%r1770, %r1759, 1536;
	add.s32 	%r1771, %r1770, 512;
	and.b32  	%r1772, %r1771, 1536;
	add.s32 	%r3167, %r1756, %r1772;
$L__BB5_701:
	.pragma "nounroll";
	ld.shared.u32 	%r1773, [%r3164];
	st.global.u32 	[%rd586], %r1773;
	add.s32 	%r3164, %r3164, 2048;
	add.s64 	%rd586, %rd586, 2048;
	add.s32 	%r3163, %r3163, 1;
	setp.ne.s32 	%p482, %r3163, 0;
	@%p482 bra 	$L__BB5_701;
$L__BB5_702:
	mov.u32 	%r1774, %tid.x;
	not.b32 	%r1775, %r1774;
	cvt.u32.u64 	%r1776, %rd584;
	add.s32 	%r1777, %r1775, %r1776;
	setp.lt.u32 	%p483, %r1777, 1536;
	@%p483 bra 	$L__BB5_705;
	cvt.u64.u32 	%rd327, %r3167;
	add.s64 	%rd328, %rd585, %rd327;
	shl.b64 	%rd329, %rd328, 2;
	add.s64 	%rd330, %rd329, %rd7;
	add.s64 	%rd587, %rd330, 4096;
	shl.b32 	%r1778, %r3167, 2;
	mov.u32 	%r1779, _ZN6thrust24THRUST_300001_SM_1000_NS8cuda_cub4core6detail5shmemE;
	add.s32 	%r1780, %r1778, %r1779;
	add.s32 	%r3166, %r1780, 8192;
$L__BB5_704:
	ld.shared.u32 	%r1781, [%r3166+-6144];
	st.global.u32 	[%rd587+-4096], %r1781;
	ld.shared.u32 	%r1782, [%r3166+-4096];
	st.global.u32 	[%rd587+-2048], %r1782;
	ld.shared.u32 	%r1783, [%r3166+-2048];
	st.global.u32 	[%rd587], %r1783;
	ld.shared.u32 	%r1784, [%r3166];
	st.global.u32 	[%rd587+2048], %r1784;
	add.s32 	%r3167, %r3167, 2048;
	add.s64 	%rd587, %rd587, 8192;
	add.s32 	%r3166, %r3166, 8192;
	setp.lt.s32 	%p484, %r3167, %r1776;
	@%p484 bra 	$L__BB5_704;
$L__BB5_705:
	mov.u32 	%r977, %tid.x;
	setp.ge.s32 	%p485, %r977, %r559;
	add.s64 	%rd111, %rd5, %rd136;
	add.s64 	%rd112, %rd6, %rd138;
	@%p485 bra 	$L__BB5_709;
	setp.ge.s32 	%p486, %r977, %r556;
	@%p486 bra 	$L__BB5_708;
	ld.global.u32 	%r3168, [%rd111];
	bra.uni 	$L__BB5_709;
$L__BB5_708:
	ld.global.u32 	%r3168, [%rd112];
$L__BB5_709:
	add.s32 	%r981, %r977, 512;
	setp.ge.s32 	%p487, %r981, %r559;
	@%p487 bra 	$L__BB5_713;
	setp.lt.s32 	%p488, %r981, %r556;
	@%p488 bra 	$L__BB5_712;
	ld.global.u32 	%r3169, [%rd112+2048];
	bra.uni 	$L__BB5_713;
$L__BB5_712:
	ld.global.u32 	%r3169, [%rd111+2048];
$L__BB5_713:
	or.b32  	%r985, %r977, 1024;
	setp.ge.s32 	%p489, %r985, %r559;
	@%p489 bra 	$L__BB5_717;
	setp.lt.s32 	%p490, %r985, %r556;
	@%p490 bra 	$L__BB5_716;
	ld.global.u32 	%r3170, [%rd112+4096];
	bra.uni 	$L__BB5_717;
$L__BB5_716:
	ld.global.u32 	%r3170, [%rd111+4096];
$L__BB5_717:
	add.s32 	%r1790, %r977, 1536;
	setp.ge.s32 	%p491, %r1790, %r559;
	@%p491 bra 	$L__BB5_721;
	setp.lt.s32 	%p492, %r1790, %r556;
	@%p492 bra 	$L__BB5_720;
	ld.global.u32 	%r3171, [%rd112+6144];
	bra.uni 	$L__BB5_721;
$L__BB5_720:
	ld.global.u32 	%r3171, [%rd111+6144];
$L__BB5_721:
	or.b32  	%r1793, %r977, 2048;
	setp.ge.s32 	%p493, %r1793, %r559;
	@%p493 bra 	$L__BB5_725;
	setp.lt.s32 	%p494, %r1793, %r556;
	@%p494 bra 	$L__BB5_724;
	ld.global.u32 	%r3172, [%rd112+8192];
	bra.uni 	$L__BB5_725;
$L__BB5_724:
	ld.global.u32 	%r3172, [%rd111+8192];
$L__BB5_725:
	add.s32 	%r1797, %r977, 2560;
	setp.ge.s32 	%p495, %r1797, %r559;
	@%p495 bra 	$L__BB5_729;
	setp.lt.s32 	%p496, %r1797, %r556;
	@%p496 bra 	$L__BB5_728;
	ld.global.u32 	%r3173, [%rd112+10240];
	bra.uni 	$L__BB5_729;
$L__BB5_728:
	ld.global.u32 	%r3173, [%rd111+10240];
$L__BB5_729:
	or.b32  	%r1802, %r977, 3072;
	setp.ge.s32 	%p497, %r1802, %r559;
	@%p497 bra 	$L__BB5_733;
	setp.lt.s32 	%p498, %r1802, %r556;
	@%p498 bra 	$L__BB5_732;
	ld.global.u32 	%r3174, [%rd112+12288];
	bra.uni 	$L__BB5_733;
$L__BB5_732:
	ld.global.u32 	%r3174, [%rd111+12288];
$L__BB5_733:
	add.s32 	%r1807, %r977, 3584;
	setp.ge.s32 	%p499, %r1807, %r559;
	@%p499 bra 	$L__BB5_737;
	setp.lt.s32 	%p500, %r1807, %r556;
	@%p500 bra 	$L__BB5_736;
	ld.global.u32 	%r3175, [%rd112+14336];
	bra.uni 	$L__BB5_737;
$L__BB5_736:
	ld.global.u32 	%r3175, [%rd111+14336];
$L__BB5_737:
	or.b32  	%r1812, %r977, 4096;
	setp.ge.s32 	%p501, %r1812, %r559;
	@%p501 bra 	$L__BB5_741;
	or.b32  	%r1814, %r977, 4096;
	setp.lt.s32 	%p502, %r1814, %r556;
	@%p502 bra 	$L__BB5_740;
	ld.global.u32 	%r3176, [%rd112+16384];
	bra.uni 	$L__BB5_741;
$L__BB5_740:
	ld.global.u32 	%r3176, [%rd111+16384];
$L__BB5_741:
	add.s32 	%r1817, %r977, 4608;
	setp.ge.s32 	%p503, %r1817, %r559;
	@%p503 bra 	$L__BB5_745;
	add.s32 	%r1819, %r977, 4608;
	setp.lt.s32 	%p504, %r1819, %r556;
	@%p504 bra 	$L__BB5_744;
	ld.global.u32 	%r3177, [%rd112+18432];
	bra.uni 	$L__BB5_745;
$L__BB5_744:
	ld.global.u32 	%r3177, [%rd111+18432];
$L__BB5_745:
	mov.u32 	%r1821, %tid.x;
	or.b32  	%r1822, %r1821, 5120;
	setp.ge.s32 	%p505, %r1822, %r559;
	@%p505 bra 	$L__BB5_749;
	mov.u32 	%r1823, %tid.x;
	or.b32  	%r1824, %r1823, 5120;
	setp.lt.s32 	%p506, %r1824, %r556;
	@%p506 bra 	$L__BB5_748;
	ld.global.u32 	%r3178, [%rd112+20480];
	bra.uni 	$L__BB5_749;
$L__BB5_748:
	ld.global.u32 	%r3178, [%rd111+20480];
$L__BB5_749:
	mov.u32 	%r1826, %tid.x;
	add.s32 	%r1827, %r1826, 5632;
	setp.ge.s32 	%p507, %r1827, %r559;
	@%p507 bra 	$L__BB5_753;
	mov.u32 	%r1828, %tid.x;
	add.s32 	%r1829, %r1828, 5632;
	setp.lt.s32 	%p508, %r1829, %r556;
	@%p508 bra 	$L__BB5_752;
	ld.global.u32 	%r3179, [%rd112+22528];
	bra.uni 	$L__BB5_753;
$L__BB5_752:
	ld.global.u32 	%r3179, [%rd111+22528];
$L__BB5_753:
	mov.u32 	%r1831, %tid.x;
	or.b32  	%r1832, %r1831, 6144;
	setp.ge.s32 	%p509, %r1832, %r559;
	@%p509 bra 	$L__BB5_757;
	mov.u32 	%r1833, %tid.x;
	or.b32  	%r1834, %r1833, 6144;
	setp.lt.s32 	%p510, %r1834, %r556;
	@%p510 bra 	$L__BB5_756;
	ld.global.u32 	%r3180, [%rd112+24576];
	bra.uni 	$L__BB5_757;
$L__BB5_756:
	ld.global.u32 	%r3180, [%rd111+24576];
$L__BB5_757:
	mov.u32 	%r1836, %tid.x;
	add.s32 	%r1837, %r1836, 6656;
	setp.ge.s32 	%p511, %r1837, %r559;
	@%p511 bra 	$L__BB5_761;
	mov.u32 	%r1838, %tid.x;
	add.s32 	%r1839, %r1838, 6656;
	setp.lt.s32 	%p512, %r1839, %r556;
	@%p512 bra 	$L__BB5_760;
	ld.global.u32 	%r3181, [%rd112+26624];
	bra.uni 	$L__BB5_761;
$L__BB5_760:
	ld.global.u32 	%r3181, [%rd111+26624];
$L__BB5_761:
	mov.u32 	%r1841, %tid.x;
	or.b32  	%r1842, %r1841, 7168;
	setp.ge.s32 	%p513, %r1842, %r559;
	@%p513 bra 	$L__BB5_765;
	mov.u32 	%r1843, %tid.x;
	or.b32  	%r1844, %r1843, 7168;
	setp.lt.s32 	%p514, %r1844, %r556;
	@%p514 bra 	$L__BB5_764;
	ld.global.u32 	%r3182, [%rd112+28672];
	bra.uni 	$L__BB5_765;
$L__BB5_764:
	ld.global.u32 	%r3182, [%rd111+28672];
$L__BB5_765:
	mov.u32 	%r1846, %tid.x;
	add.s32 	%r1847, %r1846, 7680;
	setp.ge.s32 	%p515, %r1847, %r559;
	@%p515 bra 	$L__BB5_769;
	mov.u32 	%r1848, %tid.x;
	add.s32 	%r1849, %r1848, 7680;
	setp.lt.s32 	%p516, %r1849, %r556;
	@%p516 bra 	$L__BB5_768;
	ld.global.u32 	%r3183, [%rd112+30720];
	bra.uni 	$L__BB5_769;
$L__BB5_768:
	ld.global.u32 	%r3183, [%rd111+30720];
$L__BB5_769:
	mov.u32 	%r1851, %tid.x;
	or.b32  	%r1852, %r1851, 8192;
	setp.ge.s32 	%p517, %r1852, %r559;
	@%p517 bra 	$L__BB5_773;
	mov.u32 	%r1853, %tid.x;
	or.b32  	%r1854, %r1853, 8192;
	setp.lt.s32 	%p518, %r1854, %r556;
	@%p518 bra 	$L__BB5_772;
	ld.global.u32 	%r3184, [%rd112+32768];
	bra.uni 	$L__BB5_773;
$L__BB5_772:
	ld.global.u32 	%r3184, [%rd111+32768];
$L__BB5_773:
	mov.u32 	%r1856, %tid.x;
	add.s32 	%r1857, %r1856, 8704;
	setp.ge.s32 	%p519, %r1857, %r559;
	@%p519 bra 	$L__BB5_777;
	mov.u32 	%r1858, %tid.x;
	add.s32 	%r1859, %r1858, 8704;
	setp.lt.s32 	%p520, %r1859, %r556;
	@%p520 bra 	$L__BB5_776;
	ld.global.u32 	%r3185, [%rd112+34816];
	bra.uni 	$L__BB5_777;
$L__BB5_776:
	ld.global.u32 	%r3185, [%rd111+34816];
$L__BB5_777:
	mov.u32 	%r1861, %tid.x;
	or.b32  	%r1862, %r1861, 9216;
	setp.ge.s32 	%p521, %r1862, %r559;
	@%p521 bra 	$L__BB5_781;
	mov.u32 	%r1863, %tid.x;
	or.b32  	%r1864, %r1863, 9216;
	setp.lt.s32 	%p522, %r1864, %r556;
	@%p522 bra 	$L__BB5_780;
	ld.global.u32 	%r3186, [%rd112+36864];
	bra.uni 	$L__BB5_781;
$L__BB5_780:
	ld.global.u32 	%r3186, [%rd111+36864];
$L__BB5_781:
	bar.sync 	0;
	mov.u32 	%r1865, %tid.x;
	shl.b32 	%r1866, %r1865, 2;
	mov.u32 	%r1867, _ZN6thrust24THRUST_300001_SM_1000_NS8cuda_cub4core6detail5shmemE;
	add.s32 	%r1868, %r1867, %r1866;
	st.shared.u32 	[%r1868+2048], %r3168;
	st.shared.u32 	[%r1868+4096], %r3169;
	st.shared.u32 	[%r1868+6144], %r3170;
	st.shared.u32 	[%r1868+8192], %r3171;
	st.shared.u32 	[%r1868+10240], %r3172;
	st.shared.u32 	[%r1868+12288], %r3173;
	st.shared.u32 	[%r1868+14336], %r3174;
	st.shared.u32 	[%r1868+16384], %r3175;
	st.shared.u32 	[%r1868+18432], %r3176;
	st.shared.u32 	[%r1868+20480], %r3177;
	st.shared.u32 	[%r1868+22528], %r3178;
	st.shared.u32 	[%r1868+24576], %r3179;
	st.shared.u32 	[%r1868+26624], %r3180;
	st.shared.u32 	[%r1868+28672], %r3181;
	st.shared.u32 	[%r1868+30720], %r3182;
	st.shared.u32 	[%r1868+32768], %r3183;
	st.shared.u32 	[%r1868+34816], %r3184;
	st.shared.u32 	[%r1868+36864], %r3185;
	st.shared.u32 	[%r1868+38912], %r3186;
	bar.sync 	0;
	@%p461 bra 	$L__BB5_783;
	shl.b32 	%r1869, %r712, 2;
	mov.u32 	%r1870, _ZN6thrust24THRUST_300001_SM_1000_NS8cuda_cub4core6detail5shmemE;
	add.s32 	%r1871, %r1870, %r1869;
	ld.shared.u32 	%r3168, [%r1871+2048];
$L__BB5_783:
	@%p462 bra 	$L__BB5_785;
	shl.b32 	%r1872, %r723, 2;
	mov.u32 	%r1873, _ZN6thrust24THRUST_300001_SM_1000_NS8cuda_cub4core6detail5shmemE;
	add.s32 	%r1874, %r1873, %r1872;
	ld.shared.u32 	%r3169, [%r1874+2048];
$L__BB5_785:
	@%p463 bra 	$L__BB5_787;
	shl.b32 	%r1875, %r734, 2;
	mov.u32 	%r1876, _ZN6thrust24THRUST_300001_SM_1000_NS8cuda_cub4core6detail5shmemE;
	add.s32 	%r1877, %r1876, %r1875;
	ld.shared.u32 	%r3170, [%r1877+2048];
$L__BB5_787:
	@%p464 bra 	$L__BB5_789;
	shl.b32 	%r1878, %r745, 2;
	mov.u32 	%r1879, _ZN6thrust24THRUST_300001_SM_1000_NS8cuda_cub4core6detail5shmemE;
	add.s32 	%r1880, %r1879, %r1878;
	ld.shared.u32 	%r3171, [%r1880+2048];
$L__BB5_789:
	@%p465 bra 	$L__BB5_791;
	shl.b32 	%r1881, %r756, 2;
	mov.u32 	%r1882, _ZN6thrust24THRUST_300001_SM_1000_NS8cuda_cub4core6detail5shmemE;
	add.s32 	%r1883, %r1882, %r1881;
	ld.shared.u32 	%r3172, [%r1883+2048];
$L__BB5_791:
	@%p466 bra 	$L__BB5_793;
	shl.b32 	%r1884, %r767, 2;
	mov.u32 	%r1885, _ZN6thrust24THRUST_300001_SM_1000_NS8cuda_cub4core6detail5shmemE;
	add.s32 	%r1886, %r1885, %r1884;
	ld.shared.u32 	%r3173, [%r1886+2048];
$L__BB5_793:
	setp.eq.s32 	%p529, %r926, 0;
	@%p529 bra 	$L__BB5_795;
	shl.b32 	%r1887, %r777, 2;
	mov.u32 	%r1888, _ZN6thrust24THRUST_300001_SM_1000_NS8cuda_cub4core6detail5shmemE;
	add.s32 	%r1889, %r1888, %r1887;
	ld.shared.u32 	%r3174, [%r1889+2048];
$L__BB5_795:
	setp.eq.s32 	%p530, %r929, 0;
	@%p530 bra 	$L__BB5_797;
	shl.b32 	%r1890, %r788, 2;
	mov.u32 	%r1891, _ZN6thrust24THRUST_300001_SM_1000_NS8cuda_cub4core6detail5shmemE;
	add.s32 	%r1892, %r1891, %r1890;
	ld.shared.u32 	%r3175, [%r1892+2048];
$L__BB5_797:
	setp.eq.s32 	%p531, %r932, 0;
	@%p531 bra 	$L__BB5_799;
	shl.b32 	%r1893, %r798, 2;
	mov.u32 	%r1894, _ZN6thrust24THRUST_300001_SM_1000_NS8cuda_cub4core6detail5shmemE;
	add.s32 	%r1895, %r1894, %r1893;
	ld.shared.u32 	%r3176, [%r1895+2048];
$L__BB5_799:
	setp.eq.s32 	%p532, %r935, 0;
	@%p532 bra 	$L__BB5_801;
	shl.b32 	%r1896, %r809, 2;
	mov.u32 	%r1897, _ZN6thrust24THRUST_300001_SM_1000_NS8cuda_cub4core6detail5shmemE;
	add.s32 	%r1898, %r1897, %r1896;
	ld.shared.u32 	%r3177, [%r1898+2048];
$L__BB5_801:
	setp.eq.s32 	%p533, %r938, 0;
	@%p533 bra 	$L__BB5_803;
	shl.b32 	%r1899, %r819, 2;
	mov.u32 	%r1900, _ZN6thrust24THRUST_300001_SM_1000_NS8cuda_cub4core6detail5shmemE;
	add.s32 	%r1901, %r1900, %r1899;
	ld.shared.u32 	%r3178, [%r1901+2048];
$L__BB5_803:
	setp.eq.s32 	%p534, %r941, 0;
	@%p534 bra 	$L__BB5_805;
	shl.b32 	%r1902, %r830, 2;
	mov.u32 	%r1903, _ZN6thrust24THRUST_300001_SM_1000_NS8cuda_cub4core6detail5shmemE;
	add.s32 	%r1904, %r1903, %r1902;
	ld.shared.u32 	%r3179, [%r1904+2048];
$L__BB5_805:
	setp.eq.s32 	%p535, %r944, 0;
	@%p535 bra 	$L__BB5_807;
	shl.b32 	%r1905, %r840, 2;
	mov.u32 	%r1906, _ZN6thrust24THRUST_300001_SM_1000_NS8cuda_cub4core6detail5shmemE;
	add.s32 	%r1907, %r1906, %r1905;
	ld.shared.u32 	%r3180, [%r1907+2048];
$L__BB5_807:
	setp.eq.s32 	%p536, %r947, 0;
	@%p536 bra 	$L__BB5_809;
	shl.b32 	%r1908, %r851, 2;
	mov.u32 	%r1909, _ZN6thrust24THRUST_300001_SM_1000_NS8cuda_cub4core6detail5shmemE;
	add.s32 	%r1910, %r1909, %r1908;
	ld.shared.u32 	%r3181, [%r1910+2048];
$L__BB5_809:
	setp.eq.s32 	%p537, %r950, 0;
	@%p537 bra 	$L__BB5_811;
	shl.b32 	%r1911, %r861, 2;
	mov.u32 	%r1912, _ZN6thrust24THRUST_300001_SM_1000_NS8cuda_cub4core6detail5shmemE;
	add.s32 	%r1913, %r1912, %r1911;
	ld.shared.u32 	%r3182, [%r1913+2048];
$L__BB5_811:
	setp.eq.s32 	%p538, %r953, 0;
	@%p538 bra 	$L__BB5_813;
	shl.b32 	%r1914, %r872, 2;
	mov.u32 	%r1915, _ZN6thrust24THRUST_300001_SM_1000_NS8cuda_cub4core6detail5shmemE;
	add.s32 	%r1916, %r1915, %r1914;
	ld.shared.u32 	%r3183, [%r1916+2048];
$L__BB5_813:
	setp.eq.s32 	%p539, %r956, 0;
	@%p539 bra 	$L__BB5_815;
	shl.b32 	%r1917, %r882, 2;
	mov.u32 	%r1918, _ZN6thrust24THRUST_300001_SM_1000_NS8cuda_cub4core6detail5shmemE;
	add.s32 	%r1919, %r1918, %r1917;
	ld.shared.u32 	%r3184, [%r1919+2048];
$L__BB5_815:
	setp.eq.s32 	%p540, %r959, 0;
	@%p540 bra 	$L__BB5_817;
	shl.b32 	%r1920, %r893, 2;
	mov.u32 	%r1921, _ZN6thrust24THRUST_300001_SM_1000_NS8cuda_cub4core6detail5shmemE;
	add.s32 	%r1922, %r1921, %r1920;
	ld.shared.u32 	%r3185, [%r1922+2048];
$L__BB5_817:
	setp.eq.s32 	%p541, %r962, 0;
	@%p541 bra 	$L__BB5_819;
	shl.b32 	%r1923, %r903, 2;
	mov.u32 	%r1924, _ZN6thrust24THRUST_300001_SM_1000_NS8cuda_cub4core6detail5shmemE;
	add.s32 	%r1925, %r1924, %r1923;
	ld.shared.u32 	%r3186, [%r1925+2048];
$L__BB5_819:
	setp.ge.s32 	%p542, %r713, %r706;
	bar.sync 	0;
	@%p542 bra 	$L__BB5_821;
	add.s32 	%r1077, %r3207, 1;
	shl.b32 	%r1926, %r3207, 2;
	mov.u32 	%r1927, _ZN6thrust24THRUST_300001_SM_1000_NS8cuda_cub4core6detail5shmemE;
	add.s32 	%r1928, %r1927, %r1926;
	st.shared.u32 	[%r1928+2048], %r3168;
	mov.u32 	%r3207, %r1077;
$L__BB5_821:
	setp.ge.s32 	%p543, %r724, %r706;
	@%p543 bra 	$L__BB5_823;
	add.s32 	%r1079, %r3207, 1;
	shl.b32 	%r1929, %r3207, 2;
	mov.u32 	%r1930, _ZN6thrust24THRUST_300001_SM_1000_NS8cuda_cub4core6detail5shmemE;
	add.s32 	%r1931, %r1930, %r1929;
	st.shared.u32 	[%r1931+2048], %r3169;
	mov.u32 	%r3207, %r1079;
$L__BB5_823:
	setp.ge.s32 	%p544, %r735, %r706;
	@%p544 bra 	$L__BB5_825;
	add.s32 	%r1081, %r3207, 1;
	shl.b32 	%r1932, %r3207, 2;
	mov.u32 	%r1933, _ZN6thrust24THRUST_300001_SM_1000_NS8cuda_cub4core6detail5shmemE;
	add.s32 	%r1934, %r1933, %r1932;
	st.shared.u32 	[%r1934+2048], %r3170;
	mov.u32 	%r3207, %r1081;
$L__BB5_825:
	setp.ge.s32 	%p545, %r746, %r706;
	@%p545 bra 	$L__BB5_827;
	add.s32 	%r1083, %r3207, 1;
	shl.b32 	%r1935, %r3207, 2;
	mov.u32 	%r1936, _ZN6thrust24THRUST_300001_SM_1000_NS8cuda_cub4core6detail5shmemE;
	add.s32 	%r1937, %r1936, %r1935;
	st.shared.u32 	[%r1937+2048], %r3171;
	mov.u32 	%r3207, %r1083;
$L__BB5_827:
	setp.ge.s32 	%p546, %r757, %r706;
	@%p546 bra 	$L__BB5_829;
	add.s32 	%r1085, %r3207, 1;
	shl.b32 	%r1938, %r3207, 2;
	mov.u32 	%r1939, _ZN6thrust24THRUST_300001_SM_1000_NS8cuda_cub4core6detail5shmemE;
	add.s32 	%r1940, %r1939, %r1938;
	st.shared.u32 	[%r1940+2048], %r3172;
	mov.u32 	%r3207, %r1085;
$L__BB5_829:
	setp.eq.s32 	%p547, %r923, 0;
	@%p547 bra 	$L__BB5_831;
	add.s32 	%r1087, %r3207, 1;
	shl.b32 	%r1941, %r3207, 2;
	mov.u32 	%r1942, _ZN6thrust24THRUST_300001_SM_1000_NS8cuda_cub4core6detail5shmemE;
	add.s32 	%r1943, %r1942, %r1941;
	st.shared.u32 	[%r1943+2048], %r3173;
	mov.u32 	%r3207, %r1087;
$L__BB5_831:
	setp.eq.s32 	%p548, %r926, 0;
	@%p548 bra 	$L__BB5_833;
	add.s32 	%r1089, %r3207, 1;
	shl.b32 	%r1944, %r3207, 2;
	mov.u32 	%r1945, _ZN6thrust24THRUST_300001_SM_1000_NS8cuda_cub4core6detail5shmemE;
	add.s32 	%r1946, %r1945, %r1944;
	st.shared.u32 	[%r1946+2048], %r3174;
	mov.u32 	%r3207, %r1089;
$L__BB5_833:
	setp.eq.s32 	%p549, %r929, 0;
	@%p549 bra 	$L__BB5_835;
	add.s32 	%r1091, %r3207, 1;
	shl.b32 	%r1947, %r3207, 2;
	mov.u32 	%r1948, _ZN6thrust24THRUST_300001_SM_1000_NS8cuda_cub4core6detail5shmemE;
	add.s32 	%r1949, %r1948, %r1947;
	st.shared.u32 	[%r1949+2048], %r3175;
	mov.u32 	%r3207, %r1091;
$L__BB5_835:
	setp.eq.s32 	%p550, %r932, 0;
	@%p550 bra 	$L__BB5_837;
	add.s32 	%r1093, %r3207, 1;
	shl.b32 	%r1950, %r3207, 2;
	mov.u32 	%r1951, _ZN6thrust24THRUST_300001_SM_1000_NS8cuda_cub4core6detail5shmemE;
	add.s32 	%r1952, %r1951, %r1950;
	st.shared.u32 	[%r1952+2048], %r3176;
	mov.u32 	%r3207, %r1093;
$L__BB5_837:
	setp.eq.s32 	%p551, %r935, 0;
	@%p551 bra 	$L__BB5_839;
	add.s32 	%r1095, %r3207, 1;
	shl.b32 	%r1953, %r3207, 2;
	mov.u32 	%r1954, _ZN6thrust24THRUST_300001_SM_1000_NS8cuda_cub4core6detail5shmemE;
	add.s32 	%r1955, %r1954, %r1953;
	st.shared.u32 	[%r1955+2048], %r3177;
	mov.u32 	%r3207, %r1095;
$L__BB5_839:
	setp.eq.s32 	%p552, %r938, 0;
	@%p552 bra 	$L__BB5_841;
	add.s32 	%r1097, %r3207, 1;
	shl.b32 	%r1956, %r3207, 2;
	mov.u32 	%r1957, _ZN6thrust24THRUST_300001_SM_1000_NS8cuda_cub4core6detail5shmemE;
	add.s32 	%r1958, %r1957, %r1956;
	st.shared.u32 	[%r1958+2048], %r3178;
	mov.u32 	%r3207, %r1097;
$L__BB5_841:
	setp.eq.s32 	%p553, %r941, 0;
	@%p553 bra 	$L__BB5_843;
	add.s32 	%r1099, %r3207, 1;
	shl.b32 	%r1959, %r3207, 2;
	mov.u32 	%r1960, _ZN6thrust24THRUST_300001_SM_1000_NS8cuda_cub4core6detail5shmemE;
	add.s32 	%r1961, %r1960, %r1959;
	st.shared.u32 	[%r1961+2048], %r3179;
	mov.u32 	%r3207, %r1099;
$L__BB5_843:
	setp.eq.s32 	%p554, %r944, 0;
	@%p554 bra 	$L__BB5_845;
	add.s32 	%r1101, %r3207, 1;
	shl.b32 	%r1962, %r3207, 2;
	mov.u32 	%r1963, _ZN6thrust24THRUST_300001_SM_1000_NS8cuda_cub4core6detail5shmemE;
	add.s32 	%r1964, %r1963, %r1962;
	st.shared.u32 	[%r1964+2048], %r3180;
	mov.u32 	%r3207, %r1101;
$L__BB5_845:
	setp.eq.s32 	%p555, %r947, 0;
	@%p555 bra 	$L__BB5_847;
	add.s32 	%r1103, %r3207, 1;
	shl.b32 	%r1965, %r3207, 2;
	mov.u32 	%r1966, _ZN6thrust24THRUST_300001_SM_1000_NS8cuda_cub4core6detail5shmemE;
	add.s32 	%r1967, %r1966, %r1965;
	st.shared.u32 	[%r1967+2048], %r3181;
	mov.u32 	%r3207, %r1103;
$L__BB5_847:
	setp.eq.s32 	%p556, %r950, 0;
	@%p556 bra 	$L__BB5_849;
	add.s32 	%r1105, %r3207, 1;
	shl.b32 	%r1968, %r3207, 2;
	mov.u32 	%r1969, _ZN6thrust24THRUST_300001_SM_1000_NS8cuda_cub4core6detail5shmemE;
	add.s32 	%r1970, %r1969, %r1968;
	st.shared.u32 	[%r1970+2048], %r3182;
	mov.u32 	%r3207, %r1105;
$L__BB5_849:
	setp.eq.s32 	%p557, %r953, 0;
	@%p557 bra 	$L__BB5_851;
	add.s32 	%r1107, %r3207, 1;
	shl.b32 	%r1971, %r3207, 2;
	mov.u32 	%r1972, _ZN6thrust24THRUST_300001_SM_1000_NS8cuda_cub4core6detail5shmemE;
	add.s32 	%r1973, %r1972, %r1971;
	st.shared.u32 	[%r1973+2048], %r3183;
	mov.u32 	%r3207, %r1107;
$L__BB5_851:
	setp.eq.s32 	%p558, %r956, 0;
	@%p558 bra 	$L__BB5_853;
	add.s32 	%r1109, %r3207, 1;
	shl.b32 	%r1974, %r3207, 2;
	mov.u32 	%r1975, _ZN6thrust24THRUST_300001_SM_1000_NS8cuda_cub4core6detail5shmemE;
	add.s32 	%r1976, %r1975, %r1974;
	st.shared.u32 	[%r1976+2048], %r3184;
	mov.u32 	%r3207, %r1109;
$L__BB5_853:
	setp.eq.s32 	%p559, %r959, 0;
	@%p559 bra 	$L__BB5_855;
	add.s32 	%r1111, %r3207, 1;
	shl.b32 	%r1977, %r3207, 2;
	mov.u32 	%r1978, _ZN6thrust24THRUST_300001_SM_1000_NS8cuda_cub4core6detail5shmemE;
	add.s32 	%r1979, %r1978, %r1977;
	st.shared.u32 	[%r1979+2048], %r3185;
	mov.u32 	%r3207, %r1111;
$L__BB5_855:
	setp.eq.s32 	%p560, %r962, 0;
	@%p560 bra 	$L__BB5_857;
	shl.b32 	%r1980, %r3207, 2;
	mov.u32 	%r1981, _ZN6thrust24THRUST_300001_SM_1000_NS8cuda_cub4core6detail5shmemE;
	add.s32 	%r1982, %r1981, %r1980;
	st.shared.u32 	[%r1982+2048], %r3186;
$L__BB5_857:
	cvt.u32.u64 	%r1113, %rd584;
	mov.u32 	%r1114, %tid.x;
	setp.ge.s32 	%p561, %r1114, %r1113;
	bar.sync 	0;
	@%p561 bra 	$L__BB5_864;
	not.b32 	%r1983, %r1114;
	add.s32 	%r1115, %r1983, %r1113;
	and.b32  	%r1984, %r1115, 1536;
	setp.eq.s32 	%p562, %r1984, 1536;
	mov.u32 	%r3228, %r1114;
	@%p562 bra 	$L__BB5_861;
	shr.u32 	%r1985, %r1115, 9;
	add.s32 	%r1986, %r1985, 1;
	and.b32  	%r1987, %r1986, 3;
	shl.b32 	%r1988, %r1114, 2;
	mov.u32 	%r1989, _ZN6thrust24THRUST_300001_SM_1000_NS8cuda_cub4core6detail5shmemE;
	add.s32 	%r1990, %r1988, %r1989;
	add.s32 	%r3225, %r1990, 2048;
	cvt.u64.u32 	%rd333, %r1114;
	add.s64 	%rd334, %rd585, %rd333;
	shl.b64 	%rd335, %rd334, 2;
	add.s64 	%rd588, %rd8, %rd335;
	neg.s32 	%r3224, %r1987;
	shl.b32 	%r1991, %r1986, 9;
	and.b32  	%r1992, %r1991, 1536;
	add.s32 	%r3228, %r1114, %r1992;
$L__BB5_860:
	.pragma "nounroll";
	ld.shared.u32 	%r1993, [%r3225];
	st.global.u32 	[%rd588], %r1993;
	add.s32 	%r3225, %r3225, 2048;
	add.s64 	%rd588, %rd588, 2048;
	add.s32 	%r3224, %r3224, 1;
	setp.ne.s32 	%p563, %r3224, 0;
	@%p563 bra 	$L__BB5_860;
$L__BB5_861:
	setp.lt.u32 	%p564, %r1115, 1536;
	@%p564 bra 	$L__BB5_864;
	cvt.u64.u32 	%rd336, %r3228;
	add.s64 	%rd337, %rd585, %rd336;
	shl.b64 	%rd338, %rd337, 2;
	add.s64 	%rd339, %rd338, %rd8;
	add.s64 	%rd589, %rd339, 4096;
	shl.b32 	%r1994, %r3228, 2;
	mov.u32 	%r1995, _ZN6thrust24THRUST_300001_SM_1000_NS8cuda_cub4core6detail5shmemE;
	add.s32 	%r1996, %r1994, %r1995;
	add.s32 	%r3227, %r1996, 8192;
$L__BB5_863:
	ld.shared.u32 	%r1997, [%r3227+-6144];
	st.global.u32 	[%rd589+-4096], %r1997;
	ld.shared.u32 	%r1998, [%r3227+-4096];
	st.global.u32 	[%rd589+-2048], %r1998;
	ld.shared.u32 	%r1999, [%r3227+-2048];
	st.global.u32 	[%rd589], %r1999;
	ld.shared.u32 	%r2000, [%r3227];
	st.global.u32 	[%rd589+2048], %r2000;
	add.s32 	%r3228, %r3228, 2048;
	add.s64 	%rd589, %rd589, 8192;
	add.s32 	%r3227, %r3227, 8192;
	setp.lt.s32 	%p565, %r3228, %r1113;
	@%p565 bra 	$L__BB5_863;
$L__BB5_864:
	setp.ne.s32 	%p566, %r1114, 0;
	@%p566 bra 	$L__BB5_866;
	ld.param.u64 	%rd559, [_ZN6thrust24THRUST_300001_SM_1000_NS8cuda_cub4core6detail13_kernel_agentINS1_16__set_operations10SetOpAgentINS0_6detail15normal_iteratorINS0_10device_ptrIiEEEESB_SB_SB_SB_SB_lN4cuda3std3__44lessIiEENS5_16serial_set_unionENSE_17integral_constantIbLb1EEEEEJSB_SB_SB_SB_llSB_SB_SG_SH_PNSE_4pairIllEEPmN3cub18CUB_300001_SM_100013ScanTileStateIlLb1EEEEEEvDpT0__param_11];
	add.s64 	%rd340, %rd585, %rd584;
	cvta.to.global.u64 	%rd341, %rd559;
	st.global.u64 	[%rd341], %rd340;
$L__BB5_866:
	ret;

}
	// .globl	_ZN6thrust24THRUST_300001_SM_1000_NS8cuda_cub4core6detail13_kernel_agentINS1_16__set_operations14PartitionAgentINS0_6detail15normal_iteratorINS0_10device_ptrIiEEEESB_i7CompareEEJSB_SB_iiiPN4cuda3std3__44pairIiiEESC_iEEEvDpT0_
.visible .entry _ZN6thrust24THRUST_300001_SM_1000_NS8cuda_cub4core6detail13_kernel_agentINS1_16__set_operations14PartitionAgentINS0_6detail15normal_iteratorINS0_10device_ptrIiEEEESB_i7CompareEEJSB_SB_iiiPN4cuda3std3__44pairIiiEESC_iEEEvDpT0_(
	.param .align 8 .b8 _ZN6thrust24THRUST_300001_SM_1000_NS8cuda_cub4core6detail13_kernel_agentINS1_16__set_operations14PartitionAgentINS0_6detail15normal_iteratorINS0_10device_ptrIiEEEESB_i7CompareEEJSB_SB_iiiPN4cuda3std3__44pairIiiEESC_iEEEvDpT0__param_0[8],
	.param .align 8 .b8 _ZN6thrust24THRUST_300001_SM_1000_NS8cuda_cub4core6detail13_kernel_agentINS1_16__set_operations14PartitionAgentINS0_6detail15normal_iteratorINS0_10device_ptrIiEEEESB_i7CompareEEJSB_SB_iiiPN4cuda3std3__44pairIiiEESC_iEEEvDpT0__param_1[8],
	.param .u32 _ZN6thrust24THRUST_300001_SM_1000_NS8cuda_cub4core6detail13_kernel_agentINS1_16__set_operations14PartitionAgentINS0_6detail15normal_iteratorINS0_10device_ptrIiEEEESB_i7CompareEEJSB_SB_iiiPN4cuda3std3__44pairIiiEESC_iEEEvDpT0__param_2,
	.param .u32 _ZN6thrust24THRUST_300001_SM_1000_NS8cuda_cub4core6detail13_kernel_agentINS1_16__set_operations14PartitionAgentINS0_6detail15normal_iteratorINS0_10device_ptrIiEEEESB_i7CompareEEJSB_SB_iiiPN4cuda3std3__44pairIiiEESC_iEEEvDpT0__param_3,
	.param .u32 _ZN6thrust24THRUST_300001_SM_1000_NS8cuda_cub4core6detail13_kernel_agentINS1_16__set_operations14PartitionAgentINS0_6detail15normal_iteratorINS0_10device_ptrIiEEEESB_i7CompareEEJSB_SB_iiiPN4cuda3std3__44pairIiiEESC_iEEEvDpT0__param_4,
	.param .u64 .ptr .align 1 _ZN6thrust24THRUST_300001_SM_1000_NS8cuda_cub4core6detail13_kernel_agentINS1_16__set_operations14PartitionAgentINS0_6detail15normal_iteratorINS0_10device_ptrIiEEEESB_i7CompareEEJSB_SB_iiiPN4cuda3std3__44pairIiiEESC_iEEEvDpT0__param_5,
	.param .align 1 .b8 _ZN6thrust24THRUST_300001_SM_1000_NS8cuda_cub4core6detail13_kernel_agentINS1_16__set_operations14PartitionAgentINS0_6detail15normal_iteratorINS0_10device_ptrIiEEEESB_i7CompareEEJSB_SB_iiiPN4cuda3std3__44pairIiiEESC_iEEEvDpT0__param_6[1],
	.param .u32 _ZN6thrust24THRUST_300001_SM_1000_NS8cuda_cub4core6detail13_kernel_agentINS1_16__set_operations14PartitionAgentINS0_6detail15normal_iteratorINS0_10device_ptrIiEEEESB_i7CompareEEJSB_SB_iiiPN4cuda3std3__44pairIiiEESC_iEEEvDpT0__param_7
)
.maxntid 256
{
	.reg .pred 	%p<34>;
	.reg .b32 	%r<167>;
	.reg .b64 	%rd<65>;

	ld.param.u64 	%rd5, [_ZN6thrust24THRUST_300001_SM_1000_NS8cuda_cub4core6detail13_kernel_agentINS1_16__set_operations14PartitionAgentINS0_6detail15normal_iteratorINS0_10device_ptrIiEEEESB_i7CompareEEJSB_SB_iiiPN4cuda3std3__44pairIiiEESC_iEEEvDpT0__param_1];
	ld.param.u64 	%rd4, [_ZN6thrust24THRUST_300001_SM_1000_NS8cuda_cub4core6detail13_kernel_agentINS1_16__set_operations14PartitionAgentINS0_6detail15normal_iteratorINS0_10device_ptrIiEEEESB_i7CompareEEJSB_SB_iiiPN4cuda3std3__44pairIiiEESC_iEEEvDpT0__param_0];
	ld.param.u32 	%r65, [_ZN6thrust24THRUST_300001_SM_1000_NS8cuda_cub4core6detail13_kernel_agentINS1_16__set_operations14PartitionAgentINS0_6detail15normal_iteratorINS0_10device_ptrIiEEEESB_i7CompareEEJSB_SB_iiiPN4cuda3std3__44pairIiiEESC_iEEEvDpT0__param_2];
	ld.param.u32 	%r66, [_ZN6thrust24THRUST_300001_SM_1000_NS8cuda_cub4core6detail13_kernel_agentINS1_16__set_operations14PartitionAgentINS0_6detail15normal_iteratorINS0_10device_ptrIiEEEESB_i7CompareEEJSB_SB_iiiPN4cuda3std3__44pairIiiEESC_iEEEvDpT0__param_3];
	ld.param.u32 	%r68, [_ZN6thrust24THRUST_300001_SM_1000_NS8cuda_cub4core6detail13_kernel_agentINS1_16__set_operations14PartitionAgentINS0_6detail15normal_iteratorINS0_10device_ptrIiEEEESB_i7CompareEEJSB_SB_iiiPN4cuda3std3__44pairIiiEESC_iEEEvDpT0__param_4];
	ld.param.u64 	%rd6, [_ZN6thrust24THRUST_300001_SM_1000_NS8cuda_cub4core6detail13_kernel_agentINS1_16__set_operations14PartitionAgentINS0_6detail15normal_iteratorINS0_10device_ptrIiEEEESB_i7CompareEEJSB_SB_iiiPN4cuda3std3__44pairIiiEESC_iEEEvDpT0__param_5];
	ld.param.u32 	%r67, [_ZN6thrust24THRUST_300001_SM_1000_NS8cuda_cub4core6detail13_kernel_agentINS1_16__set_operations14PartitionAgentINS0_6detail15normal_iteratorINS0_10device_ptrIiEEEESB_i7CompareEEJSB_SB_iiiPN4cuda3std3__44pairIiiEESC_iEEEvDpT0__param_7];
	mov.u32 	%r69, %ntid.x;
	mov.u32 	%r70, %ctaid.x;
	mov.u32 	%r71, %tid.x;
	mad.lo.s32 	%r1, %r69, %r70, %r71;
	setp.ge.s32 	%p1, %r1, %r68;
	@%p1 bra 	$L__BB6_28;
	mul.lo.s32 	%r72, %r67, %r1;
	add.s32 	%r73, %r66, %r65;
	min.s32 	%r2, %r73, %r72;
	cvta.to.global.u64 	%rd1, %rd5;
	cvta.to.global.u64 	%rd2, %rd4;
	sub.s32 	%r74, %r2, %r66;
	max.s32 	%r141, %r74, 0;
	min.s32 	%r139, %r65, %r2;
	setp.ge.s32 	%p2, %r141, %r139;
	@%p2 bra 	$L__BB6_3;
$L__BB6_2:
	add.s32 	%r75, %r139, %r141;
	shr.u32 	%r76, %r75, 1;
	mul.wide.u32 	%rd7, %r76, 4;
	add.s64 	%rd8, %rd2, %rd7;
	ld.global.u32 	%r77, [%rd8];
	not.b32 	%r78, %r76;
	add.s32 	%r79, %r2, %r78;
	mul.wide.s32 	%rd9, %r79, 4;
	add.s64 	%rd10, %rd1, %rd9;
	ld.global.u32 	%r80, [%rd10];
	setp.lt.s32 	%p3, %r80, %r77;
	add.s32 	%r81, %r76, 1;
	selp.b32 	%r141, %r141, %r81, %p3;
	selp.b32 	%r139, %r76, %r139, %p3;
	setp.lt.s32 	%p4, %r141, %r139;
	@%p4 bra 	$L__BB6_2;
$L__BB6_3:
	sub.s32 	%r10, %r2, %r141;
	setp.ge.s32 	%p5, %r10, %r66;
	mov.b32 	%r166, 0;
	@%p5 bra 	$L__BB6_27;
	mul.wide.s32 	%rd11, %r10, 4;
	add.s64 	%rd3, %rd1, %rd11;
	ld.global.u32 	%r11, [%rd3];
	setp.lt.s32 	%p6, %r141, 1;
	mov.b32 	%r144, 0;
	mov.u32 	%r150, %r144;
	@%p6 bra 	$L__BB6_11;
	mul.wide.u32 	%rd12, %r141, 511;
	shr.u64 	%rd13, %rd12, 9;
	cvt.u32.u64 	%r84, %rd13;
	shl.b64 	%rd14, %rd13, 2;
	add.s64 	%rd15, %rd2, %rd14;
	ld.global.u32 	%r85, [%rd15];
	setp.lt.s32 	%p7, %r85, %r11;
	add.s32 	%r86, %r84, 1;
	selp.b32 	%r144, %r141, %r84, %p7;
	selp.b32 	%r150, %r86, 0, %p7;
	setp.ge.u32 	%p8, %r150, %r144;
	@%p8 bra 	$L__BB6_7;
	cvt.u64.u32 	%rd16, %r150;
	mul.wide.u32 	%rd17, %r144, 127;
	add.s64 	%rd18, %rd17, %rd16;
	shr.u64 	%rd19, %rd18, 7;
	cvt.u32.u64 	%r87, %rd19;
	shl.b64 	%rd20, %rd19, 2;
	add.s64 	%rd21, %rd2, %rd20;
	ld.global.u32 	%r88, [%rd21];
	setp.lt.s32 	%p9, %r88, %r11;
	add.s32 	%r89, %r87, 1;
	selp.b32 	%r144, %r144, %r87, %p9;
	selp.b32 	%r150, %r89, %r150, %p9;
$L__BB6_7:
	setp.ge.u32 	%p10, %r150, %r144;
	@%p10 bra 	$L__BB6_9;
	cvt.u64.u32 	%rd22, %r150;
	mul.wide.u32 	%rd23, %r144, 31;
	add.s64 	%rd24, %rd23, %rd22;
	shr.u64 	%rd25, %rd24, 5;
	cvt.u32.u64 	%r90, %rd25;
	shl.b64 	%rd26, %rd25, 2;
	add.s64 	%rd27, %rd2, %rd26;
	ld.global.u32 	%r91, [%rd27];
	setp.lt.s32 	%p11, %r91, %r11;
	add.s32 	%r92, %r90, 1;
	selp.b32 	%r144, %r144, %r90, %p11;
	selp.b32 	%r150, %r92, %r150, %p11;
$L__BB6_9:
	setp.ge.u32 	%p12, %r150, %r144;
	@%p12 bra 	$L__BB6_11;
	cvt.u64.u32 	%rd28, %r150;
	mul.wide.u32 	%rd29, %r144, 15;
	add.s64 	%rd30, %rd29, %rd28;
	shr.u64 	%rd31, %rd30, 4;
	cvt.u32.u64 	%r93, %rd31;
	shl.b64 	%rd32, %rd31, 2;
	add.s64 	%rd33, %rd2, %rd32;
	ld.global.u32 	%r94, [%rd33];
	setp.lt.s32 	%p13, %r94, %r11;
	add.s32 	%r95, %r93, 1;
	selp.b32 	%r144, %r144, %r93, %p13;
	selp.b32 	%r150, %r95, %r150, %p13;
$L__BB6_11:
	setp.ge.u32 	%p14, %r150, %r144;
	@%p14 bra 	$L__BB6_13;
$L__BB6_12:
	and.b32  	%r96, %r150, %r144;
	xor.b32  	%r97, %r150, %r144;
	shr.s32 	%r98, %r97, 1;
	add.s32 	%r99, %r96, %r98;
	mul.wide.s32 	%rd34, %r99, 4;
	add.s64 	%rd35, %rd2, %rd34;
	ld.global.u32 	%r100, [%rd35];
	setp.lt.s32 	%p15, %r100, %r11;
	add.s32 	%r101, %r99, 1;
	selp.b32 	%r144, %r144, %r99, %p15;
	selp.b32 	%r150, %r101, %r150, %p15;
	setp.lt.s32 	%p16, %r150, %r144;
	@%p16 bra 	$L__BB6_12;
$L__BB6_13:
	setp.lt.s32 	%p17, %r10, 1;
	mov.b32 	%r154, 0;
	mov.u32 	%r153, %r10;
	@%p17 bra 	$L__BB6_15;
	mul.wide.u32 	%rd36, %r10, 511;
	shr.u64 	%rd37, %rd36, 9;
	cvt.u32.u64 	%r103, %rd37;
	shl.b64 	%rd38, %rd37, 2;
	add.s64 	%rd39, %rd1, %rd38;
	ld.global.u32 	%r104, [%rd39];
	setp.lt.s32 	%p18, %r104, %r11;
	add.s32 	%r105, %r103, 1;
	selp.b32 	%r153, %r10, %r103, %p18;
	selp.b32 	%r154, %r105, 0, %p18;
$L__BB6_15:
	setp.ge.s32 	%p19, %r154, %r153;
	@%p19 bra 	$L__BB6_17;
	cvt.u64.u32 	%rd40, %r154;
	mul.wide.u32 	%rd41, %r153, 127;
	add.s64 	%rd42, %rd41, %rd40;
	shr.u64 	%rd43, %rd42, 7;
	cvt.u32.u64 	%r106, %rd43;
	shl.b64 	%rd44, %rd43, 2;
	add.s64 	%rd45, %rd1, %rd44;
	ld.global.u32 	%r107, [%rd45];
	setp.lt.s32 	%p20, %r107, %r11;
	add.s32 	%r108, %r106, 1;
	selp.b32 	%r153, %r153, %r106, %p20;
	selp.b32 	%r154, %r108, %r154, %p20;
$L__BB6_17:
	setp.ge.s32 	%p21, %r154, %r153;
	@%p21 bra 	$L__BB6_19;
	cvt.u64.u32 	%rd46, %r154;
	mul.wide.u32 	%rd47, %r153, 31;
	add.s64 	%rd48, %rd47, %rd46;
	shr.u64 	%rd49, %rd48, 5;
	cvt.u32.u64 	%r109, %rd49;
	shl.b64 	%rd50, %rd49, 2;
	add.s64 	%rd51, %rd1, %rd50;
	ld.global.u32 	%r110, [%rd51];
	setp.lt.s32 	%p22, %r110, %r11;
	add.s32 	%r111, %r109, 1;
	selp.b32 	%r153, %r153, %r109, %p22;
	selp.b32 	%r154, %r111, %r154, %p22;
$L__BB6_19:
	setp.ge.s32 	%p23, %r154, %r153;
	@%p23 bra 	$L__BB6_21;
	cvt.u64.u32 	%rd52, %r154;
	mul.wide.u32 	%rd53, %r153, 15;
	add.s64 	%rd54, %rd53, %rd52;
	shr.u64 	%rd55, %rd54, 4;
	cvt.u32.u64 	%r112, %rd55;
	shl.b64 	%rd56, %rd55, 2;
	add.s64 	%rd57, %rd1, %rd56;
	ld.global.u32 	%r113, [%rd57];
	setp.lt.s32 	%p24, %r113, %r11;
	add.s32 	%r114, %r112, 1;
	selp.b32 	%r153, %r153, %r112, %p24;
	selp.b32 	%r154, %r114, %r154, %p24;
$L__BB6_21:
	setp.ge.s32 	%p25, %r154, %r153;
	@%p25 bra 	$L__BB6_23;
$L__BB6_22:
	and.b32  	%r115, %r154, %r153;
	xor.b32  	%r116, %r154, %r153;
	shr.s32 	%r117, %r116, 1;
	add.s32 	%r118, %r115, %r117;
	mul.wide.s32 	%rd58, %r118, 4;
	add.s64 	%rd59, %rd1, %rd58;
	ld.global.u32 	%r119, [%rd59];
	setp.lt.s32 	%p26, %r119, %r11;
	add.s32 	%r120, %r118, 1;
	selp.b32 	%r153, %r153, %r118, %p26;
	selp.b32 	%r154, %r120, %r154, %p26;
	setp.lt.s32 	%p27, %r154, %r153;
	@%p27 bra 	$L__BB6_22;
$L__BB6_23:
	sub.s32 	%r122, %r141, %r150;
	sub.s32 	%r52, %r10, %r154;
	add.s32 	%r53, %r52, %r122;
	shr.s32 	%r123, %r53, 1;
	max.s32 	%r54, %r123, %r52;
	add.s32 	%r125, %r154, %r54;
	add.s32 	%r126, %r125, 1;
	min.s32 	%r127, %r126, %r66;
	sub.s32 	%r163, %r127, %r10;
	setp.lt.s32 	%p28, %r163, 1;
	mov.b32 	%r164, 0;
	@%p28 bra 	$L__BB6_26;
	mov.b32 	%r164, 0;
$L__BB6_25:
	add.s32 	%r129, %r164, %r163;
	shr.s32 	%r130, %r129, 1;
	mul.wide.s32 	%rd60, %r130, 4;
	add.s64 	%rd61, %rd3, %rd60;
	ld.global.u32 	%r131, [%rd61];
	setp.lt.s32 	%p29, %r11, %r131;
	add.s32 	%r132, %r130, 1;
	selp.b32 	%r163, %r130, %r163, %p29;
	selp.b32 	%r164, %r164, %r132, %p29;
	setp.lt.s32 	%p30, %r164, %r163;
	@%p30 bra 	$L__BB6_25;
$L__BB6_26:
	add.s32 	%r133, %r52, %r164;
	min.s32 	%r134, %r133, %r54;
	sub.s32 	%r135, %r53, %r134;
	add.s32 	%r136, %r134, 1;
	setp.eq.s32 	%p31, %r135, %r136;
	setp.lt.s32 	%p32, %r54, %r133;
	and.pred  	%p33, %p31, %p32;
	add.s32 	%r141, %r135, %r150;
	selp.u32 	%r166, 1, 0, %p33;
$L__BB6_27:
	sub.s32 	%r137, %r2, %r141;
	add.s32 	%r138, %r137, %r166;
	cvta.to.global.u64 	%rd62, %rd6;
	mul.wide.s32 	%rd63, %r1, 8;
	add.s64 	%rd64, %rd62, %rd63;
	st.global.u32 	[%rd64], %r141;
	st.global.u32 	[%rd64+4], %r138;
$L__BB6_28:
	ret;

}
	// .globl	_ZN6thrust24THRUST_300001_SM_1000_NS8cuda_cub4core6detail13_kernel_agentINS1_16__set_operations10SetOpAgentINS0_6detail15normal_iteratorINS0_10device_ptrIiEEEESB_SB_SB_SB_SB_i7CompareNS5_16serial_set_unionEN4cuda3std3__417integral_constantIbLb1EEEEEJSB_SB_SB_SB_iiSB_SB_SC_SD_PNSG_4pairIiiEEPmN3cub18CUB_300001_SM_100013ScanTileStateIiLb1EEEEEEvDpT0_
.visible .entry _ZN6thrust24THRUST_300001_SM_1000_NS8cuda_cub4core6detail13_kernel_agentINS1_16__set_operations10SetOpAgentINS0_6detail15normal_iteratorINS0_10device_ptrIiEEEESB_SB_SB_SB_SB_i7CompareNS5_16serial_set_unionEN4cuda3std3__417integral_constantIbLb1EEEEEJSB_SB_SB_SB_iiSB_SB_SC_SD_PNSG_4pairIiiEEPmN3cub18CUB_300001_SM_100013ScanTileStateIiLb1EEEEEEvDpT0_(
	.param .align 8 .b8 _ZN6thrust24THRUST_300001_SM_1000_NS8cuda_cub4core6detail13_kernel_agentINS1_16__set_operations10SetOpAgentINS0_6detail15normal_iteratorINS0_10device_ptrIiEEEESB_SB_SB_SB_SB_i7CompareNS5_16serial_set_unionEN4cuda3std3__417integral_constantIbLb1EEEEEJSB_SB_SB_SB_iiSB_SB_SC_SD_PNSG_4pairIiiEEPmN3cub18CUB_300001_SM_100013ScanTileStateIiLb1EEEEEEvDpT0__param_0[8],
	.param .align 8 .b8 _ZN6thrust24THRUST_300001_SM_1000_NS8cuda_cub4core6detail13_kernel_agentINS1_16__set_operations10SetOpAgentINS0_6detail15normal_iteratorINS0_10device_ptrIiEEEESB_SB_SB_SB_SB_i7CompareNS5_16serial_set_unionEN4cuda3std3__417integral_constantIbLb1EEEEEJSB_SB_SB_SB_iiSB_SB_SC_SD_PNSG_4pairIiiEEPmN3cub18CUB_300001_SM_100013ScanTileStateIiLb1EEEEEEvDpT0__param_1[8],
	.param .align 8 .b8 _ZN6thrust24THRUST_300001_SM_1000_NS8cuda_cub4core6detail13_kernel_agentINS1_16__set_operations10SetOpAgentINS0_6detail15normal_iteratorINS0_10device_ptrIiEEEESB_SB_SB_SB_SB_i7CompareNS5_16serial_set_unionEN4cuda3std3__417integral_constantIbLb1EEEEEJSB_SB_SB_SB_iiSB_SB_SC_SD_PNSG_4pairIiiEEPmN3cub18CUB_300001_SM_100013ScanTileStateIiLb1EEEEEEvDpT0__param_2[8],
	.param .align 8 .b8 _ZN6thrust24THRUST_300001_SM_1000_NS8cuda_cub4core6detail13_kernel_agentINS1_16__set_operations10SetOpAgentINS0_6detail15normal_iteratorINS0_10device_ptrIiEEEESB_SB_SB_SB_SB_i7CompareNS5_16serial_set_unionEN4cuda3std3__417integral_constantIbLb1EEEEEJSB_SB_SB_SB_iiSB_SB_SC_SD_PNSG_4pairIiiEEPmN3cub18CUB_300001_SM_100013ScanTileStateIiLb1EEEEEEvDpT0__param_3[8],
	.param .u32 _ZN6thrust24THRUST_300001_SM_1000_NS8cuda_cub4core6detail13_kernel_agentINS1_16__set_operations10SetOpAgentINS0_6detail15normal_iteratorINS0_10device_ptrIiEEEESB_SB_SB_SB_SB_i7CompareNS5_16serial_set_unionEN4cuda3std3__417integral_constantIbLb1EEEEEJSB_SB_SB_SB_iiSB_SB_SC_SD_PNSG_4pairIiiEEPmN3cub18CUB_300001_SM_100013ScanTileStateIiLb1EEEEEEvDpT0__param_4,
	.param .u32 _ZN6thrust24THRUST_300001_SM_1000_NS8cuda_cub4core6detail13_kernel_agentINS1_16__set_operations10SetOpAgentINS0_6detail15normal_iteratorINS0_10device_ptrIiEEEESB_SB_SB_SB_SB_i7CompareNS5_16serial_set_unionEN4cuda3std3__417integral_constantIbLb1EEEEEJSB_SB_SB_SB_iiSB_SB_SC_SD_PNSG_4pairIiiEEPmN3cub18CUB_300001_SM_100013ScanTileStateIiLb1EEEEEEvDpT0__param_5,
	.param .align 8 .b8 _ZN6thrust24THRUST_300001_SM_1000_NS8cuda_cub4core6detail13_kernel_agentINS1_16__set_operations10SetOpAgentINS0_6detail15normal_iteratorINS0_10device_ptrIiEEEESB_SB_SB_SB_SB_i7CompareNS5_16serial_set_unionEN4cuda3std3__417integral_constantIbLb1EEEEEJSB_SB_SB_SB_iiSB_SB_SC_SD_PNSG_4pairIiiEEPmN3cub18CUB_300001_SM_100013ScanTileStateIiLb1EEEEEEvDpT0__param_6[8],
	.param .align 8 .b8 _ZN6thrust24THRUST_300001_SM_1000_NS8cuda_cub4core6detail13_kernel_agentINS1_16__set_operations10SetOpAgentINS0_6detail15normal_iteratorINS0_10device_ptrIiEEEESB_SB_SB_SB_SB_i7CompareNS5_16serial_set_unionEN4cuda3std3__417integral_constantIbLb1EEEEEJSB_SB_SB_SB_iiSB_SB_SC_SD_PNSG_4pairIiiEEPmN3cub18CUB_300001_SM_100013ScanTileStateIiLb1EEEEEEvDpT0__param_7[8],
	.param .align 1 .b8 _ZN6thrust24THRUST_300001_SM_1000_NS8cuda_cub4core6detail13_kernel_agentINS1_16__set_operations10SetOpAgentINS0_6detail15normal_iteratorINS0_10device_ptrIiEEEESB_SB_SB_SB_SB_i7CompareNS5_16serial_set_unionEN4cuda3std3__417integral_constantIbLb1EEEEEJSB_SB_SB_SB_iiSB_SB_SC_SD_PNSG_4pairIiiEEPmN3cub18CUB_300001_SM_100013ScanTileStateIiLb1EEEEEEvDpT0__param_8[1],
	.param .align 1 .b8 _ZN6thrust24THRUST_300001_SM_1000_NS8cuda_cub4core6detail13_kernel_agentINS1_16__set_operations10SetOpAgentINS0_6detail15normal_iteratorINS0_10device_ptrIiEEEESB_SB_SB_SB_SB_i7CompareNS5_16serial_set_unionEN4cuda3std3__417integral_constantIbLb1EEEEEJSB_SB_SB_SB_iiSB_SB_SC_SD_PNSG_4pairIiiEEPmN3cub18CUB_300001_SM_100013ScanTileStateIiLb1EEEEEEvDpT0__param_9[1],
	.param .u64 .ptr .align 1 _ZN6thrust24THRUST_300001_SM_1000_NS8cuda_cub4core6detail13_kernel_agentINS1_16__set_operations10SetOpAgentINS0_6detail15normal_iteratorINS0_10device_ptrIiEEEESB_SB_SB_SB_SB_i7CompareNS5_16serial_set_unionEN4cuda3std3__417integral_constantIbLb1EEEEEJSB_SB_SB_SB_iiSB_SB_SC_SD_PNSG_4pairIiiEEPmN3cub18CUB_300001_SM_100013ScanTileStateIiLb1EEEEEEvDpT0__param_10,
	.param .u64 .ptr .align 1 _ZN6thrust24THRUST_300001_SM_1000_NS8cuda_cub4core6detail13_kernel_agentINS1_16__set_operations10SetOpAgentINS0_6detail15normal_iteratorINS0_10device_ptrIiEEEESB_SB_SB_SB_SB_i7CompareNS5_16serial_set_unionEN4cuda3std3__417integral_constantIbLb1EEEEEJSB_SB_SB_SB_iiSB_SB_SC_SD_PNSG_4pairIiiEEPmN3cub18CUB_300001_SM_100013ScanTileStateIiLb1EEEEEEvDpT0__param_11,
	.param .align 8 .b8 _ZN6thrust24THRUST_300001_SM_1000_NS8cuda_cub4core6detail13_kernel_agentINS1_16__set_operations10SetOpAgentINS0_6detail15normal_iteratorINS0_10device_ptrIiEEEESB_SB_SB_SB_SB_i7CompareNS5_16serial_set_unionEN4cuda3std3__417integral_constantIbLb1EEEEEJSB_SB_SB_SB_iiSB_SB_SC_SD_PNSG_4pairIiiEEPmN3cub18CUB_300001_SM_100013ScanTileStateIiLb1EEEEEEvDpT0__param_12[8]
)
.maxntid 512
{
	.reg .pred 	%p<932>;
	.reg .b32 	%r<3399>;
	.reg .b64 	%rd<142>;

	ld.param.u64 	%rd2, [_ZN6thrust24THRUST_300001_SM_1000_NS8cuda_cub4core6detail13_kernel_agentINS1_16__set_operations10SetOpAgentINS0_6detail15normal_iteratorINS0_10device_ptrIiEEEESB_SB_SB_SB_SB_i7CompareNS5_16serial_set_unionEN4cuda3std3__417integral_constantIbLb1EEEEEJSB_SB_SB_SB_iiSB_SB_SC_SD_PNSG_4pairIiiEEPmN3cub18CUB_300001_SM_100013ScanTileStateIiLb1EEEEEEvDpT0__param_12];
	ld.param.u64 	%rd31, [_ZN6thrust24THRUST_300001_SM_1000_NS8cuda_cub4core6detail13_kernel_agentINS1_16__set_operations10SetOpAgentINS0_6detail15normal_iteratorINS0_10device_ptrIiEEEESB_SB_SB_SB_SB_i7CompareNS5_16serial_set_unionEN4cuda3std3__417integral_constantIbLb1EEEEEJSB_SB_SB_SB_iiSB_SB_SC_SD_PNSG_4pairIiiEEPmN3cub18CUB_300001_SM_100013ScanTileStateIiLb1EEEEEEvDpT0__param_7];
	ld.param.u64 	%rd32, [_ZN6thrust24THRUST_300001_SM_1000_NS8cuda_cub4core6detail13_kernel_agentINS1_16__set_operations10SetOpAgentINS0_6detail15normal_iteratorINS0_10device_ptrIiEEEESB_SB_SB_SB_SB_i7CompareNS5_16serial_set_unionEN4cuda3std3__417integral_constantIbLb1EEEEEJSB_SB_SB_SB_iiSB_SB_SC_SD_PNSG_4pairIiiEEPmN3cub18CUB_300001_SM_100013ScanTileStateIiLb1EEEEEEvDpT0__param_6];
	ld.param.u64 	%rd33, [_ZN6thrust24THRUST_300001_SM_1000_NS8cuda_cub4core6detail13_kernel_agentINS1_16__set_operations10SetOpAgentINS0_6detail15normal_iteratorINS0_10device_ptrIiEEEESB_SB_SB_SB_SB_i7CompareNS5_16serial_set_unionEN4cuda3std3__417integral_constantIbLb1EEEEEJSB_SB_SB_SB_iiSB_SB_SC_SD_PNSG_4pairIiiEEPmN3cub18CUB_300001_SM_100013ScanTileStateIiLb1EEEEEEvDpT0__param_3];
	ld.param.u64 	%rd34, [_ZN6thrust24THRUST_300001_SM_1000_NS8cuda_cub4core6detail13_kernel_agentINS1_16__set_operations10SetOpAgentINS0_6detail15normal_iteratorINS0_10device_ptrIiEEEESB_SB_SB_SB_SB_i7CompareNS5_16serial_set_unionEN4cuda3std3__417integral_constantIbLb1EEEEEJSB_SB_SB_SB_iiSB_SB_SC_SD_PNSG_4pairIiiEEPmN3cub18CUB_300001_SM_100013ScanTileStateIiLb1EEEEEEvDpT0__param_2];
	ld.param.u64 	%rd35, [_ZN6thrust24THRUST_300001_SM_1000_NS8cuda_cub4core6detail13_kernel_agentINS1_16__set_operations10SetOpAgentINS0_6detail15normal_iteratorINS0_10device_ptrIiEEEESB_SB_SB_SB_SB_i7CompareNS5_16serial_set_unionEN4cuda3std3__417integral_constantIbLb1EEEEEJSB_SB_SB_SB_iiSB_SB_SC_SD_PNSG_4pairIiiEEPmN3cub18CUB_300001_SM_100013ScanTileStateIiLb1EEEEEEvDpT0__param_1];
	ld.param.u64 	%rd36, [_ZN6thrust24THRUST_300001_SM_1000_NS8cuda_cub4core6detail13_kernel_agentINS1_16__set_operations10SetOpAgentINS0_6detail15normal_iteratorINS0_10device_ptrIiEEEESB_SB_SB_SB_SB_i7CompareNS5_16serial_set_unionEN4cuda3std3__417integral_constantIbLb1EEEEEJSB_SB_SB_SB_iiSB_SB_SC_SD_PNSG_4pairIiiEEPmN3cub18CUB_300001_SM_100013ScanTileStateIiLb1EEEEEEvDpT0__param_0];
	ld.param.u64 	%rd37, [_ZN6thrust24THRUST_300001_SM_1000_NS8cuda_cub4core6detail13_kernel_agentINS1_16__set_operations10SetOpAgentINS0_6detail15normal_iteratorINS0_10device_ptrIiEEEESB_SB_SB_SB_SB_i7CompareNS5_16serial_set_unionEN4cuda3std3__417integral_constantIbLb1EEEEEJSB_SB_SB_SB_iiSB_SB_SC_SD_PNSG_4pairIiiEEPmN3cub18CUB_300001_SM_100013ScanTileStateIiLb1EEEEEEvDpT0__param_10];
	cvta.to.global.u64 	%rd1, %rd37;
	cvta.to.global.u64 	%rd3, %rd36;
	cvta.to.global.u64 	%rd4, %rd35;
	cvta.to.global.u64 	%rd5, %rd34;
	cvta.to.global.u64 	%rd6, %rd33;
	cvta.to.global.u64 	%rd7, %rd32;
	cvta.to.global.u64 	%rd8, %rd31;
	mov.u32 	%r1, %ctaid.x;
	mov.u32 	%r1227, %nctaid.x;
	add.s32 	%r1228, %r1227, -1;
	setp.ge.u32 	%p217, %r1, %r1228;
	@%p217 bra 	$L__BB7_415;
	mul.wide.u32 	%rd93, %r1, 8;
	add.s64 	%rd94, %rd1, %rd93;
	ld.global.u32 	%r2, [%rd94];
	ld.global.u32 	%r3, [%rd94+4];
	ld.global.u32 	%r2112, [%rd94+8];
	ld.global.u32 	%r2113, [%rd94+12];
	sub.s32 	%r4, %r2112, %r2;
	sub.s32 	%r2114, %r2113, %r3;
	cvt.s64.s32 	%rd95, %r2;
	mul.wide.s32 	%rd96, %r3, 4;
	add.s64 	%rd9, %rd4, %rd96;
	mov.u32 	%r6, %tid.x;
	setp.ge.s32 	%p557, %r6, %r4;
	cvt.u64.u32 	%rd10, %r6;
	add.s64 	%rd97, %rd95, %rd10;
	shl.b64 	%rd98, %rd97, 2;
	add.s64 	%rd11, %rd3, %rd98;
	@%p557 bra 	$L__BB7_3;
	ld.global.u32 	%r2957, [%rd11];
	bra.uni 	$L__BB7_4;
$L__BB7_3:
	sub.s32 	%r2115, %r6, %r4;
	mul.wide.s32 	%rd99, %r2115, 4;
	add.s64 	%rd100, %rd9, %rd99;
	ld.global.u32 	%r2957, [%rd100];
$L__BB7_4:
	add.s32 	%r2116, %r6, 512;
	setp.lt.s32 	%p558, %r2116, %r4;
	cvt.s64.s32 	%rd101, %r4;
	sub.s64 	%rd102, %rd10, %rd101;
	shl.b64 	%rd103, %rd102, 2;
	add.s64 	%rd12, %rd9, %rd103;
	@%p558 bra 	$L__BB7_6;
	ld.global.u32 	%r2958, [%rd12+2048];
	bra.uni 	$L__BB7_7;
$L__BB7_6:
	ld.global.u32 	%r2958, [%rd11+2048];
$L__BB7_7:
	or.b32  	%r2117, %r6, 1024;
	setp.lt.s32 	%p559, %r2117, %r4;
	@%p559 bra 	$L__BB7_9;
	ld.global.u32 	%r2959, [%rd12+4096];
	bra.uni 	$L__BB7_10;
$L__BB7_9:
	ld.global.u32 	%r2959, [%rd11+4096];
$L__BB7_10:
	add.s32 	%r2118, %r6, 1536;
	setp.lt.s32 	%p560, %r2118, %r4;
	@%p560 bra 	$L__BB7_12;
	ld.global.u32 	%r2960, [%rd12+6144];
	bra.uni 	$L__BB7_13;
$L__BB7_12:
	ld.global.u32 	%r2960, [%rd11+6144];
$L__BB7_13:
	or.b32  	%r2119, %r6, 2048;
	setp.lt.s32 	%p561, %r2119, %r4;
	@%p561 bra 	$L__BB7_15;
	ld.global.u32 	%r2961, [%rd12+8192];
	bra.uni 	$L__BB7_16;
$L__BB7_15:
	ld.global.u32 	%r2961, [%rd11+8192];
$L__BB7_16:
	add.s32 	%r2120, %r6, 2560;
	setp.lt.s32 	%p562, %r2120, %r4;
	@%p562 bra 	$L__BB7_18;
	ld.global.u32 	%r2962, [%rd12+10240];
	bra.uni 	$L__BB7_19;
$L__BB7_18:
	ld.global.u32 	%r2962, [%rd11+10240];
$L__BB7_19:
	or.b32  	%r2121, %r6, 3072;
	setp.lt.s32 	%p563, %r2121, %r4;
	@%p563 bra 	$L__BB7_21;
	ld.global.u32 	%r2963, [%rd12+12288];
	bra.uni 	$L__BB7_22;
$L__BB7_21:
	ld.global.u32 	%r2963, [%rd11+12288];
$L__BB7_22:
	add.s32 	%r2122, %r6, 3584;
	setp.lt.s32 	%p564, %r2122, %r4;
	@%p564 bra 	$L__BB7_24;
	ld.global.u32 	%r2964, [%rd12+14336];
	bra.uni 	$L__BB7_25;
$L__BB7_24:
	ld.global.u32 	%r2964, [%rd11+14336];
$L__BB7_25:
	or.b32  	%r2123, %r6, 4096;
	setp.lt.s32 	%p565, %r2123, %r4;
	@%p565 bra 	$L__BB7_27;
	ld.global.u32 	%r2965, [%rd12+16384];
	bra.uni 	$L__BB7_28;
$L__BB7_27:
	ld.global.u32 	%r2965, [%rd11+16384];
$L__BB7_28:
	add.s32 	%r2124, %r6, 4608;
	setp.lt.s32 	%p566, %r2124, %r4;
	@%p566 bra 	$L__BB7_30;
	ld.global.u32 	%r2966, [%rd12+18432];
	bra.uni 	$L__BB7_31;
$L__BB7_30:
	ld.global.u32 	%r2966, [%rd11+18432];
$L__BB7_31:
	or.b32  	%r2125, %r6, 5120;
	setp.lt.s32 	%p567, %r2125, %r4;
	@%p567 bra 	$L__BB7_33;
	ld.global.u32 	%r2967, [%rd12+20480];
	bra.uni 	$L__BB7_34;
$L__BB7_33:
	ld.global.u32 	%r2967, [%rd11+20480];
$L__BB7_34:
	add.s32 	%r2126, %r6, 5632;
	setp.lt.s32 	%p568, %r2126, %r4;
	@%p568 bra 	$L__BB7_36;
	ld.global.u32 	%r2968, [%rd12+22528];
	bra.uni 	$L__BB7_37;
$L__BB7_36:
	ld.global.u32 	%r2968, [%rd11+22528];
$L__BB7_37:
	or.b32  	%r2127, %r6, 6144;
	setp.lt.s32 	%p569, %r2127, %r4;
	@%p569 bra 	$L__BB7_39;
	ld.global.u32 	%r2969, [%rd12+24576];
	bra.uni 	$L__BB7_40;
$L__BB7_39:
	ld.global.u32 	%r2969, [%rd11+24576];
$L__BB7_40:
	add.s32 	%r2128, %r6, 6656;
	setp.lt.s32 	%p570, %r2128, %r4;
	@%p570 bra 	$L__BB7_42;
	ld.global.u32 	%r2970, [%rd12+26624];
	bra.uni 	$L__BB7_43;
$L__BB7_42:
	ld.global.u32 	%r2970, [%rd11+26624];
$L__BB7_43:
	or.b32  	%r2129, %r6, 7168;
	setp.lt.s32 	%p571, %r2129, %r4;
	@%p571 bra 	$L__BB7_45;
	ld.global.u32 	%r2971, [%rd12+28672];
	bra.uni 	$L__BB7_46;
$L__BB7_45:
	ld.global.u32 	%r2971, [%rd11+28672];
$L__BB7_46:
	add.s32 	%r2130, %r6, 7680;
	setp.lt.s32 	%p572, %r2130, %r4;
	@%p572 bra 	$L__BB7_48;
	ld.global.u32 	%r2972, [%rd12+30720];
	bra.uni 	$L__BB7_49;
$L__BB7_48:
	ld.global.u32 	%r2972, [%rd11+30720];
$L__BB7_49:
	or.b32  	%r2131, %r6, 8192;
	setp.lt.s32 	%p573, %r2131, %r4;
	@%p573 bra 	$L__BB7_51;
	ld.global.u32 	%r2973, [%rd12+32768];
	bra.uni 	$L__BB7_52;
$L__BB7_51:
	ld.global.u32 	%r2973, [%rd11+32768];
$L__BB7_52:
	add.s32 	%r2132, %r6, 8704;
	setp.lt.s32 	%p574, %r2132, %r4;
	@%p574 bra 	$L__BB7_54;
	ld.global.u32 	%r2974, [%rd12+34816];
	bra.uni 	$L__BB7_55;
$L__BB7_54:
	ld.global.u32 	%r2974, [%rd11+34816];
$L__BB7_55:
	or.b32  	%r61, %r6, 9216;
	add.s32 	%r62, %r2114, %r4;
	setp.ge.s32 	%p575, %r61, %r62;
	@%p575 bra 	$L__BB7_59;
	setp.ge.s32 	%p576, %r61, %r4;
	@%p576 bra 	$L__BB7_58;
	ld.global.u32 	%r2975, [%rd11+36864];
	bra.uni 	$L__BB7_59;
$L__BB7_58:
	ld.global.u32 	%r2975, [%rd12+36864];
$L__BB7_59:
	mov.u32 	%r2134, _ZN6thrust24THRUST_300001_SM_1000_NS8cuda_cub4core6detail5shmemE;
	add.s32 	%r2135, %r2134, 2048;
	shl.b32 	%r2137, %r6, 2;
	add.s32 	%r66, %r2135, %r2137;
	st.shared.u32 	[%r66], %r2957;
	st.shared.u32 	[%r66+2048], %r2958;
	st.shared.u32 	[%r66+4096], %r2959;
	st.shared.u32 	[%r66+6144], %r2960;
	st.shared.u32 	[%r66+8192], %r2961;
	st.shared.u32 	[%r66+10240], %r2962;
	st.shared.u32 	[%r66+12288], %r2963;
	st.shared.u32 	[%r66+14336], %r2964;
	st.shared.u32 	[%r66+16384], %r2965;
	st.shared.u32 	[%r66+18432], %r2966;
	st.shared.u32 	[%r66+20480], %r2967;
	st.shared.u32 	[%r66+22528], %r2968;
	st.shared.u32 	[%r66+24576], %r2969;
	st.shared.u32 	[%r66+26624], %r2970;
	st.shared.u32 	[%r66+28672], %r2971;
	st.shared.u32 	[%r66+30720], %r2972;
	st.shared.u32 	[%r66+32768], %r2973;
	st.shared.u32 	[%r66+34816], %r2974;
	st.shared.u32 	[%r66+36864], %r2975;
	bar.sync 	0;
	mul.lo.s32 	%r2138, %r6, 19;
	min.s32 	%r67, %r62, %r2138;
	shl.b32 	%r2139, %r4, 2;
	add.s32 	%r68, %r2135, %r2139;
	sub.s32 	%r2140, %r67, %r2114;
	max.s32 	%r2978, %r2140, 0;
	min.s32 	%r2977, %r4, %r67;
	setp.ge.s32 	%p577, %r2978, %r2977;
	@%p577 bra 	$L__BB7_61;
$L__BB7_60:
	add.s32 	%r2141, %r2978, %r2977;
	shr.s32 	%r2142, %r2141, 1;
	shl.b32 	%r2143, %r2142, 2;
	add.s32 	%r2145, %r2134, %r2143;
	ld.shared.u32 	%r2146, [%r2145+2048];
	not.b32 	%r2147, %r2142;
	add.s32 	%r2148, %r67, %r2147;
	shl.b32 	%r2149, %r2148, 2;
	add.s32 	%r2150, %r68, %r2149;
	ld.shared.u32 	%r2151, [%r2150];
	setp.lt.s32 	%p578, %r2151, %r2146;
	add.s32 	%r2152, %r2142, 1;
	selp.b32 	%r2978, %r2978, %r2152, %p578;
	selp.b32 	%r2977, %r2142, %r2977, %p578;
	setp.lt.s32 	%p579, %r2978, %r2977;
	@%p579 bra 	$L__BB7_60;
$L__BB7_61:
	sub.s32 	%r76, %r67, %r2978;
	setp.ge.s32 	%p580, %r76, %r2114;
	mov.b32 	%r3005, 0;
	@%p580 bra 	$L__BB7_86;
	shl.b32 	%r2156, %r76, 2;
	add.s32 	%r77, %r68, %r2156;
	ld.shared.u32 	%r78, [%r77];
	setp.lt.s32 	%p581, %r2978, 1;
	mov.b32 	%r2982, 0;
	mov.u32 	%r2981, %r2978;
	@%p581 bra 	$L__BB7_64;
	mul.lo.s32 	%r2157, %r2978, 511;
	shr.s32 	%r2158, %r2157, 9;
	shl.b32 	%r2159, %r2158, 2;
	add.s32 	%r2161, %r2134, %r2159;
	ld.shared.u32 	%r2162, [%r2161+2048];
	setp.lt.s32 	%p582, %r2162, %r78;
	add.s32 	%r2163, %r2158, 1;
	selp.b32 	%r2981, %r2978, %r2158, %p582;
	selp.b32 	%r2982, %r2163, 0, %p582;
$L__BB7_64:
	setp.ge.s32 	%p583, %r2982, %r2981;
	@%p583 bra 	$L__BB7_66;
	mad.lo.s32 	%r2164, %r2981, 127, %r2982;
	shr.s32 	%r2165, %r2164, 7;
	shl.b32 	%r2166, %r2165, 2;
	add.s32 	%r2168, %r2134, %r2166;
	ld.shared.u32 	%r2169, [%r2168+2048];
	setp.lt.s32 	%p584, %r2169, %r78;
	add.s32 	%r2170, %r2165, 1;
	selp.b32 	%r2981, %r2981, %r2165, %p584;
	selp.b32 	%r2982, %r2170, %r2982, %p584;
$L__BB7_66:
	setp.ge.s32 	%p585, %r2982, %r2981;
	@%p585 bra 	$L__BB7_68;
	mad.lo.s32 	%r2171, %r2981, 31, %r2982;
	shr.s32 	%r2172, %r2171, 5;
	shl.b32 	%r2173, %r2172, 2;
	add.s32 	%r2175, %r2134, %r2173;
	ld.shared.u32 	%r2176, [%r2175+2048];
	setp.lt.s32 	%p586, %r2176, %r78;
	add.s32 	%r2177, %r2172, 1;
	selp.b32 	%r2981, %r2981, %r2172, %p586;
	selp.b32 	%r2982, %r2177, %r2982, %p586;
$L__BB7_68:
	setp.ge.s32 	%p587, %r2982, %r2981;
	@%p587 bra 	$L__BB7_70;
	mad.lo.s32 	%r2178, %r2981, 15, %r2982;
	shr.s32 	%r2179, %r2178, 4;
	shl.b32 	%r2180, %r2179, 2;
	add.s32 	%r2182, %r2134, %r2180;
	ld.shared.u32 	%r2183, [%r2182+2048];
	setp.lt.s32 	%p588, %r2183, %r78;
	add.s32 	%r2184, %r2179, 1;
	selp.b32 	%r2981, %r2981, %r2179, %p588;
	selp.b32 	%r2982, %r2184, %r2982, %p588;
$L__BB7_70:
	setp.ge.s32 	%p589, %r2982, %r2981;
	@%p589 bra 	$L__BB7_72;
$L__BB7_71:
	add.s32 	%r2186, %r2982, %r2981;
	shr.s32 	%r2187, %r2186, 1;
	shl.b32 	%r2188, %r2187, 2;
	add.s32 	%r2190, %r2134, %r2188;
	ld.shared.u32 	%r2191, [%r2190+2048];
	setp.lt.s32 	%p590, %r2191, %r78;
	add.s32 	%r2192, %r2187, 1;
	selp.b32 	%r2981, %r2981, %r2187, %p590;
	selp.b32 	%r2982, %r2192, %r2982, %p590;
	setp.lt.s32 	%p591, %r2982, %r2981;
	@%p591 bra 	$L__BB7_71;
$L__BB7_72:
	setp.lt.s32 	%p592, %r76, 1;
	mov.b32 	%r2993, 0;
	mov.u32 	%r2992, %r76;
	@%p592 bra 	$L__BB7_74;
	mul.lo.s32 	%r2195, %r76, 511;
	shr.s32 	%r2196, %r2195, 9;
	shl.b32 	%r2197, %r2196, 2;
	add.s32 	%r2198, %r68, %r2197;
	ld.shared.u32 	%r2199, [%r2198];
	setp.lt.s32 	%p593, %r2199, %r78;
	add.s32 	%r2200, %r2196, 1;
	selp.b32 	%r2992, %r76, %r2196, %p593;
	selp.b32 	%r2993, %r2200, 0, %p593;
$L__BB7_74:
	setp.ge.s32 	%p594, %r2993, %r2992;
	@%p594 bra 	$L__BB7_76;
	mad.lo.s32 	%r2202, %r2992, 127, %r2993;
	shr.s32 	%r2203, %r2202, 7;
	shl.b32 	%r2204, %r2203, 2;
	add.s32 	%r2205, %r68, %r2204;
	ld.shared.u32 	%r2206, [%r2205];
	setp.lt.s32 	%p595, %r2206, %r78;
	add.s32 	%r2207, %r2203, 1;
	selp.b32 	%r2992, %r2992, %r2203, %p595;
	selp.b32 	%r2993, %r2207, %r2993, %p595;
$L__BB7_76:
	setp.ge.s32 	%p596, %r2993, %r2992;
	@%p596 bra 	$L__BB7_78;
	mad.lo.s32 	%r2208, %r2992, 31, %r2993;
	shr.s32 	%r2209, %r2208, 5;
	shl.b32 	%r2210, %r2209, 2;
	add.s32 	%r2211, %r68, %r2210;
	ld.shared.u32 	%r2212, [%r2211];
	setp.lt.s32 	%p597, %r2212, %r78;
	add.s32 	%r2213, %r2209, 1;
	selp.b32 	%r2992, %r2992, %r2209, %p597;
	selp.b32 	%r2993, %r2213, %r2993, %p597;
$L__BB7_78:
	setp.ge.s32 	%p598, %r2993, %r2992;
	@%p598 bra 	$L__BB7_80;
	mad.lo.s32 	%r2214, %r2992, 15, %r2993;
	shr.s32 	%r2215, %r2214, 4;
	shl.b32 	%r2216, %r2215, 2;
	add.s32 	%r2217, %r68, %r2216;
	ld.shared.u32 	%r2218, [%r2217];
	setp.lt.s32 	%p599, %r2218, %r78;
	add.s32 	%r2219, %r2215, 1;
	selp.b32 	%r2992, %r2992, %r2215, %p599;
	selp.b32 	%r2993, %r2219, %r2993, %p599;
$L__BB7_80:
	setp.ge.s32 	%p600, %r2993, %r2992;
	@%p600 bra 	$L__BB7_82;
$L__BB7_81:
	add.s32 	%r2221, %r2993, %r2992;
	shr.s32 	%r2222, %r2221, 1;
	shl.b32 	%r2223, %r2222, 2;
	add.s32 	%r2224, %r68, %r2223;
	ld.shared.u32 	%r2225, [%r2224];
	setp.lt.s32 	%p601, %r2225, %r78;
	add.s32 	%r2226, %r2222, 1;
	selp.b32 	%r2992, %r2992, %r2222, %p601;
	selp.b32 	%r2993, %r2226, %r2993, %p601;
	setp.lt.s32 	%p602, %r2993, %r2992;
	@%p602 bra 	$L__BB7_81;
$L__BB7_82:
	sub.s32 	%r2229, %r2978, %r2982;
	sub.s32 	%r123, %r76, %r2993;
	add.s32 	%r124, %r123, %r2229;
	shr.s32 	%r2230, %r124, 1;
	max.s32 	%r125, %r2230, %r123;
	add.s32 	%r2232, %r2993, %r125;
	add.s32 	%r2233, %r2232, 1;
	min.s32 	%r2234, %r2233, %r2114;
	sub.s32 	%r3002, %r2234, %r76;
	setp.lt.s32 	%p603, %r3002, 1;
	mov.b32 	%r3003, 0;
	@%p603 bra 	$L__BB7_85;
	mov.b32 	%r3003, 0;
$L__BB7_84:
	add.s32 	%r2236, %r3003, %r3002;
	shr.s32 	%r2237, %r2236, 1;
	shl.b32 	%r2238, %r2237, 2;
	add.s32 	%r2239, %r77, %r2238;
	ld.shared.u32 	%r2240, [%r2239];
	setp.lt.s32 	%p604, %r78, %r2240;
	add.s32 	%r2241, %r2237, 1;
	selp.b32 	%r3002, %r2237, %r3002, %p604;
	selp.b32 	%r3003, %r3003, %r2241, %p604;
	setp.lt.s32 	%p605, %r3003, %r3002;
	@%p605 bra 	$L__BB7_84;
$L__BB7_85:
	add.s32 	%r2242, %r123, %r3003;
	min.s32 	%r2243, %r2242, %r125;
	sub.s32 	%r2244, %r124, %r2243;
	add.s32 	%r2245, %r2243, 1;
	setp.eq.s32 	%p606, %r2244, %r2245;
	setp.lt.s32 	%p607, %r125, %r2242;
	and.pred  	%p608, %p606, %p607;
	add.s32 	%r2978, %r2244, %r2982;
	selp.u32 	%r3005, 1, 0, %p608;
$L__BB7_86:
	sub.s32 	%r2246, %r67, %r2978;
	add.s32 	%r2247, %r2246, %r3005;
	setp.eq.s32 	%p609, %r6, 0;
	shl.b32 	%r2248, %r4, 16;
	or.b32  	%r2249, %r2248, %r2114;
	shl.b32 	%r2250, %r2978, 16;
	or.b32  	%r2251, %r2247, %r2250;
	selp.b32 	%r2252, %r2249, %r2251, %p609;
	add.s32 	%r2253, %r6, -1;
	selp.b32 	%r2254, 511, %r2253, %p609;
	shl.b32 	%r2255, %r2254, 2;
	add.s32 	%r2257, %r2134, %r2255;
	st.shared.u32 	[%r2257], %r2252;
	bar.sync 	0;
	ld.shared.u32 	%r2258, [%r66+-2048];
	shr.s32 	%r136, %r2258, 16;
	and.b32  	%r2259, %r2258, 65535;
	add.s32 	%r3013, %r2247, %r4;
	add.s32 	%r138, %r2259, %r4;
	add.s32 	%r139, %r138, %r136;
	shl.b32 	%r2260, %r2247, 2;
	add.s32 	%r140, %r68, %r2260;
	ld.shared.u32 	%r3012, [%r140];
	shl.b32 	%r2261, %r2978, 2;
	add.s32 	%r2262, %r2134, %r2261;
	add.s32 	%r142, %r2262, 2048;
	ld.shared.u32 	%r3010, [%r2262+2048];
	setp.ge.s32 	%p860, %r2978, %r136;
	setp.lt.s32 	%p610, %r3013, %r138;
	setp.ge.s32 	%p611, %r3013, %r138;
	or.pred  	%p612, %p860, %p611;
	or.pred  	%p861, %p860, %p610;
	@%p612 bra 	$L__BB7_88;
	setp.ge.s32 	%p861, %r3010, %r3012;
	setp.lt.s32 	%p860, %r3012, %r3010;
$L__BB7_88:
	selp.b32 	%r144, %r3012, %r3010, %p860;
	selp.b32 	%r145, %r3013, %r2978, %p860;
	add.s32 	%r146, %r3013, %r2978;
	@%p860 bra 	$L__BB7_90;
	add.s32 	%r2978, %r2978, 1;
	ld.shared.u32 	%r3010, [%r142+4];
$L__BB7_90:
	not.pred 	%p613, %p861;
	@%p613 bra 	$L__BB7_92;
	add.s32 	%r3013, %r3013, 1;
	ld.shared.u32 	%r3012, [%r140+4];
$L__BB7_92:
	setp.ge.s32 	%p862, %r2978, %r136;
	setp.lt.s32 	%p614, %r3013, %r138;
	setp.ge.s32 	%p615, %r3013, %r138;
	or.pred  	%p616, %p862, %p615;
	or.pred  	%p863, %p862, %p614;
	@%p616 bra 	$L__BB7_94;
	setp.ge.s32 	%p863, %r3010, %r3012;
	setp.lt.s32 	%p862, %r3012, %r3010;
$L__BB7_94:
	selp.b32 	%r155, %r3012, %r3010, %p862;
	selp.b32 	%r156, %r3013, %r2978, %p862;
	add.s32 	%r157, %r3013, %r2978;
	@%p862 bra 	$L__BB7_96;
	add.s32 	%r158, %r2978, 1;
	shl.b32 	%r2263, %r2978, 2;
	add.s32 	%r2265, %r2134, %r2263;
	ld.shared.u32 	%r3010, [%r2265+2052];
	mov.u32 	%r2978, %r158;
$L__BB7_96:
	not.pred 	%p617, %p863;
	@%p617 bra 	$L__BB7_98;
	add.s32 	%r162, %r3013, 1;
	shl.b32 	%r2266, %r3013, 2;
	add.s32 	%r2268, %r2134, %r2266;
	ld.shared.u32 	%r3012, [%r2268+2052];
	mov.u32 	%r3013, %r162;
$L__BB7_98:
	setp.ge.s32 	%p864, %r2978, %r136;
	setp.lt.s32 	%p618, %r3013, %r138;
	setp.ge.s32 	%p619, %r3013, %r138;
	or.pred  	%p620, %p864, %p619;
	or.pred  	%p865, %p864, %p618;
	@%p620 bra 	$L__BB7_100;
	setp.ge.s32 	%p865, %r3010, %r3012;
	setp.lt.s32 	%p864, %r3012, %r3010;
$L__BB7_100:
	selp.b32 	%r166, %r3012, %r3010, %p864;
	selp.b32 	%r167, %r3013, %r2978, %p864;
	add.s32 	%r168, %r3013, %r2978;
	@%p864 bra 	$L__BB7_102;
	add.s32 	%r169, %r2978, 1;
	shl.b32 	%r2269, %r2978, 2;
	add.s32 	%r2271, %r2134, %r2269;
	ld.shared.u32 	%r3010, [%r2271+2052];
	mov.u32 	%r2978, %r169;
$L__BB7_102:
	not.pred 	%p621, %p865;
	@%p621 bra 	$L__BB7_104;
	add.s32 	%r173, %r3013, 1;
	shl.b32 	%r2272, %r3013, 2;
	add.s32 	%r2274, %r2134, %r2272;
	ld.shared.u32 	%r3012, [%r2274+2052];
	mov.u32 	%r3013, %r173;
$L__BB7_104:
	setp.ge.s32 	%p866, %r2978, %r136;
	setp.lt.s32 	%p622, %r3013, %r138;
	setp.ge.s32 	%p623, %r3013, %r138;
	or.pred  	%p624, %p866, %p623;
	or.pred  	%p867, %p866, %p622;
	@%p624 bra 	$L__BB7_106;
	setp.ge.s32 	%p867, %r3010, %r3012;
	setp.lt.s32 	%p866, %r3012, %r3010;
$L__BB7_106:
	selp.b32 	%r177, %r3012, %r3010, %p866;
	selp.b32 	%r178, %r3013, %r2978, %p866;
	add.s32 	%r179, %r3013, %r2978;
	@%p866 bra 	$L__BB7_108;
	add.s32 	%r180, %r2978, 1;
	shl.b32 	%r2275, %r2978, 2;
	add.s32 	%r2277, %r2134, %r2275;
	ld.shared.u32 	%r3010, [%r2277+2052];
	mov.u32 	%r2978, %r180;
$L__BB7_108:
	not.pred 	%p625, %p867;
	@%p625 bra 	$L__BB7_110;
	add.s32 	%r184, %r3013, 1;
	shl.b32 	%r2278, %r3013, 2;
	add.s32 	%r2280, %r2134, %r2278;
	ld.shared.u32 	%r3012, [%r2280+2052];
	mov.u32 	%r3013, %r184;
$L__BB7_110:
	setp.ge.s32 	%p868, %r2978, %r136;
	setp.lt.s32 	%p626, %r3013, %r138;
	setp.ge.s32 	%p627, %r3013, %r138;
	or.pred  	%p628, %p868, %p627;
	or.pred  	%p869, %p868, %p626;
	@%p628 bra 	$L__BB7_112;
	setp.ge.s32 	%p869, %r3010, %r3012;
	setp.lt.s32 	%p868, %r3012, %r3010;
$L__BB7_112:
	selp.b32 	%r188, %r3012, %r3010, %p868;
	selp.b32 	%r189, %r3013, %r2978, %p868;
	add.s32 	%r190, %r3013, %r2978;
	@%p868 bra 	$L__BB7_114;
	add.s32 	%r191, %r2978, 1;
	shl.b32 	%r2281, %r2978, 2;
	add.s32 	%r2283, %r2134, %r2281;
	ld.shared.u32 	%r3010, [%r2283+2052];
	mov.u32 	%r2978, %r191;
$L__BB7_114:
	not.pred 	%p629, %p869;
	@%p629 bra 	$L__BB7_116;
	add.s32 	%r195, %r3013, 1;
	shl.b32 	%r2284, %r3013, 2;
	add.s32 	%r2286, %r2134, %r2284;
	ld.shared.u32 	%r3012, [%r2286+2052];
	mov.u32 	%r3013, %r195;
$L__BB7_116:
	setp.ge.s32 	%p870, %r2978, %r136;
	setp.lt.s32 	%p630, %r3013, %r138;
	setp.ge.s32 	%p631, %r3013, %r138;
	or.pred  	%p632, %p870, %p631;
	or.pred  	%p871, %p870, %p630;
	@%p632 bra 	$L__BB7_118;
	setp.ge.s32 	%p871, %r3010, %r3012;
	setp.lt.s32 	%p870, %r3012, %r3010;
$L__BB7_118:
	selp.b32 	%r199, %r3012, %r3010, %p870;
	selp.b32 	%r200, %r3013, %r2978, %p870;
	mov.u32 	%r3031, %r2978;
	@%p870 bra 	$L__BB7_120;
	add.s32 	%r3031, %r2978, 1;
	shl.b32 	%r2287, %r2978, 2;
	add.s32 	%r2289, %r2134, %r2287;
	ld.shared.u32 	%r3010, [%r2289+2052];
$L__BB7_120:
	not.pred 	%p633, %p871;
	mov.u32 	%r3033, %r3013;
	@%p633 bra 	$L__BB7_122;
	add.s32 	%r3033, %r3013, 1;
	shl.b32 	%r2290, %r3013, 2;
	add.s32 	%r2292, %r2134, %r2290;
	ld.shared.u32 	%r3012, [%r2292+2052];
$L__BB7_122:
	setp.ge.s32 	%p872, %r3031, %r136;
	setp.lt.s32 	%p634, %r3033, %r138;
	setp.ge.s32 	%p635, %r3033, %r138;
	or.pred  	%p636, %p872, %p635;
	or.pred  	%p873, %p872, %p634;
	@%p636 bra 	$L__BB7_124;
	setp.ge.s32 	%p873, %r3010, %r3012;
	setp.lt.s32 	%p872, %r3012, %r3010;
$L__BB7_124:
	selp.b32 	%r209, %r3012, %r3010, %p872;
	selp.b32 	%r210, %r3033, %r3031, %p872;
	add.s32 	%r2293, %r3033, %r3031;
	setp.lt.s32 	%p637, %r2293, %r139;
	selp.b32 	%r2294, 64, 0, %p637;
	add.s32 	%r2295, %r3013, %r2978;
	setp.lt.s32 	%p638, %r2295, %r139;
	selp.b32 	%r2296, 32, 0, %p638;
	or.b32  	%r2297, %r2296, %r2294;
	setp.lt.s32 	%p639, %r179, %r139;
	selp.b32 	%r2298, 8, 0, %p639;
	setp.lt.s32 	%p640, %r168, %r139;
	selp.b32 	%r2299, 4, 0, %p640;
	setp.lt.s32 	%p641, %r146, %r139;
	selp.u32 	%r2300, 1, 0, %p641;
	setp.lt.s32 	%p642, %r157, %r139;
	selp.b32 	%r2301, 2, 0, %p642;
	or.b32  	%r2302, %r2301, %r2300;
	or.b32  	%r2303, %r2302, %r2299;
	or.b32  	%r2304, %r2303, %r2298;
	setp.lt.s32 	%p643, %r190, %r139;
	selp.b32 	%r2305, 16, 0, %p643;
	or.b32  	%r2306, %r2304, %r2305;
	or.b32  	%r211, %r2297, %r2306;
	@%p872 bra 	$L__BB7_126;
	add.s32 	%r212, %r3031, 1;
	shl.b32 	%r2307, %r3031, 2;
	add.s32 	%r2309, %r2134, %r2307;
	ld.shared.u32 	%r3010, [%r2309+2052];
	mov.u32 	%r3031, %r212;
$L__BB7_126:
	not.pred 	%p644, %p873;
	@%p644 bra 	$L__BB7_128;
	add.s32 	%r216, %r3033, 1;
	shl.b32 	%r2310, %r3033, 2;
	add.s32 	%r2312, %r2134, %r2310;
	ld.shared.u32 	%r3012, [%r2312+2052];
	mov.u32 	%r3033, %r216;
$L__BB7_128:
	setp.ge.s32 	%p874, %r3031, %r136;
	setp.lt.s32 	%p645, %r3033, %r138;
	setp.ge.s32 	%p646, %r3033, %r138;
	or.pred  	%p647, %p874, %p646;
	or.pred  	%p875, %p874, %p645;
	@%p647 bra 	$L__BB7_130;
	setp.ge.s32 	%p875, %r3010, %r3012;
	setp.lt.s32 	%p874, %r3012, %r3010;
$L__BB7_130:
	selp.b32 	%r220, %r3012, %r3010, %p874;
	selp.b32 	%r221, %r3033, %r3031, %p874;
	mov.u32 	%r3039, %r3031;
	@%p874 bra 	$L__BB7_132;
	add.s32 	%r3039, %r3031, 1;
	shl.b32 	%r2313, %r3031, 2;
	add.s32 	%r2315, %r2134, %r2313;
	ld.shared.u32 	%r3010, [%r2315+2052];
$L__BB7_132:
	not.pred 	%p648, %p875;
	mov.u32 	%r3041, %r3033;
	@%p648 bra 	$L__BB7_134;
	add.s32 	%r3041, %r3033, 1;
	shl.b32 	%r2316, %r3033, 2;
	add.s32 	%r2318, %r2134, %r2316;
	ld.shared.u32 	%r3012, [%r2318+2052];
$L__BB7_134:
	setp.ge.s32 	%p876, %r3039, %r136;
	setp.lt.s32 	%p649, %r3041, %r138;
	setp.ge.s32 	%p650, %r3041, %r138;
	or.pred  	%p651, %p876, %p650;
	or.pred  	%p877, %p876, %p649;
	@%p651 bra 	$L__BB7_136;
	setp.ge.s32 	%p877, %r3010, %r3012;
	setp.lt.s32 	%p876, %r3012, %r3010;
$L__BB7_136:
	selp.b32 	%r230, %r3012, %r3010, %p876;
	selp.b32 	%r231, %r3041, %r3039, %p876;
	add.s32 	%r2319, %r3041, %r3039;
	setp.lt.s32 	%p652, %r2319, %r139;
	selp.b32 	%r2320, 256, 0, %p652;
	add.s32 	%r2321, %r3033, %r3031;
	setp.lt.s32 	%p653, %r2321, %r139;
	selp.b32 	%r2322, 128, 0, %p653;
	or.b32  	%r2323, %r2322, %r2320;
	or.b32  	%r232, %r2323, %r211;
	@%p876 bra 	$L__BB7_138;
	add.s32 	%r233, %r3039, 1;
	shl.b32 	%r2324, %r3039, 2;
	add.s32 	%r2326, %r2134, %r2324;
	ld.shared.u32 	%r3010, [%r2326+2052];
	mov.u32 	%r3039, %r233;
$L__BB7_138:
	not.pred 	%p654, %p877;
	@%p654 bra 	$L__BB7_140;
	add.s32 	%r237, %r3041, 1;
	shl.b32 	%r2327, %r3041, 2;
	add.s32 	%r2329, %r2134, %r2327;
	ld.shared.u32 	%r3012, [%r2329+2052];
	mov.u32 	%r3041, %r237;
$L__BB7_140:
	setp.ge.s32 	%p878, %r3039, %r136;
	setp.lt.s32 	%p655, %r3041, %r138;
	setp.ge.s32 	%p656, %r3041, %r138;
	or.pred  	%p657, %p878, %p656;
	or.pred  	%p879, %p878, %p655;
	@%p657 bra 	$L__BB7_142;
	setp.ge.s32 	%p879, %r3010, %r3012;
	setp.lt.s32 	%p878, %r3012, %r3010;
$L__BB7_142:
	selp.b32 	%r241, %r3012, %r3010, %p878;
	selp.b32 	%r242, %r3041, %r3039, %p878;
	mov.u32 	%r3047, %r3039;
	@%p878 bra 	$L__BB7_144;
	add.s32 	%r3047, %r3039, 1;
	shl.b32 	%r2330, %r3039, 2;
	add.s32 	%r2332, %r2134, %r2330;
	ld.shared.u32 	%r3010, [%r2332+2052];
$L__BB7_144:
	not.pred 	%p658, %p879;
	mov.u32 	%r3049, %r3041;
	@%p658 bra 	$L__BB7_146;
	add.s32 	%r3049, %r3041, 1;
	shl.b32 	%r2333, %r3041, 2;
	add.s32 	%r2335, %r2134, %r2333;
	ld.shared.u32 	%r3012, [%r2335+2052];
$L__BB7_146:
	setp.ge.s32 	%p880, %r3047, %r136;
	setp.lt.s32 	%p659, %r3049, %r138;
	setp.ge.s32 	%p660, %r3049, %r138;
	or.pred  	%p661, %p880, %p660;
	or.pred  	%p881, %p880, %p659;
	@%p661 bra 	$L__BB7_148;
	setp.ge.s32 	%p881, %r3010, %r3012;
	setp.lt.s32 	%p880, %r3012, %r3010;
$L__BB7_148:
	selp.b32 	%r251, %r3012, %r3010, %p880;
	selp.b32 	%r252, %r3049, %r3047, %p880;
	add.s32 	%r2336, %r3049, %r3047;
	setp.lt.s32 	%p662, %r2336, %r139;
	selp.b32 	%r2337, 1024, 0, %p662;
	add.s32 	%r2338, %r3041, %r3039;
	setp.lt.s32 	%p663, %r2338, %r139;
	selp.b32 	%r2339, 512, 0, %p663;
	or.b32  	%r2340, %r2339, %r2337;
	or.b32  	%r253, %r2340, %r232;
	@%p880 bra 	$L__BB7_150;
	add.s32 	%r254, %r3047, 1;
	shl.b32 	%r2341, %r3047, 2;
	add.s32 	%r2343, %r2134, %r2341;
	ld.shared.u32 	%r3010, [%r2343+2052];
	mov.u32 	%r3047, %r254;
$L__BB7_150:
	not.pred 	%p664, %p881;
	@%p664 bra 	$L__BB7_152;
	add.s32 	%r258, %r3049, 1;
	shl.b32 	%r2344, %r3049, 2;
	add.s32 	%r2346, %r2134, %r2344;
	ld.shared.u32 	%r3012, [%r2346+2052];
	mov.u32 	%r3049, %r258;
$L__BB7_152:
	setp.ge.s32 	%p882, %r3047, %r136;
	setp.lt.s32 	%p665, %r3049, %r138;
	setp.ge.s32 	%p666, %r3049, %r138;
	or.pred  	%p667, %p882, %p666;
	or.pred  	%p883, %p882, %p665;
	@%p667 bra 	$L__BB7_154;
	setp.ge.s32 	%p883, %r3010, %r3012;
	setp.lt.s32 	%p882, %r3012, %r3010;
$L__BB7_154:
	selp.b32 	%r262, %r3012, %r3010, %p882;
	selp.b32 	%r263, %r3049, %r3047, %p882;
	mov.u32 	%r3055, %r3047;
	@%p882 bra 	$L__BB7_156;
	add.s32 	%r3055, %r3047, 1;
	shl.b32 	%r2347, %r3047, 2;
	add.s32 	%r2349, %r2134, %r2347;
	ld.shared.u32 	%r3010, [%r2349+2052];
$L__BB7_156:
	not.pred 	%p668, %p883;
	mov.u32 	%r3057, %r3049;
	@%p668 bra 	$L__BB7_158;
	add.s32 	%r3057, %r3049, 1;
	shl.b32 	%r2350, %r3049, 2;
	add.s32 	%r2352, %r2134, %r2350;
	ld.shared.u32 	%r3012, [%r2352+2052];
$L__BB7_158:
	setp.ge.s32 	%p884, %r3055, %r136;
	setp.lt.s32 	%p669, %r3057, %r138;
	setp.ge.s32 	%p670, %r3057, %r138;
	or.pred  	%p671, %p884, %p670;
	or.pred  	%p885, %p884, %p669;
	@%p671 bra 	$L__BB7_160;
	setp.ge.s32 	%p885, %r3010, %r3012;
	setp.lt.s32 	%p884, %r3012, %r3010;
$L__BB7_160:
	selp.b32 	%r272, %r3012, %r3010, %p884;
	selp.b32 	%r273, %r3057, %r3055, %p884;
	add.s32 	%r2353, %r3057, %r3055;
	setp.lt.s32 	%p672, %r2353, %r139;
	selp.b32 	%r2354, 4096, 0, %p672;
	add.s32 	%r2355, %r3049, %r3047;
	setp.lt.s32 	%p673, %r2355, %r139;
	selp.b32 	%r2356, 2048, 0, %p673;
	or.b32  	%r2357, %r2356, %r2354;
	or.b32  	%r274, %r2357, %r253;
	@%p884 bra 	$L__BB7_162;
	add.s32 	%r275, %r3055, 1;
	shl.b32 	%r2358, %r3055, 2;
	add.s32 	%r2360, %r2134, %r2358;
	ld.shared.u32 	%r3010, [%r2360+2052];
	mov.u32 	%r3055, %r275;
$L__BB7_162:
	not.pred 	%p674, %p885;
	@%p674 bra 	$L__BB7_164;
	add.s32 	%r279, %r3057, 1;
	shl.b32 	%r2361, %r3057, 2;
	add.s32 	%r2363, %r2134, %r2361;
	ld.shared.u32 	%r3012, [%r2363+2052];
	mov.u32 	%r3057, %r279;
$L__BB7_164:
	setp.ge.s32 	%p886, %r3055, %r136;
	setp.lt.s32 	%p675, %r3057, %r138;
	setp.ge.s32 	%p676, %r3057, %r138;
	or.pred  	%p677, %p886, %p676;
	or.pred  	%p887, %p886, %p675;
	@%p677 bra 	$L__BB7_166;
	setp.ge.s32 	%p887, %r3010, %r3012;
	setp.lt.s32 	%p886, %r3012, %r3010;
$L__BB7_166:
	selp.b32 	%r283, %r3012, %r3010, %p886;
	selp.b32 	%r284, %r3057, %r3055, %p886;
	mov.u32 	%r3063, %r3055;
	@%p886 bra 	$L__BB7_168;
	add.s32 	%r3063, %r3055, 1;
	shl.b32 	%r2364, %r3055, 2;
	add.s32 	%r2366, %r2134, %r2364;
	ld.shared.u32 	%r3010, [%r2366+2052];
$L__BB7_168:
	not.pred 	%p678, %p887;
	mov.u32 	%r3065, %r3057;
	@%p678 bra 	$L__BB7_170;
	add.s32 	%r3065, %r3057, 1;
	shl.b32 	%r2367, %r3057, 2;
	add.s32 	%r2369, %r2134, %r2367;
	ld.shared.u32 	%r3012, [%r2369+2052];
$L__BB7_170:
	setp.ge.s32 	%p888, %r3063, %r136;
	setp.lt.s32 	%p679, %r3065, %r138;
	setp.ge.s32 	%p680, %r3065, %r138;
	or.pred  	%p681, %p888, %p680;
	or.pred  	%p889, %p888, %p679;
	@%p681 bra 	$L__BB7_172;
	setp.ge.s32 	%p889, %r3010, %r3012;
	setp.lt.s32 	%p888, %r3012, %r3010;
$L__BB7_172:
	selp.b32 	%r293, %r3012, %r3010, %p888;
	selp.b32 	%r294, %r3065, %r3063, %p888;
	add.s32 	%r2370, %r3065, %r3063;
	setp.lt.s32 	%p682, %r2370, %r139;
	selp.b32 	%r2371, 16384, 0, %p682;
	add.s32 	%r2372, %r3057, %r3055;
	setp.lt.s32 	%p683, %r2372, %r139;
	selp.b32 	%r2373, 8192, 0, %p683;
	or.b32  	%r2374, %r2373, %r2371;
	or.b32  	%r295, %r2374, %r274;
	@%p888 bra 	$L__BB7_174;
	add.s32 	%r296, %r3063, 1;
	shl.b32 	%r2375, %r3063, 2;
	mov.u32 	%r2376, _ZN6thrust24THRUST_300001_SM_1000_NS8cuda_cub4core6detail5shmemE;
	add.s32 	%r2377, %r2376, %r2375;
	ld.shared.u32 	%r3010, [%r2377+2052];
	mov.u32 	%r3063, %r296;
$L__BB7_174:
	not.pred 	%p684, %p889;
	@%p684 bra 	$L__BB7_176;
	add.s32 	%r300, %r3065, 1;
	shl.b32 	%r2378, %r3065, 2;
	mov.u32 	%r2379, _ZN6thrust24THRUST_300001_SM_1000_NS8cuda_cub4core6detail5shmemE;
	add.s32 	%r2380, %r2379, %r2378;
	ld.shared.u32 	%r3012, [%r2380+2052];
	mov.u32 	%r3065, %r300;
$L__BB7_176:
	setp.ge.s32 	%p890, %r3063, %r136;
	setp.lt.s32 	%p685, %r3065, %r138;
	setp.ge.s32 	%p686, %r3065, %r138;
	or.pred  	%p687, %p890, %p686;
	or.pred  	%p891, %p890, %p685;
	@%p687 bra 	$L__BB7_178;
	setp.ge.s32 	%p891, %r3010, %r3012;
	setp.lt.s32 	%p890, %r3012, %r3010;
$L__BB7_178:
	selp.b32 	%r304, %r3012, %r3010, %p890;
	selp.b32 	%r305, %r3065, %r3063, %p890;
	mov.u32 	%r3071, %r3063;
	@%p890 bra 	$L__BB7_180;
	add.s32 	%r3071, %r3063, 1;
	shl.b32 	%r2381, %r3063, 2;
	mov.u32 	%r2382, _ZN6thrust24THRUST_300001_SM_1000_NS8cuda_cub4core6detail5shmemE;
	add.s32 	%r2383, %r2382, %r2381;
	ld.shared.u32 	%r3010, [%r2383+2052];
$L__BB7_180:
	not.pred 	%p688, %p891;
	mov.u32 	%r3073, %r3065;
	@%p688 bra 	$L__BB7_182;
	add.s32 	%r3073, %r3065, 1;
	shl.b32 	%r2384, %r3065, 2;
	mov.u32 	%r2385, _ZN6thrust24THRUST_300001_SM_1000_NS8cuda_cub4core6detail5shmemE;
	add.s32 	%r2386, %r2385, %r2384;
	ld.shared.u32 	%r3012, [%r2386+2052];
$L__BB7_182:
	setp.ge.s32 	%p892, %r3071, %r136;
	setp.lt.s32 	%p689, %r3073, %r138;
	setp.ge.s32 	%p690, %r3073, %r138;
	or.pred  	%p691, %p892, %p690;
	or.pred  	%p893, %p892, %p689;
	@%p691 bra 	$L__BB7_184;
	setp.ge.s32 	%p893, %r3010, %r3012;
	setp.lt.s32 	%p892, %r3012, %r3010;
$L__BB7_184:
	selp.b32 	%r314, %r3012, %r3010, %p892;
	selp.b32 	%r315, %r3073, %r3071, %p892;
	add.s32 	%r2387, %r3073, %r3071;
	setp.lt.s32 	%p692, %r2387, %r139;
	selp.b32 	%r2388, 65536, 0, %p692;
	add.s32 	%r2389, %r3065, %r3063;
	setp.lt.s32 	%p693, %r2389, %r139;
	selp.b32 	%r2390, 32768, 0, %p693;
	or.b32  	%r2391, %r2390, %r2388;
	or.b32  	%r316, %r2391, %r295;
	@%p892 bra 	$L__BB7_186;
	add.s32 	%r317, %r3071, 1;
	shl.b32 	%r2392, %r3071, 2;
	mov.u32 	%r2393, _ZN6thrust24THRUST_300001_SM_1000_NS8cuda_cub4core6detail5shmemE;
	add.s32 	%r2394, %r2393, %r2392;
	ld.shared.u32 	%r3010, [%r2394+2052];
	mov.u32 	%r3071, %r317;
$L__BB7_186:
	not.pred 	%p694, %p893;
	@%p694 bra 	$L__BB7_188;
	add.s32 	%r321, %r3073, 1;
	shl.b32 	%r2395, %r3073, 2;
	mov.u32 	%r2396, _ZN6thrust24THRUST_300001_SM_1000_NS8cuda_cub4core6detail5shmemE;
	add.s32 	%r2397, %r2396, %r2395;
	ld.shared.u32 	%r3012, [%r2397+2052];
	mov.u32 	%r3073, %r321;
$L__BB7_188:
	setp.ge.s32 	%p894, %r3071, %r136;
	setp.lt.s32 	%p695, %r3073, %r138;
	setp.ge.s32 	%p696, %r3073, %r138;
	or.pred  	%p697, %p894, %p696;
	or.pred  	%p895, %p894, %p695;
	@%p697 bra 	$L__BB7_190;
	setp.ge.s32 	%p895, %r3010, %r3012;
	setp.lt.s32 	%p894, %r3012, %r3010;
$L__BB7_190:
	selp.b32 	%r325, %r3012, %r3010, %p894;
	selp.b32 	%r326, %r3073, %r3071, %p894;
	mov.u32 	%r3075, %r3071;
	@%p894 bra 	$L__BB7_192;
	add.s32 	%r3075, %r3071, 1;
	shl.b32 	%r2398, %r3071, 2;
	mov.u32 	%r2399, _ZN6thrust24THRUST_300001_SM_1000_NS8cuda_cub4core6detail5shmemE;
	add.s32 	%r2400, %r2399, %r2398;
	ld.shared.u32 	%r3010, [%r2400+2052];
$L__BB7_192:
	not.pred 	%p698, %p895;
	mov.u32 	%r3077, %r3073;
	@%p698 bra 	$L__BB7_194;
	add.s32 	%r3077, %r3073, 1;
	shl.b32 	%r2401, %r3073, 2;
	mov.u32 	%r2402, _ZN6thrust24THRUST_300001_SM_1000_NS8cuda_cub4core6detail5shmemE;
	add.s32 	%r2403, %r2402, %r2401;
	ld.shared.u32 	%r3012, [%r2403+2052];
$L__BB7_194:
	setp.ge.s32 	%p699, %r3075, %r136;
	setp.lt.s32 	%p700, %r3012, %r3010;
	setp.lt.s32 	%p701, %r3077, %r138;
	and.pred  	%p702, %p701, %p700;
	or.pred  	%p703, %p699, %p702;
	selp.b32 	%r335, %r3012, %r3010, %p703;
	selp.b32 	%r336, %r3077, %r3075, %p703;
	add.s32 	%r2404, %r3077, %r3075;
	setp.lt.s32 	%p704, %r2404, %r139;
	selp.b32 	%r2405, 262144, 0, %p704;
	add.s32 	%r2406, %r3073, %r3071;
	setp.lt.s32 	%p705, %r2406, %r139;
	selp.b32 	%r2407, 131072, 0, %p705;
	or.b32  	%r2408, %r2407, %r2405;
	or.b32  	%r337, %r2408, %r316;
	bar.sync 	0;
	popc.b32 	%r338, %r337;
	mov.u32 	%r2409, %ctaid.x;
	setp.ne.s32 	%p706, %r2409, 0;
	@%p706 bra 	$L__BB7_199;
	// begin inline asm
	mov.u32 %r2610, %laneid;
	// end inline asm
	mov.b32 	%r2613, 1;
	mov.b32 	%r2638, 0;
	mov.b32 	%r2640, -1;
	// begin inline asm
	{  .reg .s32 r0;  .reg .pred p;  shfl.sync.up.b32 r0|p, %r338, %r2613, %r2638, %r2640;  @p add.s32 r0, r0, %r338;  mov.s32 %r2611, r0;}
	// end inline asm
	mov.b32 	%r2619, 2;
	// begin inline asm
	{  .reg .s32 r0;  .reg .pred p;  shfl.sync.up.b32 r0|p, %r2611, %r2619, %r2638, %r2640;  @p add.s32 r0, r0, %r2611;  mov.s32 %r2617, r0;}
	// end inline asm
	mov.b32 	%r2625, 4;
	// begin inline asm
	{  .reg .s32 r0;  .reg .pred p;  shfl.sync.up.b32 r0|p, %r2617, %r2625, %r2638, %r2640;  @p add.s32 r0, r0, %r2617;  mov.s32 %r2623, r0;}
	// end inline asm
	mov.b32 	%r2631, 8;
	// begin inline asm
	{  .reg .s32 r0;  .reg .pred p;  shfl.sync.up.b32 r0|p, %r2623, %r2631, %r2638, %r2640;  @p add.s32 r0, r0, %r2623;  mov.s32 %r2629, r0;}
	// end inline asm
	mov.b32 	%r2637, 16;
	// begin inline asm
	{  .reg .s32 r0;  .reg .pred p;  shfl.sync.up.b32 r0|p, %r2629, %r2637, %r2638, %r2640;  @p add.s32 r0, r0, %r2629;  mov.s32 %r2635, r0;}
	// end inline asm
	setp.ne.s32 	%p755, %r2610, 31;
	@%p755 bra 	$L__BB7_197;
	mov.u32 	%r2641, %tid.x;
	shr.u32 	%r2642, %r2641, 3;
	and.b32  	%r2643, %r2642, 124;
	mov.u32 	%r2644, _ZN6thrust24THRUST_300001_SM_1000_NS8cuda_cub4core6detail5shmemE;
	add.s32 	%r2645, %r2644, %r2643;
	st.shared.u32 	[%r2645], %r2635;
$L__BB7_197:
	mov.u32 	%r2647, %tid.x;
	setp.ne.s32 	%p756, %r2647, 0;
	bar.sync 	0;
	ld.shared.v4.u32 	{%r2648, %r2649, %r2650, %r2651}, [_ZN6thrust24THRUST_300001_SM_1000_NS8cuda_cub4core6detail5shmemE];
	shr.u32 	%r2652, %r2647, 5;
	add.s32 	%r2653, %r2649, %r2648;
	setp.eq.s32 	%p757, %r2652, 2;
	selp.b32 	%r2654, %r2653, %r2648, %p757;
	add.s32 	%r2655, %r2653, %r2650;
	setp.eq.s32 	%p758, %r2652, 3;
	selp.b32 	%r2656, %r2655, %r2654, %p758;
	add.s32 	%r2657, %r2655, %r2651;
	setp.eq.s32 	%p759, %r2652, 4;
	selp.b32 	%r2658, %r2657, %r2656, %p759;
	ld.shared.v4.u32 	{%r2659, %r2660, %r2661, %r2662}, [_ZN6thrust24THRUST_300001_SM_1000_NS8cuda_cub4core6detail5shmemE+16];
	add.s32 	%r2663, %r2657, %r2659;
	setp.eq.s32 	%p760, %r2652, 5;
	selp.b32 	%r2664, %r2663, %r2658, %p760;
	add.s32 	%r2665, %r2663, %r2660;
	setp.eq.s32 	%p761, %r2652, 6;
	selp.b32 	%r2666, %r2665, %r2664, %p761;
	add.s32 	%r2667, %r2665, %r2661;
	setp.eq.s32 	%p762, %r2652, 7;
	selp.b32 	%r2668, %r2667, %r2666, %p762;
	add.s32 	%r2669, %r2667, %r2662;
	setp.eq.s32 	%p763, %r2652, 8;
	selp.b32 	%r2670, %r2669, %r2668, %p763;
	ld.shared.v4.u32 	{%r2671, %r2672, %r2673, %r2674}, [_ZN6thrust24THRUST_300001_SM_1000_NS8cuda_cub4core6detail5shmemE+32];
	add.s32 	%r2675, %r2669, %r2671;
	setp.eq.s32 	%p764, %r2652, 9;
	selp.b32 	%r2676, %r2675, %r2670, %p764;
	add.s32 	%r2677, %r2675, %r2672;
	setp.eq.s32 	%p765, %r2652, 10;
	selp.b32 	%r2678, %r2677, %r2676, %p765;
	add.s32 	%r2679, %r2677, %r2673;
	setp.eq.s32 	%p766, %r2652, 11;
	selp.b32 	%r2680, %r2679, %r2678, %p766;
	add.s32 	%r2681, %r2679, %r2674;
	setp.eq.s32 	%p767, %r2652, 12;
	selp.b32 	%r2682, %r2681, %r2680, %p767;
	ld.shared.v4.u32 	{%r2683, %r2684, %r2685, %r2686}, [_ZN6thrust24THRUST_300001_SM_1000_NS8cuda_cub4core6detail5shmemE+48];
	add.s32 	%r2687, %r2681, %r2683;
	setp.eq.s32 	%p768, %r2652, 13;
	selp.b32 	%r2688, %r2687, %r2682, %p768;
	add.s32 	%r2689, %r2687, %r2684;
	setp.eq.s32 	%p769, %r2652, 14;
	selp.b32 	%r2690, %r2689, %r2688, %p769;
	add.s32 	%r2691, %r2689, %r2685;
	setp.eq.s32 	%p770, %r2652, 15;
	selp.b32 	%r2692, %r2691, %r2690, %p770;
	add.s32 	%r3087, %r2691, %r2686;
	setp.lt.u32 	%p771, %r2647, 32;
	selp.b32 	%r2693, 0, %r2692, %p771;
	setp.eq.s32 	%p772, %r2610, 0;
	sub.s32 	%r2694, %r2635, %r338;
	selp.b32 	%r2695, 0, %r2694, %p772;
	add.s32 	%r3085, %r2693, %r2695;
	mov.b32 	%r3089, 0;
	@%p756 bra 	$L__BB7_229;
	add.s64 	%rd121, %rd2, 256;
	mov.b32 	%r2696, 101;
	// begin inline asm
	st.relaxed.gpu.v2.u32 [%rd121], {%r2696, %r3087};
	// end inline asm
	bra.uni 	$L__BB7_229;
$L__BB7_199:
	// begin inline asm
	mov.u32 %r2410, %laneid;
	// end inline asm
	mov.b32 	%r2413, 1;
	mov.b32 	%r2438, 0;
	mov.b32 	%r2440, -1;
	// begin inline asm
	{  .reg .s32 r0;  .reg .pred p;  shfl.sync.up.b32 r0|p, %r338, %r2413, %r2438, %r2440;  @p add.s32 r0, r0, %r338;  mov.s32 %r2411, r0;}
	// end inline asm
	mov.b32 	%r2419, 2;
	// begin inline asm
	{  .reg .s32 r0;  .reg .pred p;  shfl.sync.up.b32 r0|p, %r2411, %r2419, %r2438, %r2440;  @p add.s32 r0, r0, %r2411;  mov.s32 %r2417, r0;}
	// end inline asm
	mov.b32 	%r2425, 4;
	// begin inline asm
	{  .reg .s32 r0;  .reg .pred p;  shfl.sync.up.b32 r0|p, %r2417, %r2425, %r2438, %r2440;  @p add.s32 r0, r0, %r2417;  mov.s32 %r2423, r0;}
	// end inline asm
	mov.b32 	%r2431, 8;
	// begin inline asm
	{  .reg .s32 r0;  .reg .pred p;  shfl.sync.up.b32 r0|p, %r2423, %r2431, %r2438, %r2440;  @p add.s32 r0, r0, %r2423;  mov.s32 %r2429, r0;}
	// end inline asm
	mov.b32 	%r2437, 16;
	// begin inline asm
	{  .reg .s32 r0;  .reg .pred p;  shfl.sync.up.b32 r0|p, %r2429, %r2437, %r2438, %r2440;  @p add.s32 r0, r0, %r2429;  mov.s32 %r2435, r0;}
	// end inline asm
	setp.ne.s32 	%p707, %r2410, 31;
	@%p707 bra 	$L__BB7_201;
	mov.u32 	%r2441, %tid.x;
	shr.u32 	%r2442, %r2441, 3;
	and.b32  	%r2443, %r2442, 124;
	mov.u32 	%r2444, _ZN6thrust24THRUST_300001_SM_1000_NS8cuda_cub4core6detail5shmemE;
	add.s32 	%r2445, %r2444, %r2443;
	st.shared.u32 	[%r2445], %r2435;
$L__BB7_201:
	sub.s32 	%r2446, %r2435, %r338;
	bar.sync 	0;
	ld.shared.v4.u32 	{%r2447, %r2448, %r2449, %r2450}, [_ZN6thrust24THRUST_300001_SM_1000_NS8cuda_cub4core6detail5shmemE];
	mov.u32 	%r2451, %tid.x;
	shr.u32 	%r2452, %r2451, 5;
	add.s32 	%r2453, %r2448, %r2447;
	setp.eq.s32 	%p708, %r2452, 2;
	selp.b32 	%r2454, %r2453, %r2447, %p708;
	add.s32 	%r2455, %r2453, %r2449;
	setp.eq.s32 	%p709, %r2452, 3;
	selp.b32 	%r2456, %r2455, %r2454, %p709;
	add.s32 	%r2457, %r2455, %r2450;
	setp.eq.s32 	%p710, %r2452, 4;
	selp.b32 	%r2458, %r2457, %r2456, %p710;
	ld.shared.v4.u32 	{%r2459, %r2460, %r2461, %r2462}, [_ZN6thrust24THRUST_300001_SM_1000_NS8cuda_cub4core6detail5shmemE+16];
	add.s32 	%r2463, %r2457, %r2459;
	setp.eq.s32 	%p711, %r2452, 5;
	selp.b32 	%r2464, %r2463, %r2458, %p711;
	add.s32 	%r2465, %r2463, %r2460;
	setp.eq.s32 	%p712, %r2452, 6;
	selp.b32 	%r2466, %r2465, %r2464, %p712;
	add.s32 	%r2467, %r2465, %r2461;
	setp.eq.s32 	%p713, %r2452, 7;
	selp.b32 	%r2468, %r2467, %r2466, %p713;
	add.s32 	%r2469, %r2467, %r2462;
	setp.eq.s32 	%p714, %r2452, 8;
	selp.b32 	%r2470, %r2469, %r2468, %p714;
	ld.shared.v4.u32 	{%r2471, %r2472, %r2473, %r2474}, [_ZN6thrust24THRUST_300001_SM_1000_NS8cuda_cub4core6detail5shmemE+32];
	add.s32 	%r2475, %r2469, %r2471;
	setp.eq.s32 	%p715, %r2452, 9;
	selp.b32 	%r2476, %r2475, %r2470, %p715;
	add.s32 	%r2477, %r2475, %r2472;
	setp.eq.s32 	%p716, %r2452, 10;
	selp.b32 	%r2478, %r2477, %r2476, %p716;
	add.s32 	%r2479, %r2477, %r2473;
	setp.eq.s32 	%p717, %r2452, 11;
	selp.b32 	%r2480, %r2479, %r2478, %p717;
	add.s32 	%r2481, %r2479, %r2474;
	setp.eq.s32 	%p718, %r2452, 12;
	selp.b32 	%r2482, %r2481, %r2480, %p718;
	ld.shared.v4.u32 	{%r2483, %r2484, %r2485, %r2486}, [_ZN6thrust24THRUST_300001_SM_1000_NS8cuda_cub4core6detail5shmemE+48];
	add.s32 	%r2487, %r2481, %r2483;
	setp.eq.s32 	%p719, %r2452, 13;
	selp.b32 	%r2488, %r2487, %r2482, %p719;
	add.s32 	%r2489, %r2487, %r2484;
	setp.eq.s32 	%p720, %r2452, 14;
	selp.b32 	%r2490, %r2489, %r2488, %p720;
	add.s32 	%r2491, %r2489, %r2485;
	setp.eq.s32 	%p721, %r2452, 15;
	selp.b32 	%r2492, %r2491, %r2490, %p721;
	add.s32 	%r345, %r2491, %r2486;
	setp.gt.u32 	%p722, %r2451, 31;
	setp.lt.u32 	%p723, %r2451, 32;
	setp.eq.s32 	%p724, %r2410, 0;
	selp.b32 	%r2493, 0, %r2446, %p724;
	add.s32 	%r3085, %r2492, %r2493;
	selp.b32 	%r347, %r2446, %r3085, %p723;
	@%p722 bra 	$L__BB7_226;
	mov.u32 	%r2494, %tid.x;
	setp.ne.s32 	%p725, %r2494, 0;
	mov.u32 	%r2495, %ctaid.x;
	mul.wide.u32 	%rd104, %r2495, 8;
	add.s64 	%rd13, %rd2, %rd104;
	@%p725 bra 	$L__BB7_204;
	st.shared.u32 	[_ZN6thrust24THRUST_300001_SM_1000_NS8cuda_cub4core6detail5shmemE+108], %r345;
	add.s64 	%rd105, %rd13, 256;
	mov.b32 	%r2496, 100;
	// begin inline asm
	st.relaxed.gpu.v2.u32 [%rd105], {%r2496, %r345};
	// end inline asm
$L__BB7_204:
	mov.u32 	%r2498, %nctaid.x;
	setp.gt.u32 	%p726, %r2498, 499;
	@%p726 bra 	$L__BB7_206;
	membar.cta;
	bra.uni 	$L__BB7_207;
$L__BB7_206:
	mov.b32 	%r2499, 450;
	// begin inline asm
	nanosleep.u32 %r2499;
	// end inline asm
$L__BB7_207:
	mov.u32 	%r2502, %tid.x;
	mul.wide.u32 	%rd107, %r2502, 8;
	xor.b64  	%rd108, %rd107, -8;
	add.s64 	%rd109, %rd13, %rd108;
	add.s64 	%rd106, %rd109, 256;
	// begin inline asm
	ld.relaxed.gpu.v2.u32 {%r3083, %r3079}, [%rd106];
	// end inline asm
	mov.u32 	%r2605, %nctaid.x;
$L__BB7_208:
	setp.eq.s32 	%p727, %r3083, 99;
	mov.b32 	%r2503, -1;
	vote.sync.any.pred 	%p728, %p727, %r2503;
	not.pred 	%p729, %p728;
	@%p729 bra 	$L__BB7_213;
	setp.gt.u32 	%p754, %r2605, 499;
	@%p754 bra 	$L__BB7_211;
	membar.cta;
	bra.uni 	$L__BB7_212;
$L__BB7_211:
	mov.b32 	%r2606, 350;
	// begin inline asm
	nanosleep.u32 %r2606;
	// end inline asm
$L__BB7_212:
	// begin inline asm
	ld.relaxed.gpu.v2.u32 {%r3083, %r3079}, [%rd106];
	// end inline asm
	bra.uni 	$L__BB7_208;
$L__BB7_213:
	setp.eq.s32 	%p730, %r3083, 101;
	mov.b32 	%r2530, -1;
	vote.sync.ballot.b32 	%r2531, %p730, %r2530;
	// begin inline asm
	mov.u32 %r2505, %lanemask_ge;
	// end inline asm
	and.b32  	%r2532, %r2531, %r2505;
	or.b32  	%r2533, %r2532, -2147483648;
	add.s32 	%r2534, %r2533, -1;
	not.b32 	%r2535, %r2533;
	and.b32  	%r2536, %r2535, %r2534;
	popc.b32 	%r2509, %r2536;
	mov.b32 	%r2508, 1;
	// begin inline asm
	shfl.sync.down.b32 %r2506, %r3079, %r2508, %r2509, %r2530;
	// end inline asm
	setp.lt.s32 	%p732, %r2410, %r2509;
	selp.b32 	%r2537, %r2506, 0, %p732;
	add.s32 	%r2512, %r2537, %r3079;
	mov.b32 	%r2513, 2;
	// begin inline asm
	shfl.sync.down.b32 %r2511, %r2512, %r2513, %r2509, %r2530;
	// end inline asm
	add.s32 	%r2538, %r2410, 2;
	setp.gt.s32 	%p733, %r2538, %r2509;
	selp.b32 	%r2539, 0, %r2511, %p733;
	add.s32 	%r2517, %r2512, %r2539;
	mov.b32 	%r2518, 4;
	// begin inline asm
	shfl.sync.down.b32 %r2516, %r2517, %r2518, %r2509, %r2530;
	// end inline asm
	add.s32 	%r2540, %r2410, 4;
	setp.gt.s32 	%p734, %r2540, %r2509;
	selp.b32 	%r2541, 0, %r2516, %p734;
	add.s32 	%r2522, %r2517, %r2541;
	mov.b32 	%r2523, 8;
	// begin inline asm
	shfl.sync.down.b32 %r2521, %r2522, %r2523, %r2509, %r2530;
	// end inline asm
	add.s32 	%r2542, %r2410, 8;
	setp.gt.s32 	%p735, %r2542, %r2509;
	selp.b32 	%r2543, 0, %r2521, %p735;
	add.s32 	%r2527, %r2522, %r2543;
	mov.b32 	%r2528, 16;
	// begin inline asm
	shfl.sync.down.b32 %r2526, %r2527, %r2528, %r2509, %r2530;
	// end inline asm
	add.s32 	%r2544, %r2410, 16;
	setp.gt.s32 	%p736, %r2544, %r2509;
	selp.b32 	%r2545, 0, %r2526, %p736;
	add.s32 	%r3081, %r2527, %r2545;
	mov.u32 	%r2546, %tid.x;
	not.b32 	%r2547, %r2546;
	mov.u32 	%r2548, %ctaid.x;
	add.s32 	%r3082, %r2548, %r2547;
	add.s64 	%rd14, %rd2, 256;
$L__BB7_214:
	setp.ne.s32 	%p737, %r3083, 101;
	mov.b32 	%r2549, -1;
	vote.sync.all.pred 	%p738, %p737, %r2549;
	not.pred 	%p739, %p738;
	@%p739 bra 	$L__BB7_222;
	mul.wide.s32 	%rd112, %r3082, 8;
	add.s64 	%rd113, %rd14, %rd112;
	add.s64 	%rd111, %rd113, -256;
	// begin inline asm
	ld.relaxed.gpu.v2.u32 {%r3083, %r3084}, [%rd111];
	// end inline asm
$L__BB7_216:
	setp.eq.s32 	%p743, %r3083, 99;
	mov.b32 	%r2558, -1;
	vote.sync.any.pred 	%p744, %p743, %r2558;
	not.pred 	%p745, %p744;
	@%p745 bra 	$L__BB7_221;
	mov.u32 	%r2601, %nctaid.x;
	setp.gt.u32 	%p753, %r2601, 499;
	@%p753 bra 	$L__BB7_219;
	membar.cta;
	bra.uni 	$L__BB7_220;
$L__BB7_219:
	mov.b32 	%r2602, 350;
	// begin inline asm
	nanosleep.u32 %r2602;
	// end inline asm
$L__BB7_220:
	// begin inline asm
	ld.relaxed.gpu.v2.u32 {%r3083, %r3084}, [%rd111];
	// end inline asm
	bra.uni 	$L__BB7_216;
$L__BB7_221:
	setp.eq.s32 	%p746, %r3083, 101;
	mov.b32 	%r2584, -1;
	vote.sync.ballot.b32 	%r2585, %p746, %r2584;
	and.b32  	%r2586, %r2585, %r2505;
	or.b32  	%r2587, %r2586, -2147483648;
	add.s32 	%r2588, %r2587, -1;
	not.b32 	%r2589, %r2587;
	and.b32  	%r2590, %r2589, %r2588;
	popc.b32 	%r2563, %r2590;
	mov.b32 	%r2562, 1;
	// begin inline asm
	shfl.sync.down.b32 %r2560, %r3084, %r2562, %r2563, %r2584;
	// end inline asm
	setp.lt.s32 	%p748, %r2410, %r2563;
	selp.b32 	%r2591, %r2560, 0, %p748;
	add.s32 	%r2566, %r2591, %r3084;
	mov.b32 	%r2567, 2;
	// begin inline asm
	shfl.sync.down.b32 %r2565, %r2566, %r2567, %r2563, %r2584;
	// end inline asm
	add.s32 	%r2592, %r2410, 2;
	setp.gt.s32 	%p749, %r2592, %r2563;
	selp.b32 	%r2593, 0, %r2565, %p749;
	add.s32 	%r2571, %r2566, %r2593;
	mov.b32 	%r2572, 4;
	// begin inline asm
	shfl.sync.down.b32 %r2570, %r2571, %r2572, %r2563, %r2584;
	// end inline asm
	add.s32 	%r2594, %r2410, 4;
	setp.gt.s32 	%p750, %r2594, %r2563;
	selp.b32 	%r2595, 0, %r2570, %p750;
	add.s32 	%r2576, %r2571, %r2595;
	mov.b32 	%r2577, 8;
	// begin inline asm
	shfl.sync.down.b32 %r2575, %r2576, %r2577, %r2563, %r2584;
	// end inline asm
	add.s32 	%r2596, %r2410, 8;
	setp.gt.s32 	%p751, %r2596, %r2563;
	selp.b32 	%r2597, 0, %r2575, %p751;
	add.s32 	%r2581, %r2576, %r2597;
	mov.b32 	%r2582, 16;
	// begin inline asm
	shfl.sync.down.b32 %r2580, %r2581, %r2582, %r2563, %r2584;
	// end inline asm
	add.s32 	%r2598, %r2410, 16;
	setp.gt.s32 	%p752, %r2598, %r2563;
	selp.b32 	%r2599, 0, %r2580, %p752;
	add.s32 	%r2600, %r2599, %r3081;
	add.s32 	%r3081, %r2600, %r2581;
	add.s32 	%r3082, %r3082, -32;
	bra.uni 	$L__BB7_214;
$L__BB7_222:
	mov.u32 	%r2551, %tid.x;
	setp.ne.s32 	%p740, %r2551, 0;
	@%p740 bra 	$L__BB7_224;
	add.s32 	%r2553, %r3081, %r345;
	add.s64 	%rd110, %rd13, 256;
	mov.b32 	%r2552, 101;
	// begin inline asm
	st.relaxed.gpu.v2.u32 [%rd110], {%r2552, %r2553};
	// end inline asm
	st.shared.u32 	[_ZN6thrust24THRUST_300001_SM_1000_NS8cuda_cub4core6detail5shmemE+100], %r3081;
	st.shared.u32 	[_ZN6thrust24THRUST_300001_SM_1000_NS8cuda_cub4core6detail5shmemE+104], %r2553;
$L__BB7_224:
	setp.ne.s32 	%p741, %r2410, 0;
	mov.u32 	%r3085, %r347;
	@%p741 bra 	$L__BB7_226;
	st.shared.u32 	[_ZN6thrust24THRUST_300001_SM_1000_NS8cuda_cub4core6detail5shmemE+80], %r3081;
	mov.u32 	%r3085, %r3081;
$L__BB7_226:
	mov.u32 	%r2554, %tid.x;
	setp.eq.s32 	%p742, %r2554, 0;
	bar.sync 	0;
	@%p742 bra 	$L__BB7_228;
	ld.shared.u32 	%r2555, [_ZN6thrust24THRUST_300001_SM_1000_NS8cuda_cub4core6detail5shmemE+80];
	add.s32 	%r3085, %r2555, %r3085;
$L__BB7_228:
	ld.shared.u32 	%r3087, [_ZN6thrust24THRUST_300001_SM_1000_NS8cuda_cub4core6detail5shmemE+108];
	ld.shared.u32 	%r3089, [_ZN6thrust24THRUST_300001_SM_1000_NS8cuda_cub4core6detail5shmemE+100];
$L__BB7_229:
	setp.ge.s32 	%p773, %r146, %r139;
	bar.sync 	0;
	sub.s32 	%r3154, %r3085, %r3089;
	mov.u32 	%r3091, %r3154;
	@%p773 bra 	$L__BB7_231;
	add.s32 	%r3091, %r3154, 1;
	shl.b32 	%r2699, %r3154, 2;
	mov.u32 	%r2700, _ZN6thrust24THRUST_300001_SM_1000_NS8cuda_cub4core6detail5shmemE;
	add.s32 	%r2701, %r2700, %r2699;
	st.shared.u32 	[%r2701+2048], %r144;
$L__BB7_231:
	setp.ge.s32 	%p774, %r157, %r139;
	@%p774 bra 	$L__BB7_233;
	add.s32 	%r383, %r3091, 1;
	shl.b32 	%r2702, %r3091, 2;
	mov.u32 	%r2703, _ZN6thrust24THRUST_300001_SM_1000_NS8cuda_cub4core6detail5shmemE;
	add.s32 	%r2704, %r2703, %r2702;
	st.shared.u32 	[%r2704+2048], %r155;
	mov.u32 	%r3091, %r383;
$L__BB7_233:
	setp.ge.s32 	%p775, %r168, %r139;
	@%p775 bra 	$L__BB7_235;
	add.s32 	%r385, %r3091, 1;
	shl.b32 	%r2705, %r3091, 2;
	mov.u32 	%r2706, _ZN6thrust24THRUST_300001_SM_1000_NS8cuda_cub4core6detail5shmemE;
	add.s32 	%r2707, %r2706, %r2705;
	st.shared.u32 	[%r2707+2048], %r166;
	mov.u32 	%r3091, %r385;
$L__BB7_235:
	setp.ge.s32 	%p776, %r179, %r139;
	@%p776 bra 	$L__BB7_237;
	add.s32 	%r387, %r3091, 1;
	shl.b32 	%r2708, %r3091, 2;
	mov.u32 	%r2709, _ZN6thrust24THRUST_300001_SM_1000_NS8cuda_cub4core6detail5shmemE;
	add.s32 	%r2710, %r2709, %r2708;
	st.shared.u32 	[%r2710+2048], %r177;
	mov.u32 	%r3091, %r387;
$L__BB7_237:
	setp.ge.s32 	%p777, %r190, %r139;
	@%p777 bra 	$L__BB7_239;
	add.s32 	%r389, %r3091, 1;
	shl.b32 	%r2711, %r3091, 2;
	mov.u32 	%r2712, _ZN6thrust24THRUST_300001_SM_1000_NS8cuda_cub4core6detail5shmemE;
	add.s32 	%r2713, %r2712, %r2711;
	st.shared.u32 	[%r2713+2048], %r188;
	mov.u32 	%r3091, %r389;
$L__BB7_239:
	and.b32  	%r391, %r211, 32;
	setp.eq.s32 	%p778, %r391, 0;
	@%p778 bra 	$L__BB7_241;
	add.s32 	%r392, %r3091, 1;
	shl.b32 	%r2714, %r3091, 2;
	mov.u32 	%r2715, _ZN6thrust24THRUST_300001_SM_1000_NS8cuda_cub4core6detail5shmemE;
	add.s32 	%r2716, %r2715, %r2714;
	st.shared.u32 	[%r2716+2048], %r199;
	mov.u32 	%r3091, %r392;
$L__BB7_241:
	and.b32  	%r394, %r211, 64;
	setp.eq.s32 	%p779, %r394, 0;
	@%p779 bra 	$L__BB7_243;
	add.s32 	%r395, %r3091, 1;
	shl.b32 	%r2717, %r3091, 2;
	mov.u32 	%r2718, _ZN6thrust24THRUST_300001_SM_1000_NS8cuda_cub4core6detail5shmemE;
	add.s32 	%r2719, %r2718, %r2717;
	st.shared.u32 	[%r2719+2048], %r209;
	mov.u32 	%r3091, %r395;
$L__BB7_243:
	and.b32  	%r397, %r232, 128;
	setp.eq.s32 	%p780, %r397, 0;
	@%p780 bra 	$L__BB7_245;
	add.s32 	%r398, %r3091, 1;
	shl.b32 	%r2720, %r3091, 2;
	mov.u32 	%r2721, _ZN6thrust24THRUST_300001_SM_1000_NS8cuda_cub4core6detail5shmemE;
	add.s32 	%r2722, %r2721, %r2720;
	st.shared.u32 	[%r2722+2048], %r220;
	mov.u32 	%r3091, %r398;
$L__BB7_245:
	and.b32  	%r400, %r232, 256;
	setp.eq.s32 	%p781, %r400, 0;
	@%p781 bra 	$L__BB7_247;
	add.s32 	%r401, %r3091, 1;
	shl.b32 	%r2723, %r3091, 2;
	mov.u32 	%r2724, _ZN6thrust24THRUST_300001_SM_1000_NS8cuda_cub4core6detail5shmemE;
	add.s32 	%r2725, %r2724, %r2723;
	st.shared.u32 	[%r2725+2048], %r230;
	mov.u32 	%r3091, %r401;
$L__BB7_247:
	and.b32  	%r403, %r253, 512;
	setp.eq.s32 	%p782, %r403, 0;
	@%p782 bra 	$L__BB7_249;
	add.s32 	%r404, %r3091, 1;
	shl.b32 	%r2726, %r3091, 2;
	mov.u32 	%r2727, _ZN6thrust24THRUST_300001_SM_1000_NS8cuda_cub4core6detail5shmemE;
	add.s32 	%r2728, %r2727, %r2726;
	st.shared.u32 	[%r2728+2048], %r241;
	mov.u32 	%r3091, %r404;
$L__BB7_249:
	and.b32  	%r406, %r253, 1024;
	setp.eq.s32 	%p783, %r406, 0;
	@%p783 bra 	$L__BB7_251;
	add.s32 	%r407, %r3091, 1;
	shl.b32 	%r2729, %r3091, 2;
	mov.u32 	%r2730, _ZN6thrust24THRUST_300001_SM_1000_NS8cuda_cub4core6detail5shmemE;
	add.s32 	%r2731, %r2730, %r2729;
	st.shared.u32 	[%r2731+2048], %r251;
	mov.u32 	%r3091, %r407;
$L__BB7_251:
	and.b32  	%r409, %r274, 2048;
	setp.eq.s32 	%p784, %r409, 0;
	@%p784 bra 	$L__BB7_253;
	add.s32 	%r410, %r3091, 1;
	shl.b32 	%r2732, %r3091, 2;
	mov.u32 	%r2733, _ZN6thrust24THRUST_300001_SM_1000_NS8cuda_cub4core6detail5shmemE;
	add.s32 	%r2734, %r2733, %r2732;
	st.shared.u32 	[%r2734+2048], %r262;
	mov.u32 	%r3091, %r410;
$L__BB7_253:
	and.b32  	%r412, %r274, 4096;
	setp.eq.s32 	%p785, %r412, 0;
	@%p785 bra 	$L__BB7_255;
	add.s32 	%r413, %r3091, 1;
	shl.b32 	%r2735, %r3091, 2;
	mov.u32 	%r2736, _ZN6thrust24THRUST_300001_SM_1000_NS8cuda_cub4core6detail5shmemE;
	add.s32 	%r2737, %r2736, %r2735;
	st.shared.u32 	[%r2737+2048], %r272;
	mov.u32 	%r3091, %r413;
$L__BB7_255:
	and.b32  	%r415, %r295, 8192;
	setp.eq.s32 	%p786, %r415, 0;
	@%p786 bra 	$L__BB7_257;
	add.s32 	%r416, %r3091, 1;
	shl.b32 	%r2738, %r3091, 2;
	mov.u32 	%r2739, _ZN6thrust24THRUST_300001_SM_1000_NS8cuda_cub4core6detail5shmemE;
	add.s32 	%r2740, %r2739, %r2738;
	st.shared.u32 	[%r2740+2048], %r283;
	mov.u32 	%r3091, %r416;
$L__BB7_257:
	and.b32  	%r418, %r295, 16384;
	setp.eq.s32 	%p787, %r418, 0;
	@%p787 bra 	$L__BB7_259;
	add.s32 	%r419, %r3091, 1;
	shl.b32 	%r2741, %r3091, 2;
	mov.u32 	%r2742, _ZN6thrust24THRUST_300001_SM_1000_NS8cuda_cub4core6detail5shmemE;
	add.s32 	%r2743, %r2742, %r2741;
	st.shared.u32 	[%r2743+2048], %r293;
	mov.u32 	%r3091, %r419;
$L__BB7_259:
	and.b32  	%r421, %r316, 32768;
	setp.eq.s32 	%p788, %r421, 0;
	@%p788 bra 	$L__BB7_261;
	add.s32 	%r422, %r3091, 1;
	shl.b32 	%r2744, %r3091, 2;
	mov.u32 	%r2745, _ZN6thrust24THRUST_300001_SM_1000_NS8cuda_cub4core6detail5shmemE;
	add.s32 	%r2746, %r2745, %r2744;
	st.shared.u32 	[%r2746+2048], %r304;
	mov.u32 	%r3091, %r422;
$L__BB7_261:
	and.b32  	%r424, %r316, 65536;
	setp.eq.s32 	%p789, %r424, 0;
	@%p789 bra 	$L__BB7_263;
	add.s32 	%r425, %r3091, 1;
	shl.b32 	%r2747, %r3091, 2;
	mov.u32 	%r2748, _ZN6thrust24THRUST_300001_SM_1000_NS8cuda_cub4core6detail5shmemE;
	add.s32 	%r2749, %r2748, %r2747;
	st.shared.u32 	[%r2749+2048], %r314;
	mov.u32 	%r3091, %r425;
$L__BB7_263:
	and.b32  	%r427, %r337, 131072;
	setp.eq.s32 	%p790, %r427, 0;
	@%p790 bra 	$L__BB7_265;
	add.s32 	%r428, %r3091, 1;
	shl.b32 	%r2750, %r3091, 2;
	mov.u32 	%r2751, _ZN6thrust24THRUST_300001_SM_1000_NS8cuda_cub4core6detail5shmemE;
	add.s32 	%r2752, %r2751, %r2750;
	st.shared.u32 	[%r2752+2048], %r325;
	mov.u32 	%r3091, %r428;
$L__BB7_265:
	and.b32  	%r430, %r337, 262144;
	setp.eq.s32 	%p791, %r430, 0;
	@%p791 bra 	$L__BB7_267;
	shl.b32 	%r2753, %r3091, 2;
	mov.u32 	%r2754, _ZN6thrust24THRUST_300001_SM_1000_NS8cuda_cub4core6detail5shmemE;
	add.s32 	%r2755, %r2754, %r2753;
	st.shared.u32 	[%r2755+2048], %r335;
$L__BB7_267:
	bar.sync 	0;
	mov.u32 	%r3114, %tid.x;
	setp.ge.s32 	%p792, %r3114, %r3087;
	@%p792 bra 	$L__BB7_274;
	not.b32 	%r2756, %r3114;
	add.s32 	%r2757, %r3087, %r2756;
	and.b32  	%r2758, %r2757, 1536;
	setp.eq.s32 	%p793, %r2758, 1536;
	@%p793 bra 	$L__BB7_271;
	mov.u32 	%r2759, %tid.x;
	not.b32 	%r2760, %r2759;
	add.s32 	%r2761, %r3087, %r2760;
	shr.u32 	%r2762, %r2761, 9;
	add.s32 	%r2763, %r2762, 1;
	and.b32  	%r2764, %r2763, 3;
	add.s32 	%r3110, %r2759, %r3089;
	shl.b32 	%r2765, %r2759, 2;
	mov.u32 	%r2766, _ZN6thrust24THRUST_300001_SM_1000_NS8cuda_cub4core6detail5shmemE;
	add.s32 	%r2767, %r2765, %r2766;
	add.s32 	%r3109, %r2767, 2048;
	neg.s32 	%r3108, %r2764;
$L__BB7_270:
	.pragma "nounroll";
	and.b32  	%r2771, %r2761, 1536;
	add.s32 	%r2772, %r2771, 512;
	and.b32  	%r2773, %r2772, 1536;
	add.s32 	%r3114, %r2759, %r2773;
	mul.wide.s32 	%rd122, %r3110, 4;
	add.s64 	%rd123, %rd7, %rd122;
	ld.shared.u32 	%r2774, [%r3109];
	st.global.u32 	[%rd123], %r2774;
	add.s32 	%r3110, %r3110, 512;
	add.s32 	%r3109, %r3109, 2048;
	add.s32 	%r3108, %r3108, 1;
	setp.ne.s32 	%p794, %r3108, 0;
	@%p794 bra 	$L__BB7_270;
$L__BB7_271:
	mov.u32 	%r2775, %tid.x;
	not.b32 	%r2776, %r2775;
	add.s32 	%r2777, %r3087, %r2776;
	setp.lt.u32 	%p795, %r2777, 1536;
	@%p795 bra 	$L__BB7_274;
	add.s64 	%rd15, %rd7, 4096;
	add.s32 	%r3113, %r3089, %r3114;
	shl.b32 	%r2778, %r3114, 2;
	mov.u32 	%r2779, _ZN6thrust24THRUST_300001_SM_1000_NS8cuda_cub4core6detail5shmemE;
	add.s32 	%r2780, %r2778, %r2779;
	add.s32 	%r3112, %r2780, 8192;
$L__BB7_273:
	mul.wide.s32 	%rd124, %r3113, 4;
	add.s64 	%rd125, %rd15, %rd124;
	ld.shared.u32 	%r2781, [%r3112+-6144];
	st.global.u32 	[%rd125+-4096], %r2781;
	ld.shared.u32 	%r2782, [%r3112+-4096];
	st.global.u32 	[%rd125+-2048], %r2782;
	ld.shared.u32 	%r2783, [%r3112+-2048];
	st.global.u32 	[%rd125], %r2783;
	ld.shared.u32 	%r2784, [%r3112];
	st.global.u32 	[%rd125+2048], %r2784;
	add.s32 	%r3114, %r3114, 2048;
	add.s32 	%r3113, %r3113, 2048;
	add.s32 	%r3112, %r3112, 8192;
	setp.lt.s32 	%p796, %r3114, %r3087;
	@%p796 bra 	$L__BB7_273;
$L__BB7_274:
	mov.u32 	%r451, %tid.x;
	setp.ge.s32 	%p797, %r451, %r4;
	mul.wide.s32 	%rd126, %r3, 4;
	add.s64 	%rd16, %rd6, %rd126;
	cvt.s64.s32 	%rd127, %r2;
	cvt.u64.u32 	%rd128, %r451;
	add.s64 	%rd129, %rd127, %rd128;
	shl.b64 	%rd130, %rd129, 2;
	add.s64 	%rd17, %rd5, %rd130;
	@%p797 bra 	$L__BB7_276;
	ld.global.u32 	%r3134, [%rd17];
	bra.uni 	$L__BB7_277;
$L__BB7_276:
	sub.s32 	%r2785, %r451, %r4;
	mul.wide.s32 	%rd131, %r2785, 4;
	add.s64 	%rd132, %rd16, %rd131;
	ld.global.u32 	%r3134, [%rd132];
$L__BB7_277:
	add.s32 	%r2786, %r451, 512;
	setp.lt.s32 	%p798, %r2786, %r4;
	cvt.s64.s32 	%rd134, %r4;
	sub.s64 	%rd135, %rd128, %rd134;
	shl.b64 	%rd136, %rd135, 2;
	add.s64 	%rd18, %rd16, %rd136;
	@%p798 bra 	$L__BB7_279;
	ld.global.u32 	%r3135, [%rd18+2048];
	bra.uni 	$L__BB7_280;
$L__BB7_279:
	ld.global.u32 	%r3135, [%rd17+2048];
$L__BB7_280:
	or.b32  	%r2787, %r451, 1024;
	setp.lt.s32 	%p799, %r2787, %r4;
	@%p799 bra 	$L__BB7_282;
	ld.global.u32 	%r3136, [%rd18+4096];
	bra.uni 	$L__BB7_283;
$L__BB7_282:
	ld.global.u32 	%r3136, [%rd17+4096];
$L__BB7_283:
	add.s32 	%r2788, %r451, 1536;
	setp.lt.s32 	%p800, %r2788, %r4;
	@%p800 bra 	$L__BB7_285;
	ld.global.u32 	%r3137, [%rd18+6144];
	bra.uni 	$L__BB7_286;
$L__BB7_285:
	ld.global.u32 	%r3137, [%rd17+6144];
$L__BB7_286:
	or.b32  	%r2789, %r451, 2048;
	setp.lt.s32 	%p801, %r2789, %r4;
	@%p801 bra 	$L__BB7_288;
	ld.global.u32 	%r3138, [%rd18+8192];
	bra.uni 	$L__BB7_289;
$L__BB7_288:
	ld.global.u32 	%r3138, [%rd17+8192];
$L__BB7_289:
	add.s32 	%r2791, %r451, 2560;
	setp.lt.s32 	%p802, %r2791, %r4;
	@%p802 bra 	$L__BB7_291;
	ld.global.u32 	%r3139, [%rd18+10240];
	bra.uni 	$L__BB7_292;
$L__BB7_291:
	ld.global.u32 	%r3139, [%rd17+10240];
$L__BB7_292:
	or.b32  	%r2793, %r451, 3072;
	setp.lt.s32 	%p803, %r2793, %r4;
	@%p803 bra 	$L__BB7_294;
	ld.global.u32 	%r3140, [%rd18+12288];
	bra.uni 	$L__BB7_295;
$L__BB7_294:
	ld.global.u32 	%r3140, [%rd17+12288];
$L__BB7_295:
	add.s32 	%r2795, %r451, 3584;
	setp.lt.s32 	%p804, %r2795, %r4;
	@%p804 bra 	$L__BB7_297;
	ld.global.u32 	%r3141, [%rd18+14336];
	bra.uni 	$L__BB7_298;
$L__BB7_297:
	ld.global.u32 	%r3141, [%rd17+14336];
$L__BB7_298:
	or.b32  	%r2797, %r451, 4096;
	setp.lt.s32 	%p805, %r2797, %r4;
	@%p805 bra 	$L__BB7_300;
	ld.global.u32 	%r3142, [%rd18+16384];
	bra.uni 	$L__BB7_301;
$L__BB7_300:
	ld.global.u32 	%r3142, [%rd17+16384];
$L__BB7_301:
	add.s32 	%r2799, %r451, 4608;
	setp.lt.s32 	%p806, %r2799, %r4;
	@%p806 bra 	$L__BB7_303;
	ld.global.u32 	%r3143, [%rd18+18432];
	bra.uni 	$L__BB7_304;
$L__BB7_303:
	ld.global.u32 	%r3143, [%rd17+18432];
$L__BB7_304:
	or.b32  	%r2801, %r451, 5120;
	setp.lt.s32 	%p807, %r2801, %r4;
	@%p807 bra 	$L__BB7_306;
	ld.global.u32 	%r3144, [%rd18+20480];
	bra.uni 	$L__BB7_307;
$L__BB7_306:
	ld.global.u32 	%r3144, [%rd17+20480];
$L__BB7_307:
	add.s32 	%r2803, %r451, 5632;
	setp.lt.s32 	%p808, %r2803, %r4;
	@%p808 bra 	$L__BB7_309;
	ld.global.u32 	%r3145, [%rd18+22528];
	bra.uni 	$L__BB7_310;
$L__BB7_309:
	ld.global.u32 	%r3145, [%rd17+22528];
$L__BB7_310:
	mov.u32 	%r2804, %tid.x;
	or.b32  	%r2805, %r2804, 6144;
	setp.lt.s32 	%p809, %r2805, %r4;
	@%p809 bra 	$L__BB7_312;
	ld.global.u32 	%r3146, [%rd18+24576];
	bra.uni 	$L__BB7_313;
$L__BB7_312:
	ld.global.u32 	%r3146, [%rd17+24576];
$L__BB7_313:
	mov.u32 	%r2806, %tid.x;
	add.s32 	%r2807, %r2806, 6656;
	setp.lt.s32 	%p810, %r2807, %r4;
	@%p810 bra 	$L__BB7_315;
	ld.global.u32 	%r3147, [%rd18+26624];
	bra.uni 	$L__BB7_316;
$L__BB7_315:
	ld.global.u32 	%r3147, [%rd17+26624];
$L__BB7_316:
	mov.u32 	%r2808, %tid.x;
	or.b32  	%r2809, %r2808, 7168;
	setp.lt.s32 	%p811, %r2809, %r4;
	@%p811 bra 	$L__BB7_318;
	ld.global.u32 	%r3148, [%rd18+28672];
	bra.uni 	$L__BB7_319;
$L__BB7_318:
	ld.global.u32 	%r3148, [%rd17+28672];
$L__BB7_319:
	mov.u32 	%r2810, %tid.x;
	add.s32 	%r2811, %r2810, 7680;
	setp.lt.s32 	%p812, %r2811, %r4;
	@%p812 bra 	$L__BB7_321;
	ld.global.u32 	%r3149, [%rd18+30720];
	bra.uni 	$L__BB7_322;
$L__BB7_321:
	ld.global.u32 	%r3149, [%rd17+30720];
$L__BB7_322:
	mov.u32 	%r2812, %tid.x;
	or.b32  	%r2813, %r2812, 8192;
	setp.lt.s32 	%p813, %r2813, %r4;
	@%p813 bra 	$L__BB7_324;
	ld.global.u32 	%r3150, [%rd18+32768];
	bra.uni 	$L__BB7_325;
$L__BB7_324:
	ld.global.u32 	%r3150, [%rd17+32768];
$L__BB7_325:
	mov.u32 	%r2814, %tid.x;
	add.s32 	%r2815, %r2814, 8704;
	setp.lt.s32 	%p814, %r2815, %r4;
	@%p814 bra 	$L__BB7_327;
	ld.global.u32 	%r3151, [%rd18+34816];
	bra.uni 	$L__BB7_328;
$L__BB7_327:
	ld.global.u32 	%r3151, [%rd17+34816];
$L__BB7_328:
	mov.u32 	%r2817, %tid.x;
	or.b32  	%r2818, %r2817, 9216;
	setp.ge.s32 	%p815, %r2818, %r62;
	@%p815 bra 	$L__BB7_332;
	mov.u32 	%r2819, %tid.x;
	or.b32  	%r2820, %r2819, 9216;
	setp.ge.s32 	%p816, %r2820, %r4;
	@%p816 bra 	$L__BB7_331;
	ld.global.u32 	%r3133, [%rd17+36864];
	bra.uni 	$L__BB7_332;
$L__BB7_331:
	ld.global.u32 	%r3133, [%rd18+36864];
$L__BB7_332:
	bar.sync 	0;
	mov.u32 	%r2821, %tid.x;
	shl.b32 	%r2822, %r2821, 2;
	mov.u32 	%r2823, _ZN6thrust24THRUST_300001_SM_1000_NS8cuda_cub4core6detail5shmemE;
	add.s32 	%r2824, %r2823, %r2822;
	st.shared.u32 	[%r2824+2048], %r3134;
	st.shared.u32 	[%r2824+4096], %r3135;
	st.shared.u32 	[%r2824+6144], %r3136;
	st.shared.u32 	[%r2824+8192], %r3137;
	st.shared.u32 	[%r2824+10240], %r3138;
	st.shared.u32 	[%r2824+12288], %r3139;
	st.shared.u32 	[%r2824+14336], %r3140;
	st.shared.u32 	[%r2824+16384], %r3141;
	st.shared.u32 	[%r2824+18432], %r3142;
	st.shared.u32 	[%r2824+20480], %r3143;
	st.shared.u32 	[%r2824+22528], %r3144;
	st.shared.u32 	[%r2824+24576], %r3145;
	st.shared.u32 	[%r2824+26624], %r3146;
	st.shared.u32 	[%r2824+28672], %r3147;
	st.shared.u32 	[%r2824+30720], %r3148;
	st.shared.u32 	[%r2824+32768], %r3149;
	st.shared.u32 	[%r2824+34816], %r3150;
	st.shared.u32 	[%r2824+36864], %r3151;
	st.shared.u32 	[%r2824+38912], %r3133;
	bar.sync 	0;
	@%p773 bra 	$L__BB7_334;
	shl.b32 	%r2825, %r145, 2;
	mov.u32 	%r2826, _ZN6thrust24THRUST_300001_SM_1000_NS8cuda_cub4core6detail5shmemE;
	add.s32 	%r2827, %r2826, %r2825;
	ld.shared.u32 	%r3134, [%r2827+2048];
$L__BB7_334:
	@%p774 bra 	$L__BB7_336;
	shl.b32 	%r2828, %r156, 2;
	mov.u32 	%r2829, _ZN6thrust24THRUST_300001_SM_1000_NS8cuda_cub4core6detail5shmemE;
	add.s32 	%r2830, %r2829, %r2828;
	ld.shared.u32 	%r3135, [%r2830+2048];
$L__BB7_336:
	@%p775 bra 	$L__BB7_338;
	shl.b32 	%r2831, %r167, 2;
	mov.u32 	%r2832, _ZN6thrust24THRUST_300001_SM_1000_NS8cuda_cub4core6detail5shmemE;
	add.s32 	%r2833, %r2832, %r2831;
	ld.shared.u32 	%r3136, [%r2833+2048];
$L__BB7_338:
	@%p776 bra 	$L__BB7_340;
	shl.b32 	%r2834, %r178, 2;
	mov.u32 	%r2835, _ZN6thrust24THRUST_300001_SM_1000_NS8cuda_cub4core6detail5shmemE;
	add.s32 	%r2836, %r2835, %r2834;
	ld.shared.u32 	%r3137, [%r2836+2048];
$L__BB7_340:
	@%p777 bra 	$L__BB7_342;
	shl.b32 	%r2837, %r189, 2;
	mov.u32 	%r2838, _ZN6thrust24THRUST_300001_SM_1000_NS8cuda_cub4core6detail5shmemE;
	add.s32 	%r2839, %r2838, %r2837;
	ld.shared.u32 	%r3138, [%r2839+2048];
$L__BB7_342:
	@%p778 bra 	$L__BB7_344;
	shl.b32 	%r2840, %r200, 2;
	mov.u32 	%r2841, _ZN6thrust24THRUST_300001_SM_1000_NS8cuda_cub4core6detail5shmemE;
	add.s32 	%r2842, %r2841, %r2840;
	ld.shared.u32 	%r3139, [%r2842+2048];
$L__BB7_344:
	setp.eq.s32 	%p823, %r394, 0;
	@%p823 bra 	$L__BB7_346;
	shl.b32 	%r2843, %r210, 2;
	mov.u32 	%r2844, _ZN6thrust24THRUST_300001_SM_1000_NS8cuda_cub4core6detail5shmemE;
	add.s32 	%r2845, %r2844, %r2843;
	ld.shared.u32 	%r3140, [%r2845+2048];
$L__BB7_346:
	setp.eq.s32 	%p824, %r397, 0;
	@%p824 bra 	$L__BB7_348;
	shl.b32 	%r2846, %r221, 2;
	mov.u32 	%r2847, _ZN6thrust24THRUST_300001_SM_1000_NS8cuda_cub4core6detail5shmemE;
	add.s32 	%r2848, %r2847, %r2846;
	ld.shared.u32 	%r3141, [%r2848+2048];
$L__BB7_348:
	setp.eq.s32 	%p825, %r400, 0;
	@%p825 bra 	$L__BB7_350;
	shl.b32 	%r2849, %r231, 2;
	mov.u32 	%r2850, _ZN6thrust24THRUST_300001_SM_1000_NS8cuda_cub4core6detail5shmemE;
	add.s32 	%r2851, %r2850, %r2849;
	ld.shared.u32 	%r3142, [%r2851+2048];
$L__BB7_350:
	setp.eq.s32 	%p826, %r403, 0;
	@%p826 bra 	$L__BB7_352;
	shl.b32 	%r2852, %r242, 2;
	mov.u32 	%r2853, _ZN6thrust24THRUST_300001_SM_1000_NS8cuda_cub4core6detail5shmemE;
	add.s32 	%r2854, %r2853, %r2852;
	ld.shared.u32 	%r3143, [%r2854+2048];
$L__BB7_352:
	setp.eq.s32 	%p827, %r406, 0;
	@%p827 bra 	$L__BB7_354;
	shl.b32 	%r2855, %r252, 2;
	mov.u32 	%r2856, _ZN6thrust24THRUST_300001_SM_1000_NS8cuda_cub4core6detail5shmemE;
	add.s32 	%r2857, %r2856, %r2855;
	ld.shared.u32 	%r3144, [%r2857+2048];
$L__BB7_354:
	setp.eq.s32 	%p828, %r409, 0;
	@%p828 bra 	$L__BB7_356;
	shl.b32 	%r2858, %r263, 2;
	mov.u32 	%r2859, _ZN6thrust24THRUST_300001_SM_1000_NS8cuda_cub4core6detail5shmemE;
	add.s32 	%r2860, %r2859, %r2858;
	ld.shared.u32 	%r3145, [%r2860+2048];
$L__BB7_356:
	setp.eq.s32 	%p829, %r412, 0;
	@%p829 bra 	$L__BB7_358;
	shl.b32 	%r2861, %r273, 2;
	mov.u32 	%r2862, _ZN6thrust24THRUST_300001_SM_1000_NS8cuda_cub4core6detail5shmemE;
	add.s32 	%r2863, %r2862, %r2861;
	ld.shared.u32 	%r3146, [%r2863+2048];
$L__BB7_358:
	setp.eq.s32 	%p830, %r415, 0;
	@%p830 bra 	$L__BB7_360;
	shl.b32 	%r2864, %r284, 2;
	mov.u32 	%r2865, _ZN6thrust24THRUST_300001_SM_1000_NS8cuda_cub4core6detail5shmemE;
	add.s32 	%r2866, %r2865, %r2864;
	ld.shared.u32 	%r3147, [%r2866+2048];
$L__BB7_360:
	setp.eq.s32 	%p831, %r418, 0;
	@%p831 bra 	$L__BB7_362;
	shl.b32 	%r2867, %r294, 2;
	mov.u32 	%r2868, _ZN6thrust24THRUST_300001_SM_1000_NS8cuda_cub4core6detail5shmemE;
	add.s32 	%r2869, %r2868, %r2867;
	ld.shared.u32 	%r3148, [%r2869+2048];
$L__BB7_362:
	setp.eq.s32 	%p832, %r421, 0;
	@%p832 bra 	$L__BB7_364;
	shl.b32 	%r2870, %r305, 2;
	mov.u32 	%r2871, _ZN6thrust24THRUST_300001_SM_1000_NS8cuda_cub4core6detail5shmemE;
	add.s32 	%r2872, %r2871, %r2870;
	ld.shared.u32 	%r3149, [%r2872+2048];
$L__BB7_364:
	setp.eq.s32 	%p833, %r424, 0;
	@%p833 bra 	$L__BB7_366;
	shl.b32 	%r2873, %r315, 2;
	mov.u32 	%r2874, _ZN6thrust24THRUST_300001_SM_1000_NS8cuda_cub4core6detail5shmemE;
	add.s32 	%r2875, %r2874, %r2873;
	ld.shared.u32 	%r3150, [%r2875+2048];
$L__BB7_366:
	setp.eq.s32 	%p834, %r427, 0;
	@%p834 bra 	$L__BB7_368;
	shl.b32 	%r2876, %r326, 2;
	mov.u32 	%r2877, _ZN6thrust24THRUST_300001_SM_1000_NS8cuda_cub4core6detail5shmemE;
	add.s32 	%r2878, %r2877, %r2876;
	ld.shared.u32 	%r3151, [%r2878+2048];
$L__BB7_368:
	setp.eq.s32 	%p835, %r430, 0;
	@%p835 bra 	$L__BB7_370;
	shl.b32 	%r2879, %r336, 2;
	mov.u32 	%r2880, _ZN6thrust24THRUST_300001_SM_1000_NS8cuda_cub4core6detail5shmemE;
	add.s32 	%r2881, %r2880, %r2879;
	ld.shared.u32 	%r3133, [%r2881+2048];
$L__BB7_370:
	setp.ge.s32 	%p836, %r146, %r139;
	bar.sync 	0;
	@%p836 bra 	$L__BB7_372;
	add.s32 	%r547, %r3154, 1;
	shl.b32 	%r2882, %r3154, 2;
	mov.u32 	%r2883, _ZN6thrust24THRUST_300001_SM_1000_NS8cuda_cub4core6detail5shmemE;
	add.s32 	%r2884, %r2883, %r2882;
	st.shared.u32 	[%r2884+2048], %r3134;
	mov.u32 	%r3154, %r547;
$L__BB7_372:
	setp.ge.s32 	%p837, %r157, %r139;
	@%p837 bra 	$L__BB7_374;
	add.s32 	%r549, %r3154, 1;
	shl.b32 	%r2885, %r3154, 2;
	mov.u32 	%r2886, _ZN6thrust24THRUST_300001_SM_1000_NS8cuda_cub4core6detail5shmemE;
	add.s32 	%r2887, %r2886, %r2885;
	st.shared.u32 	[%r2887+2048], %r3135;
	mov.u32 	%r3154, %r549;
$L__BB7_374:
	setp.ge.s32 	%p838, %r168, %r139;
	@%p838 bra 	$L__BB7_376;
	add.s32 	%r551, %r3154, 1;
	shl.b32 	%r2888, %r3154, 2;
	mov.u32 	%r2889, _ZN6thrust24THRUST_300001_SM_1000_NS8cuda_cub4core6detail5shmemE;
	add.s32 	%r2890, %r2889, %r2888;
	st.shared.u32 	[%r2890+2048], %r3136;
	mov.u32 	%r3154, %r551;
$L__BB7_376:
	setp.ge.s32 	%p839, %r179, %r139;
	@%p839 bra 	$L__BB7_378;
	add.s32 	%r553, %r3154, 1;
	shl.b32 	%r2891, %r3154, 2;
	mov.u32 	%r2892, _ZN6thrust24THRUST_300001_SM_1000_NS8cuda_cub4core6detail5shmemE;
	add.s32 	%r2893, %r2892, %r2891;
	st.shared.u32 	[%r2893+2048], %r3137;
	mov.u32 	%r3154, %r553;
$L__BB7_378:
	setp.ge.s32 	%p840, %r190, %r139;
	@%p840 bra 	$L__BB7_380;
	add.s32 	%r555, %r3154, 1;
	shl.b32 	%r2894, %r3154, 2;
	mov.u32 	%r2895, _ZN6thrust24THRUST_300001_SM_1000_NS8cuda_cub4core6detail5shmemE;
	add.s32 	%r2896, %r2895, %r2894;
	st.shared.u32 	[%r2896+2048], %r3138;
	mov.u32 	%r3154, %r555;
$L__BB7_380:
	setp.eq.s32 	%p841, %r391, 0;
	@%p841 bra 	$L__BB7_382;
	add.s32 	%r557, %r3154, 1;
	shl.b32 	%r2897, %r3154, 2;
	mov.u32 	%r2898, _ZN6thrust24THRUST_300001_SM_1000_NS8cuda_cub4core6detail5shmemE;
	add.s32 	%r2899, %r2898, %r2897;
	st.shared.u32 	[%r2899+2048], %r3139;
	mov.u32 	%r3154, %r557;
$L__BB7_382:
	setp.eq.s32 	%p842, %r394, 0;
	@%p842 bra 	$L__BB7_384;
	add.s32 	%r559, %r3154, 1;
	shl.b32 	%r2900, %r3154, 2;
	mov.u32 	%r2901, _ZN6thrust24THRUST_300001_SM_1000_NS8cuda_cub4core6detail5shmemE;
	add.s32 	%r2902, %r2901, %r2900;
	st.shared.u32 	[%r2902+2048], %r3140;
	mov.u32 	%r3154, %r559;
$L__BB7_384:
	setp.eq.s32 	%p843, %r397, 0;
	@%p843 bra 	$L__BB7_386;
	add.s32 	%r561, %r3154, 1;
	shl.b32 	%r2903, %r3154, 2;
	mov.u32 	%r2904, _ZN6thrust24THRUST_300001_SM_1000_NS8cuda_cub4core6detail5shmemE;
	add.s32 	%r2905, %r2904, %r2903;
	st.shared.u32 	[%r2905+2048], %r3141;
	mov.u32 	%r3154, %r561;
$L__BB7_386:
	setp.eq.s32 	%p844, %r400, 0;
	@%p844 bra 	$L__BB7_388;
	add.s32 	%r563, %r3154, 1;
	shl.b32 	%r2906, %r3154, 2;
	mov.u32 	%r2907, _ZN6thrust24THRUST_300001_SM_1000_NS8cuda_cub4core6detail5shmemE;
	add.s32 	%r2908, %r2907, %r2906;
	st.shared.u32 	[%r2908+2048], %r3142;
	mov.u32 	%r3154, %r563;
$L__BB7_388:
	setp.eq.s32 	%p845, %r403, 0;
	@%p845 bra 	$L__BB7_390;
	add.s32 	%r565, %r3154, 1;
	shl.b32 	%r2909, %r3154, 2;
	mov.u32 	%r2910, _ZN6thrust24THRUST_300001_SM_1000_NS8cuda_cub4core6detail5shmemE;
	add.s32 	%r2911, %r2910, %r2909;
	st.shared.u32 	[%r2911+2048], %r3143;
	mov.u32 	%r3154, %r565;
$L__BB7_390:
	setp.eq.s32 	%p846, %r406, 0;
	@%p846 bra 	$L__BB7_392;
	add.s32 	%r567, %r3154, 1;
	shl.b32 	%r2912, %r3154, 2;
	mov.u32 	%r2913, _ZN6thrust24THRUST_300001_SM_1000_NS8cuda_cub4core6detail5shmemE;
	add.s32 	%r2914, %r2913, %r2912;
	st.shared.u32 	[%r2914+2048], %r3144;
	mov.u32 	%r3154, %r567;
$L__BB7_392:
	setp.eq.s32 	%p847, %r409, 0;
	@%p847 bra 	$L__BB7_394;
	add.s32 	%r569, %r3154, 1;
	shl.b32 	%r2915, %r3154, 2;
	mov.u32 	%r2916, _ZN6thrust24THRUST_300001_SM_1000_NS8cuda_cub4core6detail5shmemE;
	add.s32 	%r2917, %r2916, %r2915;
	st.shared.u32 	[%r2917+2048], %r3145;
	mov.u32 	%r3154, %r569;
$L__BB7_394:
	setp.eq.s32 	%p848, %r412, 0;
	@%p848 bra 	$L__BB7_396;
	add.s32 	%r571, %r3154, 1;
	shl.b32 	%r2918, %r3154, 2;
	mov.u32 	%r2919, _ZN6thrust24THRUST_300001_SM_1000_NS8cuda_cub4core6detail5shmemE;
	add.s32 	%r2920, %r2919, %r2918;
	st.shared.u32 	[%r2920+2048], %r3146;
	mov.u32 	%r3154, %r571;
$L__BB7_396:
	setp.eq.s32 	%p849, %r415, 0;
	@%p849 bra 	$L__BB7_398;
	add.s32 	%r573, %r3154, 1;
	shl.b32 	%r2921, %r3154, 2;
	mov.u32 	%r2922, _ZN6thrust24THRUST_300001_SM_1000_NS8cuda_cub4core6detail5shmemE;
	add.s32 	%r2923, %r2922, %r2921;
	st.shared.u32 	[%r2923+2048], %r3147;
	mov.u32 	%r3154, %r573;
$L__BB7_398:
	setp.eq.s32 	%p850, %r418, 0;
	@%p850 bra 	$L__BB7_400;
	add.s32 	%r575, %r3154, 1;
	shl.b32 	%r2924, %r3154, 2;
	mov.u32 	%r2925, _ZN6thrust24THRUST_300001_SM_1000_NS8cuda_cub4core6detail5shmemE;
	add.s32 	%r2926, %r2925, %r2924;
	st.shared.u32 	[%r2926+2048], %r3148;
	mov.u32 	%r3154, %r575;
$L__BB7_400:
	setp.eq.s32 	%p851, %r421, 0;
	@%p851 bra 	$L__BB7_402;
	add.s32 	%r577, %r3154, 1;
	shl.b32 	%r2927, %r3154, 2;
	mov.u32 	%r2928, _ZN6thrust24THRUST_300001_SM_1000_NS8cuda_cub4core6detail5shmemE;
	add.s32 	%r2929, %r2928, %r2927;
	st.shared.u32 	[%r2929+2048], %r3149;
	mov.u32 	%r3154, %r577;
$L__BB7_402:
	setp.eq.s32 	%p852, %r424, 0;
	@%p852 bra 	$L__BB7_404;
	add.s32 	%r579, %r3154, 1;
	shl.b32 	%r2930, %r3154, 2;
	mov.u32 	%r2931, _ZN6thrust24THRUST_300001_SM_1000_NS8cuda_cub4core6detail5shmemE;
	add.s32 	%r2932, %r2931, %r2930;
	st.shared.u32 	[%r2932+2048], %r3150;
	mov.u32 	%r3154, %r579;
$L__BB7_404:
	setp.eq.s32 	%p853, %r427, 0;
	@%p853 bra 	$L__BB7_406;
	add.s32 	%r581, %r3154, 1;
	shl.b32 	%r2933, %r3154, 2;
	mov.u32 	%r2934, _ZN6thrust24THRUST_300001_SM_1000_NS8cuda_cub4core6detail5shmemE;
	add.s32 	%r2935, %r2934, %r2933;
	st.shared.u32 	[%r2935+2048], %r3151;
	mov.u32 	%r3154, %r581;
$L__BB7_406:
	setp.eq.s32 	%p854, %r430, 0;
	@%p854 bra 	$L__BB7_408;
	shl.b32 	%r2936, %r3154, 2;
	mov.u32 	%r2937, _ZN6thrust24THRUST_300001_SM_1000_NS8cuda_cub4core6detail5shmemE;
	add.s32 	%r2938, %r2937, %r2936;
	st.shared.u32 	[%r2938+2048], %r3133;
$L__BB7_408:
	mov.u32 	%r3177, %tid.x;
	setp.ge.s32 	%p855, %r3177, %r3087;
	bar.sync 	0;
	@%p855 bra 	$L__BB7_866;
	not.b32 	%r2939, %r3177;
	add.s32 	%r584, %r3087, %r2939;
	and.b32  	%r2940, %r584, 1536;
	setp.eq.s32 	%p856, %r2940, 1536;
	@%p856 bra 	$L__BB7_412;
	shr.u32 	%r2941, %r584, 9;
	add.s32 	%r2942, %r2941, 1;
	and.b32  	%r2943, %r2942, 3;
	add.s32 	%r3173, %r3177, %r3089;
	shl.b32 	%r2944, %r3177, 2;
	mov.u32 	%r2945, _ZN6thrust24THRUST_300001_SM_1000_NS8cuda_cub4core6detail5shmemE;
	add.s32 	%r2946, %r2944, %r2945;
	add.s32 	%r3172, %r2946, 2048;
	neg.s32 	%r3171, %r2943;
	shl.b32 	%r2947, %r2942, 9;
	and.b32  	%r2948, %r2947, 1536;
	add.s32 	%r3177, %r3177, %r2948;
$L__BB7_411:
	.pragma "nounroll";
	mul.wide.s32 	%rd137, %r3173, 4;
	add.s64 	%rd138, %rd8, %rd137;
	ld.shared.u32 	%r2949, [%r3172];
	st.global.u32 	[%rd138], %r2949;
	add.s32 	%r3173, %r3173, 512;
	add.s32 	%r3172, %r3172, 2048;
	add.s32 	%r3171, %r3171, 1;
	setp.ne.s32 	%p857, %r3171, 0;
	@%p857 bra 	$L__BB7_411;
$L__BB7_412:
	setp.lt.u32 	%p858, %r584, 1536;
	@%p858 bra 	$L__BB7_866;
	add.s64 	%rd19, %rd8, 4096;
	add.s32 	%r3176, %r3089, %r3177;
	shl.b32 	%r2950, %r3177, 2;
	mov.u32 	%r2951, _ZN6thrust24THRUST_300001_SM_1000_NS8cuda_cub4core6detail5shmemE;
	add.s32 	%r2952, %r2950, %r2951;
	add.s32 	%r3175, %r2952, 8192;
$L__BB7_414:
	mul.wide.s32 	%rd139, %r3176, 4;
	add.s64 	%rd140, %rd19, %rd139;
	ld.shared.u32 	%r2953, [%r3175+-6144];
	st.global.u32 	[%rd140+-4096], %r2953;
	ld.shared.u32 	%r2954, [%r3175+-4096];
	st.global.u32 	[%rd140+-2048], %r2954;
	ld.shared.u32 	%r2955, [%r3175+-2048];
	st.global.u32 	[%rd140], %r2955;
	ld.shared.u32 	%r2956, [%r3175];
	st.global.u32 	[%rd140+2048], %r2956;
	add.s32 	%r3177, %r3177, 2048;
	add.s32 	%r3176, %r3176, 2048;
	add.s32 	%r3175, %r3175, 8192;
	setp.lt.s32 	%p859, %r3177, %r3087;
	@%p859 bra 	$L__BB7_414;
	bra.uni 	$L__BB7_866;
$L__BB7_415:
	mul.wide.u32 	%rd38, %r1, 8;
	add.s64 	%rd39, %rd1, %rd38;
	ld.global.u32 	%r604, [%rd39];
	ld.global.u32 	%r605, [%rd39+4];
	ld.global.u32 	%r1230, [%rd39+8];
	ld.global.u32 	%r1231, [%rd39+12];
	sub.s32 	%r606, %r1230, %r604;
	sub.s32 	%r1232, %r1231, %r605;
	cvt.s64.s32 	%rd40, %r604;
	cvt.s64.s32 	%rd20, %r605;
	mov.u32 	%r608, %tid.x;
	add.s32 	%r609, %r1232, %r606;
	setp.ge.s32 	%p218, %r608, %r609;
	cvt.u64.u32 	%rd21, %r608;
	add.s64 	%rd41, %rd21, %rd40;
	shl.b64 	%rd42, %rd41, 2;
	add.s64 	%rd22, %rd3, %rd42;
	@%p218 bra 	$L__BB7_419;
	setp.ge.s32 	%p219, %r608, %r606;
	@%p219 bra 	$L__BB7_418;
	ld.global.u32 	%r3178, [%rd22];
	bra.uni 	$L__BB7_419;
$L__BB7_418:
	sub.s32 	%r1233, %r608, %r606;
	cvt.s64.s32 	%rd43, %r1233;
	add.s64 	%rd44, %rd43, %rd20;
	shl.b64 	%rd45, %rd44, 2;
	add.s64 	%rd46, %rd4, %rd45;
	ld.global.u32 	%r3178, [%rd46];
$L__BB7_419:
	add.s32 	%r613, %r608, 512;
	setp.ge.s32 	%p220, %r613, %r609;
	cvt.s64.s32 	%rd47, %r606;
	sub.s64 	%rd48, %rd21, %rd47;
	add.s64 	%rd49, %rd48, %rd20;
	shl.b64 	%rd50, %rd49, 2;
	add.s64 	%rd23, %rd4, %rd50;
	@%p220 bra 	$L__BB7_423;
	setp.lt.s32 	%p221, %r613, %r606;
	@%p221 bra 	$L__BB7_422;
	ld.global.u32 	%r3179, [%rd23+2048];
	bra.uni 	$L__BB7_423;
$L__BB7_422:
	ld.global.u32 	%r3179, [%rd22+2048];
$L__BB7_423:
	or.b32  	%r617, %r608, 1024;
	setp.ge.s32 	%p222, %r617, %r609;
	@%p222 bra 	$L__BB7_427;
	setp.lt.s32 	%p223, %r617, %r606;
	@%p223 bra 	$L__BB7_426;
	ld.global.u32 	%r3180, [%rd23+4096];
	bra.uni 	$L__BB7_427;
$L__BB7_426:
	ld.global.u32 	%r3180, [%rd22+4096];
$L__BB7_427:
	add.s32 	%r621, %r608, 1536;
	setp.ge.s32 	%p224, %r621, %r609;
	@%p224 bra 	$L__BB7_431;
	setp.lt.s32 	%p225, %r621, %r606;
	@%p225 bra 	$L__BB7_430;
	ld.global.u32 	%r3181, [%rd23+6144];
	bra.uni 	$L__BB7_431;
$L__BB7_430:
	ld.global.u32 	%r3181, [%rd22+6144];
$L__BB7_431:
	or.b32  	%r625, %r608, 2048;
	setp.ge.s32 	%p226, %r625, %r609;
	@%p226 bra 	$L__BB7_435;
	setp.lt.s32 	%p227, %r625, %r606;
	@%p227 bra 	$L__BB7_434;
	ld.global.u32 	%r3182, [%rd23+8192];
	bra.uni 	$L__BB7_435;
$L__BB7_434:
	ld.global.u32 	%r3182, [%rd22+8192];
$L__BB7_435:
	add.s32 	%r629, %r608, 2560;
	setp.ge.s32 	%p228, %r629, %r609;
	@%p228 bra 	$L__BB7_439;
	setp.lt.s32 	%p229, %r629, %r606;
	@%p229 bra 	$L__BB7_438;
	ld.global.u32 	%r3183, [%rd23+10240];
	bra.uni 	$L__BB7_439;
$L__BB7_438:
	ld.global.u32 	%r3183, [%rd22+10240];
$L__BB7_439:
	or.b32  	%r633, %r608, 3072;
	setp.ge.s32 	%p230, %r633, %r609;
	@%p230 bra 	$L__BB7_443;
	setp.lt.s32 	%p231, %r633, %r606;
	@%p231 bra 	$L__BB7_442;
	ld.global.u32 	%r3184, [%rd23+12288];
	bra.uni 	$L__BB7_443;
$L__BB7_442:
	ld.global.u32 	%r3184, [%rd22+12288];
$L__BB7_443:
	add.s32 	%r637, %r608, 3584;
	setp.ge.s32 	%p232, %r637, %r609;
	@%p232 bra 	$L__BB7_447;
	setp.lt.s32 	%p233, %r637, %r606;
	@%p233 bra 	$L__BB7_446;
	ld.global.u32 	%r3185, [%rd23+14336];
	bra.uni 	$L__BB7_447;
$L__BB7_446:
	ld.global.u32 	%r3185, [%rd22+14336];
$L__BB7_447:
	or.b32  	%r641, %r608, 4096;
	setp.ge.s32 	%p234, %r641, %r609;
	@%p234 bra 	$L__BB7_451;
	setp.lt.s32 	%p235, %r641, %r606;
	@%p235 bra 	$L__BB7_450;
	ld.global.u32 	%r3186, [%rd23+16384];
	bra.uni 	$L__BB7_451;
$L__BB7_450:
	ld.global.u32 	%r3186, [%rd22+16384];
$L__BB7_451:
	add.s32 	%r645, %r608, 4608;
	setp.ge.s32 	%p236, %r645, %r609;
	@%p236 bra 	$L__BB7_455;
	setp.lt.s32 	%p237, %r645, %r606;
	@%p237 bra 	$L__BB7_454;
	ld.global.u32 	%r3187, [%rd23+18432];
	bra.uni 	$L__BB7_455;
$L__BB7_454:
	ld.global.u32 	%r3187, [%rd22+18432];
$L__BB7_455:
	or.b32  	%r649, %r608, 5120;
	setp.ge.s32 	%p238, %r649, %r609;
	@%p238 bra 	$L__BB7_459;
	setp.lt.s32 	%p239, %r649, %r606;
	@%p239 bra 	$L__BB7_458;
	ld.global.u32 	%r3188, [%rd23+20480];
	bra.uni 	$L__BB7_459;
$L__BB7_458:
	ld.global.u32 	%r3188, [%rd22+20480];
$L__BB7_459:
	add.s32 	%r653, %r608, 5632;
	setp.ge.s32 	%p240, %r653, %r609;
	@%p240 bra 	$L__BB7_463;
	setp.lt.s32 	%p241, %r653, %r606;
	@%p241 bra 	$L__BB7_462;
	ld.global.u32 	%r3189, [%rd23+22528];
	bra.uni 	$L__BB7_463;
$L__BB7_462:
	ld.global.u32 	%r3189, [%rd22+22528];
$L__BB7_463:
	or.b32  	%r657, %r608, 6144;
	setp.ge.s32 	%p242, %r657, %r609;
	@%p242 bra 	$L__BB7_467;
	setp.lt.s32 	%p243, %r657, %r606;
	@%p243 bra 	$L__BB7_466;
	ld.global.u32 	%r3190, [%rd23+24576];
	bra.uni 	$L__BB7_467;
$L__BB7_466:
	ld.global.u32 	%r3190, [%rd22+24576];
$L__BB7_467:
	add.s32 	%r661, %r608, 6656;
	setp.ge.s32 	%p244, %r661, %r609;
	@%p244 bra 	$L__BB7_471;
	setp.lt.s32 	%p245, %r661, %r606;
	@%p245 bra 	$L__BB7_470;
	ld.global.u32 	%r3191, [%rd23+26624];
	bra.uni 	$L__BB7_471;
$L__BB7_470:
	ld.global.u32 	%r3191, [%rd22+26624];
$L__BB7_471:
	or.b32  	%r665, %r608, 7168;
	setp.ge.s32 	%p246, %r665, %r609;
	@%p246 bra 	$L__BB7_475;
	setp.lt.s32 	%p247, %r665, %r606;
	@%p247 bra 	$L__BB7_474;
	ld.global.u32 	%r3192, [%rd23+28672];
	bra.uni 	$L__BB7_475;
$L__BB7_474:
	ld.global.u32 	%r3192, [%rd22+28672];
$L__BB7_475:
	add.s32 	%r669, %r608, 7680;
	setp.ge.s32 	%p248, %r669, %r609;
	@%p248 bra 	$L__BB7_479;
	setp.lt.s32 	%p249, %r669, %r606;
	@%p249 bra 	$L__BB7_478;
	ld.global.u32 	%r3193, [%rd23+30720];
	bra.uni 	$L__BB7_479;
$L__BB7_478:
	ld.global.u32 	%r3193, [%rd22+30720];
$L__BB7_479:
	or.b32  	%r673, %r608, 8192;
	setp.ge.s32 	%p250, %r673, %r609;
	@%p250 bra 	$L__BB7_483;
	setp.lt.s32 	%p251, %r673, %r606;
	@%p251 bra 	$L__BB7_482;
	ld.global.u32 	%r3194, [%rd23+32768];
	bra.uni 	$L__BB7_483;
$L__BB7_482:
	ld.global.u32 	%r3194, [%rd22+32768];
$L__BB7_483:
	add.s32 	%r1251, %r608, 8704;
	setp.ge.s32 	%p252, %r1251, %r609;
	@%p252 bra 	$L__BB7_487;
	setp.lt.s32 	%p253, %r1251, %r606;
	@%p253 bra 	$L__BB7_486;
	ld.global.u32 	%r3195, [%rd23+34816];
	bra.uni 	$L__BB7_487;
$L__BB7_486:
	ld.global.u32 	%r3195, [%rd22+34816];
$L__BB7_487:
	or.b32  	%r1254, %r608, 9216;
	setp.ge.s32 	%p254, %r1254, %r609;
	@%p254 bra 	$L__BB7_491;
	setp.lt.s32 	%p255, %r1254, %r606;
	@%p255 bra 	$L__BB7_490;
	ld.global.u32 	%r3196, [%rd23+36864];
	bra.uni 	$L__BB7_491;
$L__BB7_490:
	ld.global.u32 	%r3196, [%rd22+36864];
$L__BB7_491:
	mov.u32 	%r1256, _ZN6thrust24THRUST_300001_SM_1000_NS8cuda_cub4core6detail5shmemE;
	add.s32 	%r1257, %r1256, 2048;
	shl.b32 	%r1259, %r608, 2;
	add.s32 	%r683, %r1257, %r1259;
	st.shared.u32 	[%r683], %r3178;
	st.shared.u32 	[%r683+2048], %r3179;
	st.shared.u32 	[%r683+4096], %r3180;
	st.shared.u32 	[%r683+6144], %r3181;
	st.shared.u32 	[%r683+8192], %r3182;
	st.shared.u32 	[%r683+10240], %r3183;
	st.shared.u32 	[%r683+12288], %r3184;
	st.shared.u32 	[%r683+14336], %r3185;
	st.shared.u32 	[%r683+16384], %r3186;
	st.shared.u32 	[%r683+18432], %r3187;
	st.shared.u32 	[%r683+20480], %r3188;
	st.shared.u32 	[%r683+22528], %r3189;
	st.shared.u32 	[%r683+24576], %r3190;
	st.shared.u32 	[%r683+26624], %r3191;
	st.shared.u32 	[%r683+28672], %r3192;
	st.shared.u32 	[%r683+30720], %r3193;
	st.shared.u32 	[%r683+32768], %r3194;
	st.shared.u32 	[%r683+34816], %r3195;
	st.shared.u32 	[%r683+36864], %r3196;
	bar.sync 	0;
	mul.lo.s32 	%r1260, %r608, 19;
	min.s32 	%r684, %r609, %r1260;
	shl.b32 	%r1261, %r606, 2;
	add.s32 	%r685, %r1257, %r1261;
	sub.s32 	%r1262, %r684, %r1232;
	max.s32 	%r3199, %r1262, 0;
	min.s32 	%r3198, %r606, %r684;
	setp.ge.s32 	%p256, %r3199, %r3198;
	@%p256 bra 	$L__BB7_493;
$L__BB7_492:
	add.s32 	%r1263, %r3199, %r3198;
	shr.s32 	%r1264, %r1263, 1;
	shl.b32 	%r1265, %r1264, 2;
	add.s32 	%r1267, %r1256, %r1265;
	ld.shared.u32 	%r1268, [%r1267+2048];
	not.b32 	%r1269, %r1264;
	add.s32 	%r1270, %r684, %r1269;
	shl.b32 	%r1271, %r1270, 2;
	add.s32 	%r1272, %r685, %r1271;
	ld.shared.u32 	%r1273, [%r1272];
	setp.lt.s32 	%p257, %r1273, %r1268;
	add.s32 	%r1274, %r1264, 1;
	selp.b32 	%r3199, %r3199, %r1274, %p257;
	selp.b32 	%r3198, %r1264, %r3198, %p257;
	setp.lt.s32 	%p258, %r3199, %r3198;
	@%p258 bra 	$L__BB7_492;
$L__BB7_493:
	sub.s32 	%r693, %r684, %r3199;
	setp.ge.s32 	%p259, %r693, %r1232;
	mov.b32 	%r3226, 0;
	@%p259 bra 	$L__BB7_518;
	shl.b32 	%r1278, %r693, 2;
	add.s32 	%r694, %r685, %r1278;
	ld.shared.u32 	%r695, [%r694];
	setp.lt.s32 	%p260, %r3199, 1;
	mov.b32 	%r3203, 0;
	mov.u32 	%r3202, %r3199;
	@%p260 bra 	$L__BB7_496;
	mul.lo.s32 	%r1279, %r3199, 511;
	shr.s32 	%r1280, %r1279, 9;
	shl.b32 	%r1281, %r1280, 2;
	add.s32 	%r1283, %r1256, %r1281;
	ld.shared.u32 	%r1284, [%r1283+2048];
	setp.lt.s32 	%p261, %r1284, %r695;
	add.s32 	%r1285, %r1280, 1;
	selp.b32 	%r3202, %r3199, %r1280, %p261;
	selp.b32 	%r3203, %r1285, 0, %p261;
$L__BB7_496:
	setp.ge.s32 	%p262, %r3203, %r3202;
	@%p262 bra 	$L__BB7_498;
	mad.lo.s32 	%r1286, %r3202, 127, %r3203;
	shr.s32 	%r1287, %r1286, 7;
	shl.b32 	%r1288, %r1287, 2;
	add.s32 	%r1290, %r1256, %r1288;
	ld.shared.u32 	%r1291, [%r1290+2048];
	setp.lt.s32 	%p263, %r1291, %r695;
	add.s32 	%r1292, %r1287, 1;
	selp.b32 	%r3202, %r3202, %r1287, %p263;
	selp.b32 	%r3203, %r1292, %r3203, %p263;
$L__BB7_498:
	setp.ge.s32 	%p264, %r3203, %r3202;
	@%p264 bra 	$L__BB7_500;
	mad.lo.s32 	%r1293, %r3202, 31, %r3203;
	shr.s32 	%r1294, %r1293, 5;
	shl.b32 	%r1295, %r1294, 2;
	add.s32 	%r1297, %r1256, %r1295;
	ld.shared.u32 	%r1298, [%r1297+2048];
	setp.lt.s32 	%p265, %r1298, %r695;
	add.s32 	%r1299, %r1294, 1;
	selp.b32 	%r3202, %r3202, %r1294, %p265;
	selp.b32 	%r3203, %r1299, %r3203, %p265;
$L__BB7_500:
	setp.ge.s32 	%p266, %r3203, %r3202;
	@%p266 bra 	$L__BB7_502;
	mad.lo.s32 	%r1300, %r3202, 15, %r3203;
	shr.s32 	%r1301, %r1300, 4;
	shl.b32 	%r1302, %r1301, 2;
	add.s32 	%r1304, %r1256, %r1302;
	ld.shared.u32 	%r1305, [%r1304+2048];
	setp.lt.s32 	%p267, %r1305, %r695;
	add.s32 	%r1306, %r1301, 1;
	selp.b32 	%r3202, %r3202, %r1301, %p267;
	selp.b32 	%r3203, %r1306, %r3203, %p267;
$L__BB7_502:
	setp.ge.s32 	%p268, %r3203, %r3202;
	@%p268 bra 	$L__BB7_504;
$L__BB7_503:
	add.s32 	%r1308, %r3203, %r3202;
	shr.s32 	%r1309, %r1308, 1;
	shl.b32 	%r1310, %r1309, 2;
	add.s32 	%r1312, %r1256, %r1310;
	ld.shared.u32 	%r1313, [%r1312+2048];
	setp.lt.s32 	%p269, %r1313, %r695;
	add.s32 	%r1314, %r1309, 1;
	selp.b32 	%r3202, %r3202, %r1309, %p269;
	selp.b32 	%r3203, %r1314, %r3203, %p269;
	setp.lt.s32 	%p270, %r3203, %r3202;
	@%p270 bra 	$L__BB7_503;
$L__BB7_504:
	setp.lt.s32 	%p271, %r693, 1;
	mov.b32 	%r3214, 0;
	mov.u32 	%r3213, %r693;
	@%p271 bra 	$L__BB7_506;
	mul.lo.s32 	%r1317, %r693, 511;
	shr.s32 	%r1318, %r1317, 9;
	shl.b32 	%r1319, %r1318, 2;
	add.s32 	%r1320, %r685, %r1319;
	ld.shared.u32 	%r1321, [%r1320];
	setp.lt.s32 	%p272, %r1321, %r695;
	add.s32 	%r1322, %r1318, 1;
	selp.b32 	%r3213, %r693, %r1318, %p272;
	selp.b32 	%r3214, %r1322, 0, %p272;
$L__BB7_506:
	setp.ge.s32 	%p273, %r3214, %r3213;
	@%p273 bra 	$L__BB7_508;
	mad.lo.s32 	%r1324, %r3213, 127, %r3214;
	shr.s32 	%r1325, %r1324, 7;
	shl.b32 	%r1326, %r1325, 2;
	add.s32 	%r1327, %r685, %r1326;
	ld.shared.u32 	%r1328, [%r1327];
	setp.lt.s32 	%p274, %r1328, %r695;
	add.s32 	%r1329, %r1325, 1;
	selp.b32 	%r3213, %r3213, %r1325, %p274;
	selp.b32 	%r3214, %r1329, %r3214, %p274;
$L__BB7_508:
	setp.ge.s32 	%p275, %r3214, %r3213;
	@%p275 bra 	$L__BB7_510;
	mad.lo.s32 	%r1330, %r3213, 31, %r3214;
	shr.s32 	%r1331, %r1330, 5;
	shl.b32 	%r1332, %r1331, 2;
	add.s32 	%r1333, %r685, %r1332;
	ld.shared.u32 	%r1334, [%r1333];
	setp.lt.s32 	%p276, %r1334, %r695;
	add.s32 	%r1335, %r1331, 1;
	selp.b32 	%r3213, %r3213, %r1331, %p276;
	selp.b32 	%r3214, %r1335, %r3214, %p276;
$L__BB7_510:
	setp.ge.s32 	%p277, %r3214, %r3213;
	@%p277 bra 	$L__BB7_512;
	mad.lo.s32 	%r1336, %r3213, 15, %r3214;
	shr.s32 	%r1337, %r1336, 4;
	shl.b32 	%r1338, %r1337, 2;
	add.s32 	%r1339, %r685, %r1338;
	ld.shared.u32 	%r1340, [%r1339];
	setp.lt.s32 	%p278, %r1340, %r695;
	add.s32 	%r1341, %r1337, 1;
	selp.b32 	%r3213, %r3213, %r1337, %p278;
	selp.b32 	%r3214, %r1341, %r3214, %p278;
$L__BB7_512:
	setp.ge.s32 	%p279, %r3214, %r3213;
	@%p279 bra 	$L__BB7_514;
$L__BB7_513:
	add.s32 	%r1343, %r3214, %r3213;
	shr.s32 	%r1344, %r1343, 1;
	shl.b32 	%r1345, %r1344, 2;
	add.s32 	%r1346, %r685, %r1345;
	ld.shared.u32 	%r1347, [%r1346];
	setp.lt.s32 	%p280, %r1347, %r695;
	add.s32 	%r1348, %r1344, 1;
	selp.b32 	%r3213, %r3213, %r1344, %p280;
	selp.b32 	%r3214, %r1348, %r3214, %p280;
	setp.lt.s32 	%p281, %r3214, %r3213;
	@%p281 bra 	$L__BB7_513;
$L__BB7_514:
	sub.s32 	%r1351, %r3199, %r3203;
	sub.s32 	%r740, %r693, %r3214;
	add.s32 	%r741, %r740, %r1351;
	shr.s32 	%r1352, %r741, 1;
	max.s32 	%r742, %r1352, %r740;
	add.s32 	%r1354, %r3214, %r742;
	add.s32 	%r1355, %r1354, 1;
	min.s32 	%r1356, %r1355, %r1232;
	sub.s32 	%r3223, %r1356, %r693;
	setp.lt.s32 	%p282, %r3223, 1;
	mov.b32 	%r3224, 0;
	@%p282 bra 	$L__BB7_517;
	mov.b32 	%r3224, 0;
$L__BB7_516:
	add.s32 	%r1358, %r3224, %r3223;
	shr.s32 	%r1359, %r1358, 1;
	shl.b32 	%r1360, %r1359, 2;
	add.s32 	%r1361, %r694, %r1360;
	ld.shared.u32 	%r1362, [%r1361];
	setp.lt.s32 	%p283, %r695, %r1362;
	add.s32 	%r1363, %r1359, 1;
	selp.b32 	%r3223, %r1359, %r3223, %p283;
	selp.b32 	%r3224, %r3224, %r1363, %p283;
	setp.lt.s32 	%p284, %r3224, %r3223;
	@%p284 bra 	$L__BB7_516;
$L__BB7_517:
	add.s32 	%r1364, %r740, %r3224;
	min.s32 	%r1365, %r1364, %r742;
	sub.s32 	%r1366, %r741, %r1365;
	add.s32 	%r1367, %r1365, 1;
	setp.eq.s32 	%p285, %r1366, %r1367;
	setp.lt.s32 	%p286, %r742, %r1364;
	and.pred  	%p287, %p285, %p286;
	add.s32 	%r3199, %r1366, %r3203;
	selp.u32 	%r3226, 1, 0, %p287;
$L__BB7_518:
	sub.s32 	%r1368, %r684, %r3199;
	add.s32 	%r1369, %r1368, %r3226;
	setp.eq.s32 	%p288, %r608, 0;
	shl.b32 	%r1370, %r606, 16;
	or.b32  	%r1371, %r1370, %r1232;
	shl.b32 	%r1372, %r3199, 16;
	or.b32  	%r1373, %r1369, %r1372;
	selp.b32 	%r1374, %r1371, %r1373, %p288;
	add.s32 	%r1375, %r608, -1;
	selp.b32 	%r1376, 511, %r1375, %p288;
	shl.b32 	%r1377, %r1376, 2;
	add.s32 	%r1379, %r1256, %r1377;
	st.shared.u32 	[%r1379], %r1374;
	bar.sync 	0;
	ld.shared.u32 	%r1380, [%r683+-2048];
	shr.s32 	%r753, %r1380, 16;
	and.b32  	%r1381, %r1380, 65535;
	add.s32 	%r3234, %r1369, %r606;
	add.s32 	%r755, %r1381, %r606;
	add.s32 	%r756, %r755, %r753;
	shl.b32 	%r1382, %r1369, 2;
	add.s32 	%r757, %r685, %r1382;
	ld.shared.u32 	%r3233, [%r757];
	shl.b32 	%r1383, %r3199, 2;
	add.s32 	%r1384, %r1256, %r1383;
	add.s32 	%r759, %r1384, 2048;
	ld.shared.u32 	%r3231, [%r1384+2048];
	setp.ge.s32 	%p896, %r3199, %r753;
	setp.lt.s32 	%p289, %r3234, %r755;
	setp.ge.s32 	%p290, %r3234, %r755;
	or.pred  	%p291, %p896, %p290;
	or.pred  	%p897, %p896, %p289;
	@%p291 bra 	$L__BB7_520;
	setp.ge.s32 	%p897, %r3231, %r3233;
	setp.lt.s32 	%p896, %r3233, %r3231;
$L__BB7_520:
	selp.b32 	%r761, %r3233, %r3231, %p896;
	selp.b32 	%r762, %r3234, %r3199, %p896;
	add.s32 	%r763, %r3234, %r3199;
	@%p896 bra 	$L__BB7_522;
	add.s32 	%r3199, %r3199, 1;
	ld.shared.u32 	%r3231, [%r759+4];
$L__BB7_522:
	not.pred 	%p292, %p897;
	@%p292 bra 	$L__BB7_524;
	add.s32 	%r3234, %r3234, 1;
	ld.shared.u32 	%r3233, [%r757+4];
$L__BB7_524:
	setp.ge.s32 	%p898, %r3199, %r753;
	setp.lt.s32 	%p293, %r3234, %r755;
	setp.ge.s32 	%p294, %r3234, %r755;
	or.pred  	%p295, %p898, %p294;
	or.pred  	%p899, %p898, %p293;
	@%p295 bra 	$L__BB7_526;
	setp.ge.s32 	%p899, %r3231, %r3233;
	setp.lt.s32 	%p898, %r3233, %r3231;
$L__BB7_526:
	selp.b32 	%r772, %r3233, %r3231, %p898;
	selp.b32 	%r773, %r3234, %r3199, %p898;
	add.s32 	%r774, %r3234, %r3199;
	@%p898 bra 	$L__BB7_528;
	add.s32 	%r775, %r3199, 1;
	shl.b32 	%r1385, %r3199, 2;
	add.s32 	%r1387, %r1256, %r1385;
	ld.shared.u32 	%r3231, [%r1387+2052];
	mov.u32 	%r3199, %r775;
$L__BB7_528:
	not.pred 	%p296, %p899;
	@%p296 bra 	$L__BB7_530;
	add.s32 	%r779, %r3234, 1;
	shl.b32 	%r1388, %r3234, 2;
	add.s32 	%r1390, %r1256, %r1388;
	ld.shared.u32 	%r3233, [%r1390+2052];
	mov.u32 	%r3234, %r779;
$L__BB7_530:
	setp.ge.s32 	%p900, %r3199, %r753;
	setp.lt.s32 	%p297, %r3234, %r755;
	setp.ge.s32 	%p298, %r3234, %r755;
	or.pred  	%p299, %p900, %p298;
	or.pred  	%p901, %p900, %p297;
	@%p299 bra 	$L__BB7_532;
	setp.ge.s32 	%p901, %r3231, %r3233;
	setp.lt.s32 	%p900, %r3233, %r3231;
$L__BB7_532:
	selp.b32 	%r783, %r3233, %r3231, %p900;
	selp.b32 	%r784, %r3234, %r3199, %p900;
	add.s32 	%r785, %r3234, %r3199;
	@%p900 bra 	$L__BB7_534;
	add.s32 	%r786, %r3199, 1;
	shl.b32 	%r1391, %r3199, 2;
	add.s32 	%r1393, %r1256, %r1391;
	ld.shared.u32 	%r3231, [%r1393+2052];
	mov.u32 	%r3199, %r786;
$L__BB7_534:
	not.pred 	%p300, %p901;
	@%p300 bra 	$L__BB7_536;
	add.s32 	%r790, %r3234, 1;
	shl.b32 	%r1394, %r3234, 2;
	add.s32 	%r1396, %r1256, %r1394;
	ld.shared.u32 	%r3233, [%r1396+2052];
	mov.u32 	%r3234, %r790;
$L__BB7_536:
	setp.ge.s32 	%p902, %r3199, %r753;
	setp.lt.s32 	%p301, %r3234, %r755;
	setp.ge.s32 	%p302, %r3234, %r755;
	or.pred  	%p303, %p902, %p302;
	or.pred  	%p903, %p902, %p301;
	@%p303 bra 	$L__BB7_538;
	setp.ge.s32 	%p903, %r3231, %r3233;
	setp.lt.s32 	%p902, %r3233, %r3231;
$L__BB7_538:
	selp.b32 	%r794, %r3233, %r3231, %p902;
	selp.b32 	%r795, %r3234, %r3199, %p902;
	add.s32 	%r796, %r3234, %r3199;
	@%p902 bra 	$L__BB7_540;
	add.s32 	%r797, %r3199, 1;
	shl.b32 	%r1397, %r3199, 2;
	add.s32 	%r1399, %r1256, %r1397;
	ld.shared.u32 	%r3231, [%r1399+2052];
	mov.u32 	%r3199, %r797;
$L__BB7_540:
	not.pred 	%p304, %p903;
	@%p304 bra 	$L__BB7_542;
	add.s32 	%r801, %r3234, 1;
	shl.b32 	%r1400, %r3234, 2;
	add.s32 	%r1402, %r1256, %r1400;
	ld.shared.u32 	%r3233, [%r1402+2052];
	mov.u32 	%r3234, %r801;
$L__BB7_542:
	setp.ge.s32 	%p904, %r3199, %r753;
	setp.lt.s32 	%p305, %r3234, %r755;
	setp.ge.s32 	%p306, %r3234, %r755;
	or.pred  	%p307, %p904, %p306;
	or.pred  	%p905, %p904, %p305;
	@%p307 bra 	$L__BB7_544;
	setp.ge.s32 	%p905, %r3231, %r3233;
	setp.lt.s32 	%p904, %r3233, %r3231;
$L__BB7_544:
	selp.b32 	%r805, %r3233, %r3231, %p904;
	selp.b32 	%r806, %r3234, %r3199, %p904;
	add.s32 	%r807, %r3234, %r3199;
	@%p904 bra 	$L__BB7_546;
	add.s32 	%r808, %r3199, 1;
	shl.b32 	%r1403, %r3199, 2;
	add.s32 	%r1405, %r1256, %r1403;
	ld.shared.u32 	%r3231, [%r1405+2052];
	mov.u32 	%r3199, %r808;
$L__BB7_546:
	not.pred 	%p308, %p905;
	@%p308 bra 	$L__BB7_548;
	add.s32 	%r812, %r3234, 1;
	shl.b32 	%r1406, %r3234, 2;
	add.s32 	%r1408, %r1256, %r1406;
	ld.shared.u32 	%r3233, [%r1408+2052];
	mov.u32 	%r3234, %r812;
$L__BB7_548:
	setp.ge.s32 	%p906, %r3199, %r753;
	setp.lt.s32 	%p309, %r3234, %r755;
	setp.ge.s32 	%p310, %r3234, %r755;
	or.pred  	%p311, %p906, %p310;
	or.pred  	%p907, %p906, %p309;
	@%p311 bra 	$L__BB7_550;
	setp.ge.s32 	%p907, %r3231, %r3233;
	setp.lt.s32 	%p906, %r3233, %r3231;
$L__BB7_550:
	selp.b32 	%r816, %r3233, %r3231, %p906;
	selp.b32 	%r817, %r3234, %r3199, %p906;
	mov.u32 	%r3252, %r3199;
	@%p906 bra 	$L__BB7_552;
	add.s32 	%r3252, %r3199, 1;
	shl.b32 	%r1409, %r3199, 2;
	add.s32 	%r1411, %r1256, %r1409;
	ld.shared.u32 	%r3231, [%r1411+2052];
$L__BB7_552:
	not.pred 	%p312, %p907;
	mov.u32 	%r3254, %r3234;
	@%p312 bra 	$L__BB7_554;
	add.s32 	%r3254, %r3234, 1;
	shl.b32 	%r1412, %r3234, 2;
	add.s32 	%r1414, %r1256, %r1412;
	ld.shared.u32 	%r3233, [%r1414+2052];
$L__BB7_554:
	setp.ge.s32 	%p908, %r3252, %r753;
	setp.lt.s32 	%p313, %r3254, %r755;
	setp.ge.s32 	%p314, %r3254, %r755;
	or.pred  	%p315, %p908, %p314;
	or.pred  	%p909, %p908, %p313;
	@%p315 bra 	$L__BB7_556;
	setp.ge.s32 	%p909, %r3231, %r3233;
	setp.lt.s32 	%p908, %r3233, %r3231;
$L__BB7_556:
	selp.b32 	%r826, %r3233, %r3231, %p908;
	selp.b32 	%r827, %r3254, %r3252, %p908;
	add.s32 	%r1415, %r3254, %r3252;
	setp.lt.s32 	%p316, %r1415, %r756;
	selp.b32 	%r1416, 64, 0, %p316;
	add.s32 	%r1417, %r3234, %r3199;
	setp.lt.s32 	%p317, %r1417, %r756;
	selp.b32 	%r1418, 32, 0, %p317;
	or.b32  	%r1419, %r1418, %r1416;
	setp.lt.s32 	%p318, %r796, %r756;
	selp.b32 	%r1420, 8, 0, %p318;
	setp.lt.s32 	%p319, %r785, %r756;
	selp.b32 	%r1421, 4, 0, %p319;
	setp.lt.s32 	%p320, %r763, %r756;
	selp.u32 	%r1422, 1, 0, %p320;
	setp.lt.s32 	%p321, %r774, %r756;
	selp.b32 	%r1423, 2, 0, %p321;
	or.b32  	%r1424, %r1423, %r1422;
	or.b32  	%r1425, %r1424, %r1421;
	or.b32  	%r1426, %r1425, %r1420;
	setp.lt.s32 	%p322, %r807, %r756;
	selp.b32 	%r1427, 16, 0, %p322;
	or.b32  	%r1428, %r1426, %r1427;
	or.b32  	%r828, %r1419, %r1428;
	@%p908 bra 	$L__BB7_558;
	add.s32 	%r829, %r3252, 1;
	shl.b32 	%r1429, %r3252, 2;
	add.s32 	%r1431, %r1256, %r1429;
	ld.shared.u32 	%r3231, [%r1431+2052];
	mov.u32 	%r3252, %r829;
$L__BB7_558:
	not.pred 	%p323, %p909;
	@%p323 bra 	$L__BB7_560;
	add.s32 	%r833, %r3254, 1;
	shl.b32 	%r1432, %r3254, 2;
	add.s32 	%r1434, %r1256, %r1432;
	ld.shared.u32 	%r3233, [%r1434+2052];
	mov.u32 	%r3254, %r833;
$L__BB7_560:
	setp.ge.s32 	%p910, %r3252, %r753;
	setp.lt.s32 	%p324, %r3254, %r755;
	setp.ge.s32 	%p325, %r3254, %r755;
	or.pred  	%p326, %p910, %p325;
	or.pred  	%p911, %p910, %p324;
	@%p326 bra 	$L__BB7_562;
	setp.ge.s32 	%p911, %r3231, %r3233;
	setp.lt.s32 	%p910, %r3233, %r3231;
$L__BB7_562:
	selp.b32 	%r837, %r3233, %r3231, %p910;
	selp.b32 	%r838, %r3254, %r3252, %p910;
	mov.u32 	%r3260, %r3252;
	@%p910 bra 	$L__BB7_564;
	add.s32 	%r3260, %r3252, 1;
	shl.b32 	%r1435, %r3252, 2;
	add.s32 	%r1437, %r1256, %r1435;
	ld.shared.u32 	%r3231, [%r1437+2052];
$L__BB7_564:
	not.pred 	%p327, %p911;
	mov.u32 	%r3262, %r3254;
	@%p327 bra 	$L__BB7_566;
	add.s32 	%r3262, %r3254, 1;
	shl.b32 	%r1438, %r3254, 2;
	add.s32 	%r1440, %r1256, %r1438;
	ld.shared.u32 	%r3233, [%r1440+2052];
$L__BB7_566:
	setp.ge.s32 	%p912, %r3260, %r753;
	setp.lt.s32 	%p328, %r3262, %r755;
	setp.ge.s32 	%p329, %r3262, %r755;
	or.pred  	%p330, %p912, %p329;
	or.pred  	%p913, %p912, %p328;
	@%p330 bra 	$L__BB7_568;
	setp.ge.s32 	%p913, %r3231, %r3233;
	setp.lt.s32 	%p912, %r3233, %r3231;
$L__BB7_568:
	selp.b32 	%r847, %r3233, %r3231, %p912;
	selp.b32 	%r848, %r3262, %r3260, %p912;
	add.s32 	%r1441, %r3262, %r3260;
	setp.lt.s32 	%p331, %r1441, %r756;
	selp.b32 	%r1442, 256, 0, %p331;
	add.s32 	%r1443, %r3254, %r3252;
	setp.lt.s32 	%p332, %r1443, %r756;
	selp.b32 	%r1444, 128, 0, %p332;
	or.b32  	%r1445, %r1444, %r1442;
	or.b32  	%r849, %r1445, %r828;
	@%p912 bra 	$L__BB7_570;
	add.s32 	%r850, %r3260, 1;
	shl.b32 	%r1446, %r3260, 2;
	add.s32 	%r1448, %r1256, %r1446;
	ld.shared.u32 	%r3231, [%r1448+2052];
	mov.u32 	%r3260, %r850;
$L__BB7_570:
	not.pred 	%p333, %p913;
	@%p333 bra 	$L__BB7_572;
	add.s32 	%r854, %r3262, 1;
	shl.b32 	%r1449, %r3262, 2;
	add.s32 	%r1451, %r1256, %r1449;
	ld.shared.u32 	%r3233, [%r1451+2052];
	mov.u32 	%r3262, %r854;
$L__BB7_572:
	setp.ge.s32 	%p914, %r3260, %r753;
	setp.lt.s32 	%p334, %r3262, %r755;
	setp.ge.s32 	%p335, %r3262, %r755;
	or.pred  	%p336, %p914, %p335;
	or.pred  	%p915, %p914, %p334;
	@%p336 bra 	$L__BB7_574;
	setp.ge.s32 	%p915, %r3231, %r3233;
	setp.lt.s32 	%p914, %r3233, %r3231;
$L__BB7_574:
	selp.b32 	%r858, %r3233, %r3231, %p914;
	selp.b32 	%r859, %r3262, %r3260, %p914;
	mov.u32 	%r3268, %r3260;
	@%p914 bra 	$L__BB7_576;
	add.s32 	%r3268, %r3260, 1;
	shl.b32 	%r1452, %r3260, 2;
	add.s32 	%r1454, %r1256, %r1452;
	ld.shared.u32 	%r3231, [%r1454+2052];
$L__BB7_576:
	not.pred 	%p337, %p915;
	mov.u32 	%r3270, %r3262;
	@%p337 bra 	$L__BB7_578;
	add.s32 	%r3270, %r3262, 1;
	shl.b32 	%r1455, %r3262, 2;
	add.s32 	%r1457, %r1256, %r1455;
	ld.shared.u32 	%r3233, [%r1457+2052];
$L__BB7_578:
	setp.ge.s32 	%p916, %r3268, %r753;
	setp.lt.s32 	%p338, %r3270, %r755;
	setp.ge.s32 	%p339, %r3270, %r755;
	or.pred  	%p340, %p916, %p339;
	or.pred  	%p917, %p916, %p338;
	@%p340 bra 	$L__BB7_580;
	setp.ge.s32 	%p917, %r3231, %r3233;
	setp.lt.s32 	%p916, %r3233, %r3231;
$L__BB7_580:
	selp.b32 	%r868, %r3233, %r3231, %p916;
	selp.b32 	%r869, %r3270, %r3268, %p916;
	add.s32 	%r1458, %r3270, %r3268;
	setp.lt.s32 	%p341, %r1458, %r756;
	selp.b32 	%r1459, 1024, 0, %p341;
	add.s32 	%r1460, %r3262, %r3260;
	setp.lt.s32 	%p342, %r1460, %r756;
	selp.b32 	%r1461, 512, 0, %p342;
	or.b32  	%r1462, %r1461, %r1459;
	or.b32  	%r870, %r1462, %r849;
	@%p916 bra 	$L__BB7_582;
	add.s32 	%r871, %r3268, 1;
	shl.b32 	%r1463, %r3268, 2;
	add.s32 	%r1465, %r1256, %r1463;
	ld.shared.u32 	%r3231, [%r1465+2052];
	mov.u32 	%r3268, %r871;
$L__BB7_582:
	not.pred 	%p343, %p917;
	@%p343 bra 	$L__BB7_584;
	add.s32 	%r875, %r3270, 1;
	shl.b32 	%r1466, %r3270, 2;
	add.s32 	%r1468, %r1256, %r1466;
	ld.shared.u32 	%r3233, [%r1468+2052];
	mov.u32 	%r3270, %r875;
$L__BB7_584:
	setp.ge.s32 	%p918, %r3268, %r753;
	setp.lt.s32 	%p344, %r3270, %r755;
	setp.ge.s32 	%p345, %r3270, %r755;
	or.pred  	%p346, %p918, %p345;
	or.pred  	%p919, %p918, %p344;
	@%p346 bra 	$L__BB7_586;
	setp.ge.s32 	%p919, %r3231, %r3233;
	setp.lt.s32 	%p918, %r3233, %r3231;
$L__BB7_586:
	selp.b32 	%r879, %r3233, %r3231, %p918;
	selp.b32 	%r880, %r3270, %r3268, %p918;
	mov.u32 	%r3276, %r3268;
	@%p918 bra 	$L__BB7_588;
	add.s32 	%r3276, %r3268, 1;
	shl.b32 	%r1469, %r3268, 2;
	add.s32 	%r1471, %r1256, %r1469;
	ld.shared.u32 	%r3231, [%r1471+2052];
$L__BB7_588:
	not.pred 	%p347, %p919;
	mov.u32 	%r3278, %r3270;
	@%p347 bra 	$L__BB7_590;
	add.s32 	%r3278, %r3270, 1;
	shl.b32 	%r1472, %r3270, 2;
	add.s32 	%r1474, %r1256, %r1472;
	ld.shared.u32 	%r3233, [%r1474+2052];
$L__BB7_590:
	setp.ge.s32 	%p920, %r3276, %r753;
	setp.lt.s32 	%p348, %r3278, %r755;
	setp.ge.s32 	%p349, %r3278, %r755;
	or.pred  	%p350, %p920, %p349;
	or.pred  	%p921, %p920, %p348;
	@%p350 bra 	$L__BB7_592;
	setp.ge.s32 	%p921, %r3231, %r3233;
	setp.lt.s32 	%p920, %r3233, %r3231;
$L__BB7_592:
	selp.b32 	%r889, %r3233, %r3231, %p920;
	selp.b32 	%r890, %r3278, %r3276, %p920;
	add.s32 	%r1475, %r3278, %r3276;
	setp.lt.s32 	%p351, %r1475, %r756;
	selp.b32 	%r1476, 4096, 0, %p351;
	add.s32 	%r1477, %r3270, %r3268;
	setp.lt.s32 	%p352, %r1477, %r756;
	selp.b32 	%r1478, 2048, 0, %p352;
	or.b32  	%r1479, %r1478, %r1476;
	or.b32  	%r891, %r1479, %r870;
	@%p920 bra 	$L__BB7_594;
	add.s32 	%r892, %r3276, 1;
	shl.b32 	%r1480, %r3276, 2;
	add.s32 	%r1482, %r1256, %r1480;
	ld.shared.u32 	%r3231, [%r1482+2052];
	mov.u32 	%r3276, %r892;
$L__BB7_594:
	not.pred 	%p353, %p921;
	@%p353 bra 	$L__BB7_596;
	add.s32 	%r896, %r3278, 1;
	shl.b32 	%r1483, %r3278, 2;
	add.s32 	%r1485, %r1256, %r1483;
	ld.shared.u32 	%r3233, [%r1485+2052];
	mov.u32 	%r3278, %r896;
$L__BB7_596:
	setp.ge.s32 	%p922, %r3276, %r753;
	setp.lt.s32 	%p354, %r3278, %r755;
	setp.ge.s32 	%p355, %r3278, %r755;
	or.pred  	%p356, %p922, %p355;
	or.pred  	%p923, %p922, %p354;
	@%p356 bra 	$L__BB7_598;
	setp.ge.s32 	%p923, %r3231, %r3233;
	setp.lt.s32 	%p922, %r3233, %r3231;
$L__BB7_598:
	selp.b32 	%r900, %r3233, %r3231, %p922;
	selp.b32 	%r901, %r3278, %r3276, %p922;
	mov.u32 	%r3284, %r3276;
	@%p922 bra 	$L__BB7_600;
	add.s32 	%r3284, %r3276, 1;
	shl.b32 	%r1486, %r3276, 2;
	add.s32 	%r1488, %r1256, %r1486;
	ld.shared.u32 	%r3231, [%r1488+2052];
$L__BB7_600:
	not.pred 	%p357, %p923;
	mov.u32 	%r3286, %r3278;
	@%p357 bra 	$L__BB7_602;
	add.s32 	%r3286, %r3278, 1;
	shl.b32 	%r1489, %r3278, 2;
	add.s32 	%r1491, %r1256, %r1489;
	ld.shared.u32 	%r3233, [%r1491+2052];
$L__BB7_602:
	setp.ge.s32 	%p924, %r3284, %r753;
	setp.lt.s32 	%p358, %r3286, %r755;
	setp.ge.s32 	%p359, %r3286, %r755;
	or.pred  	%p360, %p924, %p359;
	or.pred  	%p925, %p924, %p358;
	@%p360 bra 	$L__BB7_604;
	setp.ge.s32 	%p925, %r3231, %r3233;
	setp.lt.s32 	%p924, %r3233, %r3231;
$L__BB7_604:
	selp.b32 	%r910, %r3233, %r3231, %p924;
	selp.b32 	%r911, %r3286, %r3284, %p924;
	add.s32 	%r1492, %r3286, %r3284;
	setp.lt.s32 	%p361, %r1492, %r756;
	selp.b32 	%r1493, 16384, 0, %p361;
	add.s32 	%r1494, %r3278, %r3276;
	setp.lt.s32 	%p362, %r1494, %r756;
	selp.b32 	%r1495, 8192, 0, %p362;
	or.b32  	%r1496, %r1495, %r1493;
	or.b32  	%r912, %r1496, %r891;
	@%p924 bra 	$L__BB7_606;
	add.s32 	%r913, %r3284, 1;
	shl.b32 	%r1497, %r3284, 2;
	mov.u32 	%r1498, _ZN6thrust24THRUST_300001_SM_1000_NS8cuda_cub4core6detail5shmemE;
	add.s32 	%r1499, %r1498, %r1497;
	ld.shared.u32 	%r3231, [%r1499+2052];
	mov.u32 	%r3284, %r913;
$L__BB7_606:
	not.pred 	%p363, %p925;
	@%p363 bra 	$L__BB7_608;
	add.s32 	%r917, %r3286, 1;
	shl.b32 	%r1500, %r3286, 2;
	mov.u32 	%r1501, _ZN6thrust24THRUST_300001_SM_1000_NS8cuda_cub4core6detail5shmemE;
	add.s32 	%r1502, %r1501, %r1500;
	ld.shared.u32 	%r3233, [%r1502+2052];
	mov.u32 	%r3286, %r917;
$L__BB7_608:
	setp.ge.s32 	%p926, %r3284, %r753;
	setp.lt.s32 	%p364, %r3286, %r755;
	setp.ge.s32 	%p365, %r3286, %r755;
	or.pred  	%p366, %p926, %p365;
	or.pred  	%p927, %p926, %p364;
	@%p366 bra 	$L__BB7_610;
	setp.ge.s32 	%p927, %r3231, %r3233;
	setp.lt.s32 	%p926, %r3233, %r3231;
$L__BB7_610:
	selp.b32 	%r921, %r3233, %r3231, %p926;
	selp.b32 	%r922, %r3286, %r3284, %p926;
	mov.u32 	%r3292, %r3284;
	@%p926 bra 	$L__BB7_612;
	add.s32 	%r3292, %r3284, 1;
	shl.b32 	%r1503, %r3284, 2;
	mov.u32 	%r1504, _ZN6thrust24THRUST_300001_SM_1000_NS8cuda_cub4core6detail5shmemE;
	add.s32 	%r1505, %r1504, %r1503;
	ld.shared.u32 	%r3231, [%r1505+2052];
$L__BB7_612:
	not.pred 	%p367, %p927;
	mov.u32 	%r3294, %r3286;
	@%p367 bra 	$L__BB7_614;
	add.s32 	%r3294, %r3286, 1;
	shl.b32 	%r1506, %r3286, 2;
	mov.u32 	%r1507, _ZN6thrust24THRUST_300001_SM_1000_NS8cuda_cub4core6detail5shmemE;
	add.s32 	%r1508, %r1507, %r1506;
	ld.shared.u32 	%r3233, [%r1508+2052];
$L__BB7_614:
	setp.ge.s32 	%p928, %r3292, %r753;
	setp.lt.s32 	%p368, %r3294, %r755;
	setp.ge.s32 	%p369, %r3294, %r755;
	or.pred  	%p370, %p928, %p369;
	or.pred  	%p929, %p928, %p368;
	@%p370 bra 	$L__BB7_616;
	setp.ge.s32 	%p929, %r3231, %r3233;
	setp.lt.s32 	%p928, %r3233, %r3231;
$L__BB7_616:
	selp.b32 	%r931, %r3233, %r3231, %p928;
	selp.b32 	%r932, %r3294, %r3292, %p928;
	add.s32 	%r1509, %r3294, %r3292;
	setp.lt.s32 	%p371, %r1509, %r756;
	selp.b32 	%r1510, 65536, 0, %p371;
	add.s32 	%r1511, %r3286, %r3284;
	setp.lt.s32 	%p372, %r1511, %r756;
	selp.b32 	%r1512, 32768, 0, %p372;
	or.b32  	%r1513, %r1512, %r1510;
	or.b32  	%r933, %r1513, %r912;
	@%p928 bra 	$L__BB7_618;
	add.s32 	%r934, %r3292, 1;
	shl.b32 	%r1514, %r3292, 2;
	mov.u32 	%r1515, _ZN6thrust24THRUST_300001_SM_1000_NS8cuda_cub4core6detail5shmemE;
	add.s32 	%r1516, %r1515, %r1514;
	ld.shared.u32 	%r3231, [%r1516+2052];
	mov.u32 	%r3292, %r934;
$L__BB7_618:
	not.pred 	%p373, %p929;
	@%p373 bra 	$L__BB7_620;
	add.s32 	%r938, %r3294, 1;
	shl.b32 	%r1517, %r3294, 2;
	mov.u32 	%r1518, _ZN6thrust24THRUST_300001_SM_1000_NS8cuda_cub4core6detail5shmemE;
	add.s32 	%r1519, %r1518, %r1517;
	ld.shared.u32 	%r3233, [%r1519+2052];
	mov.u32 	%r3294, %r938;
$L__BB7_620:
	setp.ge.s32 	%p930, %r3292, %r753;
	setp.lt.s32 	%p374, %r3294, %r755;
	setp.ge.s32 	%p375, %r3294, %r755;
	or.pred  	%p376, %p930, %p375;
	or.pred  	%p931, %p930, %p374;
	@%p376 bra 	$L__BB7_622;
	setp.ge.s32 	%p931, %r3231, %r3233;
	setp.lt.s32 	%p930, %r3233, %r3231;
$L__BB7_622:
	selp.b32 	%r942, %r3233, %r3231, %p930;
	selp.b32 	%r943, %r3294, %r3292, %p930;
	mov.u32 	%r3296, %r3292;
	@%p930 bra 	$L__BB7_624;
	add.s32 	%r3296, %r3292, 1;
	shl.b32 	%r1520, %r3292, 2;
	mov.u32 	%r1521, _ZN6thrust24THRUST_300001_SM_1000_NS8cuda_cub4core6detail5shmemE;
	add.s32 	%r1522, %r1521, %r1520;
	ld.shared.u32 	%r3231, [%r1522+2052];
$L__BB7_624:
	not.pred 	%p377, %p931;
	mov.u32 	%r3298, %r3294;
	@%p377 bra 	$L__BB7_626;
	add.s32 	%r3298, %r3294, 1;
	shl.b32 	%r1523, %r3294, 2;
	mov.u32 	%r1524, _ZN6thrust24THRUST_300001_SM_1000_NS8cuda_cub4core6detail5shmemE;
	add.s32 	%r1525, %r1524, %r1523;
	ld.shared.u32 	%r3233, [%r1525+2052];
$L__BB7_626:
	setp.ge.s32 	%p378, %r3296, %r753;
	setp.lt.s32 	%p379, %r3233, %r3231;
	setp.lt.s32 	%p380, %r3298, %r755;
	and.pred  	%p381, %p380, %p379;
	or.pred  	%p382, %p378, %p381;
	selp.b32 	%r952, %r3233, %r3231, %p382;
	selp.b32 	%r953, %r3298, %r3296, %p382;
	add.s32 	%r1526, %r3298, %r3296;
	setp.lt.s32 	%p383, %r1526, %r756;
	selp.b32 	%r1527, 262144, 0, %p383;
	add.s32 	%r1528, %r3294, %r3292;
	setp.lt.s32 	%p384, %r1528, %r756;
	selp.b32 	%r1529, 131072, 0, %p384;
	or.b32  	%r1530, %r1529, %r1527;
	or.b32  	%r954, %r1530, %r933;
	bar.sync 	0;
	popc.b32 	%r955, %r954;
	mov.u32 	%r1531, %ctaid.x;
	setp.ne.s32 	%p385, %r1531, 0;
	@%p385 bra 	$L__BB7_630;
	// begin inline asm
	mov.u32 %r1732, %laneid;
	// end inline asm
	mov.b32 	%r1735, 1;
	mov.b32 	%r1760, 0;
	mov.b32 	%r1762, -1;
	// begin inline asm
	{  .reg .s32 r0;  .reg .pred p;  shfl.sync.up.b32 r0|p, %r955, %r1735, %r1760, %r1762;  @p add.s32 r0, r0, %r955;  mov.s32 %r1733, r0;}
	// end inline asm
	mov.b32 	%r1741, 2;
	// begin inline asm
	{  .reg .s32 r0;  .reg .pred p;  shfl.sync.up.b32 r0|p, %r1733, %r1741, %r1760, %r1762;  @p add.s32 r0, r0, %r1733;  mov.s32 %r1739, r0;}
	// end inline asm
	mov.b32 	%r1747, 4;
	// begin inline asm
	{  .reg .s32 r0;  .reg .pred p;  shfl.sync.up.b32 r0|p, %r1739, %r1747, %r1760, %r1762;  @p add.s32 r0, r0, %r1739;  mov.s32 %r1745, r0;}
	// end inline asm
	mov.b32 	%r1753, 8;
	// begin inline asm
	{  .reg .s32 r0;  .reg .pred p;  shfl.sync.up.b32 r0|p, %r1745, %r1753, %r1760, %r1762;  @p add.s32 r0, r0, %r1745;  mov.s32 %r1751, r0;}
	// end inline asm
	mov.b32 	%r1759, 16;
	// begin inline asm
	{  .reg .s32 r0;  .reg .pred p;  shfl.sync.up.b32 r0|p, %r1751, %r1759, %r1760, %r1762;  @p add.s32 r0, r0, %r1751;  mov.s32 %r1757, r0;}
	// end inline asm
	setp.ne.s32 	%p434, %r1732, 31;
	@%p434 bra 	$L__BB7_629;
	mov.u32 	%r1763, %tid.x;
	shr.u32 	%r1764, %r1763, 3;
	and.b32  	%r1765, %r1764, 124;
	mov.u32 	%r1766, _ZN6thrust24THRUST_300001_SM_1000_NS8cuda_cub4core6detail5shmemE;
	add.s32 	%r1767, %r1766, %r1765;
	st.shared.u32 	[%r1767], %r1757;
$L__BB7_629:
	bar.sync 	0;
	ld.shared.v4.u32 	{%r1769, %r1770, %r1771, %r1772}, [_ZN6thrust24THRUST_300001_SM_1000_NS8cuda_cub4core6detail5shmemE];
	mov.u32 	%r1773, %tid.x;
	shr.u32 	%r1774, %r1773, 5;
	add.s32 	%r1775, %r1770, %r1769;
	setp.eq.s32 	%p435, %r1774, 2;
	selp.b32 	%r1776, %r1775, %r1769, %p435;
	add.s32 	%r1777, %r1775, %r1771;
	setp.eq.s32 	%p436, %r1774, 3;
	selp.b32 	%r1778, %r1777, %r1776, %p436;
	add.s32 	%r1779, %r1777, %r1772;
	setp.eq.s32 	%p437, %r1774, 4;
	selp.b32 	%r1780, %r1779, %r1778, %p437;
	ld.shared.v4.u32 	{%r1781, %r1782, %r1783, %r1784}, [_ZN6thrust24THRUST_300001_SM_1000_NS8cuda_cub4core6detail5shmemE+16];
	add.s32 	%r1785, %r1779, %r1781;
	setp.eq.s32 	%p438, %r1774, 5;
	selp.b32 	%r1786, %r1785, %r1780, %p438;
	add.s32 	%r1787, %r1785, %r1782;
	setp.eq.s32 	%p439, %r1774, 6;
	selp.b32 	%r1788, %r1787, %r1786, %p439;
	add.s32 	%r1789, %r1787, %r1783;
	setp.eq.s32 	%p440, %r1774, 7;
	selp.b32 	%r1790, %r1789, %r1788, %p440;
	add.s32 	%r1791, %r1789, %r1784;
	setp.eq.s32 	%p441, %r1774, 8;
	selp.b32 	%r1792, %r1791, %r1790, %p441;
	ld.shared.v4.u32 	{%r1793, %r1794, %r1795, %r1796}, [_ZN6thrust24THRUST_300001_SM_1000_NS8cuda_cub4core6detail5shmemE+32];
	add.s32 	%r1797, %r1791, %r1793;
	setp.eq.s32 	%p442, %r1774, 9;
	selp.b32 	%r1798, %r1797, %r1792, %p442;
	add.s32 	%r1799, %r1797, %r1794;
	setp.eq.s32 	%p443, %r1774, 10;
	selp.b32 	%r1800, %r1799, %r1798, %p443;
	add.s32 	%r1801, %r1799, %r1795;
	setp.eq.s32 	%p444, %r1774, 11;
	selp.b32 	%r1802, %r1801, %r1800, %p444;
	add.s32 	%r1803, %r1801, %r1796;
	setp.eq.s32 	%p445, %r1774, 12;
	selp.b32 	%r1804, %r1803, %r1802, %p445;
	ld.shared.v4.u32 	{%r1805, %r1806, %r1807, %r1808}, [_ZN6thrust24THRUST_300001_SM_1000_NS8cuda_cub4core6detail5shmemE+48];
	add.s32 	%r1809, %r1803, %r1805;
	setp.eq.s32 	%p446, %r1774, 13;
	selp.b32 	%r1810, %r1809, %r1804, %p446;
	add.s32 	%r1811, %r1809, %r1806;
	setp.eq.s32 	%p447, %r1774, 14;
	selp.b32 	%r1812, %r1811, %r1810, %p447;
	add.s32 	%r1813, %r1811, %r1807;
	setp.eq.s32 	%p448, %r1774, 15;
	selp.b32 	%r1814, %r1813, %r1812, %p448;
	add.s32 	%r3309, %r1813, %r1808;
	setp.lt.u32 	%p449, %r1773, 32;
	selp.b32 	%r1815, 0, %r1814, %p449;
	setp.eq.s32 	%p450, %r1732, 0;
	sub.s32 	%r1816, %r1757, %r955;
	selp.b32 	%r1817, 0, %r1816, %p450;
	add.s32 	%r3306, %r1815, %r1817;
	mov.b32 	%r3310, 0;
	bra.uni 	$L__BB7_660;
$L__BB7_630:
	// begin inline asm
	mov.u32 %r1532, %laneid;
	// end inline asm
	mov.b32 	%r1535, 1;
	mov.b32 	%r1560, 0;
	mov.b32 	%r1562, -1;
	// begin inline asm
	{  .reg .s32 r0;  .reg .pred p;  shfl.sync.up.b32 r0|p, %r955, %r1535, %r1560, %r1562;  @p add.s32 r0, r0, %r955;  mov.s32 %r1533, r0;}
	// end inline asm
	mov.b32 	%r1541, 2;
	// begin inline asm
	{  .reg .s32 r0;  .reg .pred p;  shfl.sync.up.b32 r0|p, %r1533, %r1541, %r1560, %r1562;  @p add.s32 r0, r0, %r1533;  mov.s32 %r1539, r0;}
	// end inline asm
	mov.b32 	%r1547, 4;
	// begin inline asm
	{  .reg .s32 r0;  .reg .pred p;  shfl.sync.up.b32 r0|p, %r1539, %r1547, %r1560, %r1562;  @p add.s32 r0, r0, %r1539;  mov.s32 %r1545, r0;}
	// end inline asm
	mov.b32 	%r1553, 8;
	// begin inline asm
	{  .reg .s32 r0;  .reg .pred p;  shfl.sync.up.b32 r0|p, %r1545, %r1553, %r1560, %r1562;  @p add.s32 r0, r0, %r1545;  mov.s32 %r1551, r0;}
	// end inline asm
	mov.b32 	%r1559, 16;
	// begin inline asm
	{  .reg .s32 r0;  .reg .pred p;  shfl.sync.up.b32 r0|p, %r1551, %r1559, %r1560, %r1562;  @p add.s32 r0, r0, %r1551;  mov.s32 %r1557, r0;}
	// end inline asm
	setp.ne.s32 	%p386, %r1532, 31;
	@%p386 bra 	$L__BB7_632;
	mov.u32 	%r1563, %tid.x;
	shr.u32 	%r1564, %r1563, 3;
	and.b32  	%r1565, %r1564, 124;
	mov.u32 	%r1566, _ZN6thrust24THRUST_300001_SM_1000_NS8cuda_cub4core6detail5shmemE;
	add.s32 	%r1567, %r1566, %r1565;
	st.shared.u32 	[%r1567], %r1557;
$L__BB7_632:
	sub.s32 	%r1568, %r1557, %r955;
	bar.sync 	0;
	ld.shared.v4.u32 	{%r1569, %r1570, %r1571, %r1572}, [_ZN6thrust24THRUST_300001_SM_1000_NS8cuda_cub4core6detail5shmemE];
	mov.u32 	%r1573, %tid.x;
	shr.u32 	%r1574, %r1573, 5;
	add.s32 	%r1575, %r1570, %r1569;
	setp.eq.s32 	%p387, %r1574, 2;
	selp.b32 	%r1576, %r1575, %r1569, %p387;
	add.s32 	%r1577, %r1575, %r1571;
	setp.eq.s32 	%p388, %r1574, 3;
	selp.b32 	%r1578, %r1577, %r1576, %p388;
	add.s32 	%r1579, %r1577, %r1572;
	setp.eq.s32 	%p389, %r1574, 4;
	selp.b32 	%r1580, %r1579, %r1578, %p389;
	ld.shared.v4.u32 	{%r1581, %r1582, %r1583, %r1584}, [_ZN6thrust24THRUST_300001_SM_1000_NS8cuda_cub4core6detail5shmemE+16];
	add.s32 	%r1585, %r1579, %r1581;
	setp.eq.s32 	%p390, %r1574, 5;
	selp.b32 	%r1586, %r1585, %r1580, %p390;
	add.s32 	%r1587, %r1585, %r1582;
	setp.eq.s32 	%p391, %r1574, 6;
	selp.b32 	%r1588, %r1587, %r1586, %p391;
	add.s32 	%r1589, %r1587, %r1583;
	setp.eq.s32 	%p392, %r1574, 7;
	selp.b32 	%r1590, %r1589, %r1588, %p392;
	add.s32 	%r1591, %r1589, %r1584;
	setp.eq.s32 	%p393, %r1574, 8;
	selp.b32 	%r1592, %r1591, %r1590, %p393;
	ld.shared.v4.u32 	{%r1593, %r1594, %r1595, %r1596}, [_ZN6thrust24THRUST_300001_SM_1000_NS8cuda_cub4core6detail5shmemE+32];
	add.s32 	%r1597, %r1591, %r1593;
	setp.eq.s32 	%p394, %r1574, 9;
	selp.b32 	%r1598, %r1597, %r1592, %p394;
	add.s32 	%r1599, %r1597, %r1594;
	setp.eq.s32 	%p395, %r1574, 10;
	selp.b32 	%r1600, %r1599, %r1598, %p395;
	add.s32 	%r1601, %r1599, %r1595;
	setp.eq.s32 	%p396, %r1574, 11;
	selp.b32 	%r1602, %r1601, %r1600, %p396;
	add.s32 	%r1603, %r1601, %r1596;
	setp.eq.s32 	%p397, %r1574, 12;
	selp.b32 	%r1604, %r1603, %r1602, %p397;
	ld.shared.v4.u32 	{%r1605, %r1606, %r1607, %r1608}, [_ZN6thrust24THRUST_300001_SM_1000_NS8cuda_cub4core6detail5shmemE+48];
	add.s32 	%r1609, %r1603, %r1605;
	setp.eq.s32 	%p398, %r1574, 13;
	selp.b32 	%r1610, %r1609, %r1604, %p398;
	add.s32 	%r1611, %r1609, %r1606;
	setp.eq.s32 	%p399, %r1574, 14;
	selp.b32 	%r1612, %r1611, %r1610, %p399;
	add.s32 	%r1613, %r1611, %r1607;
	setp.eq.s32 	%p400, %r1574, 15;
	selp.b32 	%r1614, %r1613, %r1612, %p400;
	add.s32 	%r962, %r1613, %r1608;
	setp.gt.u32 	%p401, %r1573, 31;
	setp.lt.u32 	%p402, %r1573, 32;
	setp.eq.s32 	%p403, %r1532, 0;
	selp.b32 	%r1615, 0, %r1568, %p403;
	add.s32 	%r3306, %r1614, %r1615;
	selp.b32 	%r964, %r1568, %r3306, %p402;
	@%p401 bra 	$L__BB7_657;
	mov.u32 	%r1616, %tid.x;
	setp.ne.s32 	%p404, %r1616, 0;
	mov.u32 	%r1617, %ctaid.x;
	mul.wide.u32 	%rd51, %r1617, 8;
	add.s64 	%rd24, %rd2, %rd51;
	@%p404 bra 	$L__BB7_635;
	st.shared.u32 	[_ZN6thrust24THRUST_300001_SM_1000_NS8cuda_cub4core6detail5shmemE+108], %r962;
	add.s64 	%rd52, %rd24, 256;
	mov.b32 	%r1618, 100;
	// begin inline asm
	st.relaxed.gpu.v2.u32 [%rd52], {%r1618, %r962};
	// end inline asm
$L__BB7_635:
	mov.u32 	%r1620, %nctaid.x;
	setp.gt.u32 	%p405, %r1620, 499;
	@%p405 bra 	$L__BB7_637;
	membar.cta;
	bra.uni 	$L__BB7_638;
$L__BB7_637:
	mov.b32 	%r1621, 450;
	// begin inline asm
	nanosleep.u32 %r1621;
	// end inline asm
$L__BB7_638:
	mov.u32 	%r1624, %tid.x;
	mul.wide.u32 	%rd54, %r1624, 8;
	xor.b64  	%rd55, %rd54, -8;
	add.s64 	%rd56, %rd24, %rd55;
	add.s64 	%rd53, %rd56, 256;
	// begin inline asm
	ld.relaxed.gpu.v2.u32 {%r3304, %r3300}, [%rd53];
	// end inline asm
	mov.u32 	%r1727, %nctaid.x;
$L__BB7_639:
	setp.eq.s32 	%p406, %r3304, 99;
	mov.b32 	%r1625, -1;
	vote.sync.any.pred 	%p407, %p406, %r1625;
	not.pred 	%p408, %p407;
	@%p408 bra 	$L__BB7_644;
	setp.gt.u32 	%p433, %r1727, 499;
	@%p433 bra 	$L__BB7_642;
	membar.cta;
	bra.uni 	$L__BB7_643;
$L__BB7_642:
	mov.b32 	%r1728, 350;
	// begin inline asm
	nanosleep.u32 %r1728;
	// end inline asm
$L__BB7_643:
	// begin inline asm
	ld.relaxed.gpu.v2.u32 {%r3304, %r3300}, [%rd53];
	// end inline asm
	bra.uni 	$L__BB7_639;
$L__BB7_644:
	setp.eq.s32 	%p409, %r3304, 101;
	mov.b32 	%r1652, -1;
	vote.sync.ballot.b32 	%r1653, %p409, %r1652;
	// begin inline asm
	mov.u32 %r1627, %lanemask_ge;
	// end inline asm
	and.b32  	%r1654, %r1653, %r1627;
	or.b32  	%r1655, %r1654, -2147483648;
	add.s32 	%r1656, %r1655, -1;
	not.b32 	%r1657, %r1655;
	and.b32  	%r1658, %r1657, %r1656;
	popc.b32 	%r1631, %r1658;
	mov.b32 	%r1630, 1;
	// begin inline asm
	shfl.sync.down.b32 %r1628, %r3300, %r1630, %r1631, %r1652;
	// end inline asm
	setp.lt.s32 	%p411, %r1532, %r1631;
	selp.b32 	%r1659, %r1628, 0, %p411;
	add.s32 	%r1634, %r1659, %r3300;
	mov.b32 	%r1635, 2;
	// begin inline asm
	shfl.sync.down.b32 %r1633, %r1634, %r1635, %r1631, %r1652;
	// end inline asm
	add.s32 	%r1660, %r1532, 2;
	setp.gt.s32 	%p412, %r1660, %r1631;
	selp.b32 	%r1661, 0, %r1633, %p412;
	add.s32 	%r1639, %r1634, %r1661;
	mov.b32 	%r1640, 4;
	// begin inline asm
	shfl.sync.down.b32 %r1638, %r1639, %r1640, %r1631, %r1652;
	// end inline asm
	add.s32 	%r1662, %r1532, 4;
	setp.gt.s32 	%p413, %r1662, %r1631;
	selp.b32 	%r1663, 0, %r1638, %p413;
	add.s32 	%r1644, %r1639, %r1663;
	mov.b32 	%r1645, 8;
	// begin inline asm
	shfl.sync.down.b32 %r1643, %r1644, %r1645, %r1631, %r1652;
	// end inline asm
	add.s32 	%r1664, %r1532, 8;
	setp.gt.s32 	%p414, %r1664, %r1631;
	selp.b32 	%r1665, 0, %r1643, %p414;
	add.s32 	%r1649, %r1644, %r1665;
	mov.b32 	%r1650, 16;
	// begin inline asm
	shfl.sync.down.b32 %r1648, %r1649, %r1650, %r1631, %r1652;
	// end inline asm
	add.s32 	%r1666, %r1532, 16;
	setp.gt.s32 	%p415, %r1666, %r1631;
	selp.b32 	%r1667, 0, %r1648, %p415;
	add.s32 	%r3301, %r1649, %r1667;
	mov.u32 	%r1668, %tid.x;
	not.b32 	%r1669, %r1668;
	mov.u32 	%r1670, %ctaid.x;
	add.s32 	%r3303, %r1670, %r1669;
	add.s64 	%rd25, %rd2, 256;
$L__BB7_645:
	setp.ne.s32 	%p416, %r3304, 101;
	mov.b32 	%r1671, -1;
	vote.sync.all.pred 	%p417, %p416, %r1671;
	not.pred 	%p418, %p417;
	@%p418 bra 	$L__BB7_653;
	mul.wide.s32 	%rd59, %r3303, 8;
	add.s64 	%rd60, %rd25, %rd59;
	add.s64 	%rd58, %rd60, -256;
	// begin inline asm
	ld.relaxed.gpu.v2.u32 {%r3304, %r3305}, [%rd58];
	// end inline asm
$L__BB7_647:
	setp.eq.s32 	%p422, %r3304, 99;
	mov.b32 	%r1680, -1;
	vote.sync.any.pred 	%p423, %p422, %r1680;
	not.pred 	%p424, %p423;
	@%p424 bra 	$L__BB7_652;
	mov.u32 	%r1723, %nctaid.x;
	setp.gt.u32 	%p432, %r1723, 499;
	@%p432 bra 	$L__BB7_650;
	membar.cta;
	bra.uni 	$L__BB7_651;
$L__BB7_650:
	mov.b32 	%r1724, 350;
	// begin inline asm
	nanosleep.u32 %r1724;
	// end inline asm
$L__BB7_651:
	// begin inline asm
	ld.relaxed.gpu.v2.u32 {%r3304, %r3305}, [%rd58];
	// end inline asm
	bra.uni 	$L__BB7_647;
$L__BB7_652:
	setp.eq.s32 	%p425, %r3304, 101;
	mov.b32 	%r1706, -1;
	vote.sync.ballot.b32 	%r1707, %p425, %r1706;
	and.b32  	%r1708, %r1707, %r1627;
	or.b32  	%r1709, %r1708, -2147483648;
	add.s32 	%r1710, %r1709, -1;
	not.b32 	%r1711, %r1709;
	and.b32  	%r1712, %r1711, %r1710;
	popc.b32 	%r1685, %r1712;
	mov.b32 	%r1684, 1;
	// begin inline asm
	shfl.sync.down.b32 %r1682, %r3305, %r1684, %r1685, %r1706;
	// end inline asm
	setp.lt.s32 	%p427, %r1532, %r1685;
	selp.b32 	%r1713, %r1682, 0, %p427;
	add.s32 	%r1688, %r1713, %r3305;
	mov.b32 	%r1689, 2;
	// begin inline asm
	shfl.sync.down.b32 %r1687, %r1688, %r1689, %r1685, %r1706;
	// end inline asm
	add.s32 	%r1714, %r1532, 2;
	setp.gt.s32 	%p428, %r1714, %r1685;
	selp.b32 	%r1715, 0, %r1687, %p428;
	add.s32 	%r1693, %r1688, %r1715;
	mov.b32 	%r1694, 4;
	// begin inline asm
	shfl.sync.down.b32 %r1692, %r1693, %r1694, %r1685, %r1706;
	// end inline asm
	add.s32 	%r1716, %r1532, 4;
	setp.gt.s32 	%p429, %r1716, %r1685;
	selp.b32 	%r1717, 0, %r1692, %p429;
	add.s32 	%r1698, %r1693, %r1717;
	mov.b32 	%r1699, 8;
	// begin inline asm
	shfl.sync.down.b32 %r1697, %r1698, %r1699, %r1685, %r1706;
	// end inline asm
	add.s32 	%r1718, %r1532, 8;
	setp.gt.s32 	%p430, %r1718, %r1685;
	selp.b32 	%r1719, 0, %r1697, %p430;
	add.s32 	%r1703, %r1698, %r1719;
	mov.b32 	%r1704, 16;
	// begin inline asm
	shfl.sync.down.b32 %r1702, %r1703, %r1704, %r1685, %r1706;
	// end inline asm
	add.s32 	%r1720, %r1532, 16;
	setp.gt.s32 	%p431, %r1720, %r1685;
	selp.b32 	%r1721, 0, %r1702, %p431;
	add.s32 	%r1722, %r1721, %r3301;
	add.s32 	%r3301, %r1722, %r1703;
	add.s32 	%r3303, %r3303, -32;
	bra.uni 	$L__BB7_645;
$L__BB7_653:
	mov.u32 	%r1673, %tid.x;
	setp.ne.s32 	%p419, %r1673, 0;
	@%p419 bra 	$L__BB7_655;
	add.s32 	%r1675, %r3301, %r962;
	add.s64 	%rd57, %rd24, 256;
	mov.b32 	%r1674, 101;
	// begin inline asm
	st.relaxed.gpu.v2.u32 [%rd57], {%r1674, %r1675};
	// end inline asm
	st.shared.u32 	[_ZN6thrust24THRUST_300001_SM_1000_NS8cuda_cub4core6detail5shmemE+100], %r3301;
	st.shared.u32 	[_ZN6thrust24THRUST_300001_SM_1000_NS8cuda_cub4core6detail5shmemE+104], %r1675;
$L__BB7_655:
	setp.ne.s32 	%p420, %r1532, 0;
	mov.u32 	%r3306, %r964;
	@%p420 bra 	$L__BB7_657;
	st.shared.u32 	[_ZN6thrust24THRUST_300001_SM_1000_NS8cuda_cub4core6detail5shmemE+80], %r3301;
	mov.u32 	%r3306, %r3301;
$L__BB7_657:
	mov.u32 	%r1676, %tid.x;
	setp.eq.s32 	%p421, %r1676, 0;
	bar.sync 	0;
	@%p421 bra 	$L__BB7_659;
	ld.shared.u32 	%r1677, [_ZN6thrust24THRUST_300001_SM_1000_NS8cuda_cub4core6detail5shmemE+80];
	add.s32 	%r3306, %r1677, %r3306;
$L__BB7_659:
	ld.shared.u32 	%r3309, [_ZN6thrust24THRUST_300001_SM_1000_NS8cuda_cub4core6detail5shmemE+108];
	ld.shared.u32 	%r3310, [_ZN6thrust24THRUST_300001_SM_1000_NS8cuda_cub4core6detail5shmemE+100];
$L__BB7_660:
	setp.ge.s32 	%p451, %r763, %r756;
	bar.sync 	0;
	sub.s32 	%r3375, %r3306, %r3310;
	mov.u32 	%r3312, %r3375;
	@%p451 bra 	$L__BB7_662;
	add.s32 	%r3312, %r3375, 1;
	shl.b32 	%r1818, %r3375, 2;
	mov.u32 	%r1819, _ZN6thrust24THRUST_300001_SM_1000_NS8cuda_cub4core6detail5shmemE;
	add.s32 	%r1820, %r1819, %r1818;
	st.shared.u32 	[%r1820+2048], %r761;
$L__BB7_662:
	setp.ge.s32 	%p452, %r774, %r756;
	@%p452 bra 	$L__BB7_664;
	add.s32 	%r1000, %r3312, 1;
	shl.b32 	%r1821, %r3312, 2;
	mov.u32 	%r1822, _ZN6thrust24THRUST_300001_SM_1000_NS8cuda_cub4core6detail5shmemE;
	add.s32 	%r1823, %r1822, %r1821;
	st.shared.u32 	[%r1823+2048], %r772;
	mov.u32 	%r3312, %r1000;
$L__BB7_664:
	setp.ge.s32 	%p453, %r785, %r756;
	@%p453 bra 	$L__BB7_666;
	add.s32 	%r1002, %r3312, 1;
	shl.b32 	%r1824, %r3312, 2;
	mov.u32 	%r1825, _ZN6thrust24THRUST_300001_SM_1000_NS8cuda_cub4core6detail5shmemE;
	add.s32 	%r1826, %r1825, %r1824;
	st.shared.u32 	[%r1826+2048], %r783;
	mov.u32 	%r3312, %r1002;
$L__BB7_666:
	setp.ge.s32 	%p454, %r796, %r756;
	@%p454 bra 	$L__BB7_668;
	add.s32 	%r1004, %r3312, 1;
	shl.b32 	%r1827, %r3312, 2;
	mov.u32 	%r1828, _ZN6thrust24THRUST_300001_SM_1000_NS8cuda_cub4core6detail5shmemE;
	add.s32 	%r1829, %r1828, %r1827;
	st.shared.u32 	[%r1829+2048], %r794;
	mov.u32 	%r3312, %r1004;
$L__BB7_668:
	setp.ge.s32 	%p455, %r807, %r756;
	@%p455 bra 	$L__BB7_670;
	add.s32 	%r1006, %r3312, 1;
	shl.b32 	%r1830, %r3312, 2;
	mov.u32 	%r1831, _ZN6thrust24THRUST_300001_SM_1000_NS8cuda_cub4core6detail5shmemE;
	add.s32 	%r1832, %r1831, %r1830;
	st.shared.u32 	[%r1832+2048], %r805;
	mov.u32 	%r3312, %r1006;
$L__BB7_670:
	and.b32  	%r1008, %r828, 32;
	setp.eq.s32 	%p456, %r1008, 0;
	@%p456 bra 	$L__BB7_672;
	add.s32 	%r1009, %r3312, 1;
	shl.b32 	%r1833, %r3312, 2;
	mov.u32 	%r1834, _ZN6thrust24THRUST_300001_SM_1000_NS8cuda_cub4core6detail5shmemE;
	add.s32 	%r1835, %r1834, %r1833;
	st.shared.u32 	[%r1835+2048], %r816;
	mov.u32 	%r3312, %r1009;
$L__BB7_672:
	and.b32  	%r1011, %r828, 64;
	setp.eq.s32 	%p457, %r1011, 0;
	@%p457 bra 	$L__BB7_674;
	add.s32 	%r1012, %r3312, 1;
	shl.b32 	%r1836, %r3312, 2;
	mov.u32 	%r1837, _ZN6thrust24THRUST_300001_SM_1000_NS8cuda_cub4core6detail5shmemE;
	add.s32 	%r1838, %r1837, %r1836;
	st.shared.u32 	[%r1838+2048], %r826;
	mov.u32 	%r3312, %r1012;
$L__BB7_674:
	and.b32  	%r1014, %r849, 128;
	setp.eq.s32 	%p458, %r1014, 0;
	@%p458 bra 	$L__BB7_676;
	add.s32 	%r1015, %r3312, 1;
	shl.b32 	%r1839, %r3312, 2;
	mov.u32 	%r1840, _ZN6thrust24THRUST_300001_SM_1000_NS8cuda_cub4core6detail5shmemE;
	add.s32 	%r1841, %r1840, %r1839;
	st.shared.u32 	[%r1841+2048], %r837;
	mov.u32 	%r3312, %r1015;
$L__BB7_676:
	and.b32  	%r1017, %r849, 256;
	setp.eq.s32 	%p459, %r1017, 0;
	@%p459 bra 	$L__BB7_678;
	add.s32 	%r1018, %r3312, 1;
	shl.b32 	%r1842, %r3312, 2;
	mov.u32 	%r1843, _ZN6thrust24THRUST_300001_SM_1000_NS8cuda_cub4core6detail5shmemE;
	add.s32 	%r1844, %r1843, %r1842;
	st.shared.u32 	[%r1844+2048], %r847;
	mov.u32 	%r3312, %r1018;
$L__BB7_678:
	and.b32  	%r1020, %r870, 512;
	setp.eq.s32 	%p460, %r1020, 0;
	@%p460 bra 	$L__BB7_680;
	add.s32 	%r1021, %r3312, 1;
	shl.b32 	%r1845, %r3312, 2;
	mov.u32 	%r1846, _ZN6thrust24THRUST_300001_SM_1000_NS8cuda_cub4core6detail5shmemE;
	add.s32 	%r1847, %r1846, %r1845;
	st.shared.u32 	[%r1847+2048], %r858;
	mov.u32 	%r3312, %r1021;
$L__BB7_680:
	and.b32  	%r1023, %r870, 1024;
	setp.eq.s32 	%p461, %r1023, 0;
	@%p461 bra 	$L__BB7_682;
	add.s32 	%r1024, %r3312, 1;
	shl.b32 	%r1848, %r3312, 2;
	mov.u32 	%r1849, _ZN6thrust24THRUST_300001_SM_1000_NS8cuda_cub4core6detail5shmemE;
	add.s32 	%r1850, %r1849, %r1848;
	st.shared.u32 	[%r1850+2048], %r868;
	mov.u32 	%r3312, %r1024;
$L__BB7_682:
	and.b32  	%r1026, %r891, 2048;
	setp.eq.s32 	%p462, %r1026, 0;
	@%p462 bra 	$L__BB7_684;
	add.s32 	%r1027, %r3312, 1;
	shl.b32 	%r1851, %r3312, 2;
	mov.u32 	%r1852, _ZN6thrust24THRUST_300001_SM_1000_NS8cuda_cub4core6detail5shmemE;
	add.s32 	%r1853, %r1852, %r1851;
	st.shared.u32 	[%r1853+2048], %r879;
	mov.u32 	%r3312, %r1027;
$L__BB7_684:
	and.b32  	%r1029, %r891, 4096;
	setp.eq.s32 	%p463, %r1029, 0;
	@%p463 bra 	$L__BB7_686;
	add.s32 	%r1030, %r3312, 1;
	shl.b32 	%r1854, %r3312, 2;
	mov.u32 	%r1855, _ZN6thrust24THRUST_300001_SM_1000_NS8cuda_cub4core6detail5shmemE;
	add.s32 	%r1856, %r1855, %r1854;
	st.shared.u32 	[%r1856+2048], %r889;
	mov.u32 	%r3312, %r1030;
$L__BB7_686:
	and.b32  	%r1032, %r912, 8192;
	setp.eq.s32 	%p464, %r1032, 0;
	@%p464 bra 	$L__BB7_688;
	add.s32 	%r1033, %r3312, 1;
	shl.b32 	%r1857, %r3312, 2;
	mov.u32 	%r1858, _ZN6thrust24THRUST_300001_SM_1000_NS8cuda_cub4core6detail5shmemE;
	add.s32 	%r1859, %r1858, %r1857;
	st.shared.u32 	[%r1859+2048], %r900;
	mov.u32 	%r3312, %r1033;
$L__BB7_688:
	and.b32  	%r1035, %r912, 16384;
	setp.eq.s32 	%p465, %r1035, 0;
	@%p465 bra 	$L__BB7_690;
	add.s32 	%r1036, %r3312, 1;
	shl.b32 	%r1860, %r3312, 2;
	mov.u32 	%r1861, _ZN6thrust24THRUST_300001_SM_1000_NS8cuda_cub4core6detail5shmemE;
	add.s32 	%r1862, %r1861, %r1860;
	st.shared.u32 	[%r1862+2048], %r910;
	mov.u32 	%r3312, %r1036;
$L__BB7_690:
	and.b32  	%r1038, %r933, 32768;
	setp.eq.s32 	%p466, %r1038, 0;
	@%p466 bra 	$L__BB7_692;
	add.s32 	%r1039, %r3312, 1;
	shl.b32 	%r1863, %r3312, 2;
	mov.u32 	%r1864, _ZN6thrust24THRUST_300001_SM_1000_NS8cuda_cub4core6detail5shmemE;
	add.s32 	%r1865, %r1864, %r1863;
	st.shared.u32 	[%r1865+2048], %r921;
	mov.u32 	%r3312, %r1039;
$L__BB7_692:
	and.b32  	%r1041, %r933, 65536;
	setp.eq.s32 	%p467, %r1041, 0;
	@%p467 bra 	$L__BB7_694;
	add.s32 	%r1042, %r3312, 1;
	shl.b32 	%r1866, %r3312, 2;
	mov.u32 	%r1867, _ZN6thrust24THRUST_300001_SM_1000_NS8cuda_cub4core6detail5shmemE;
	add.s32 	%r1868, %r1867, %r1866;
	st.shared.u32 	[%r1868+2048], %r931;
	mov.u32 	%r3312, %r1042;
$L__BB7_694:
	and.b32  	%r1044, %r954, 131072;
	setp.eq.s32 	%p468, %r1044, 0;
	@%p468 bra 	$L__BB7_696;
	add.s32 	%r1045, %r3312, 1;
	shl.b32 	%r1869, %r3312, 2;
	mov.u32 	%r1870, _ZN6thrust24THRUST_300001_SM_1000_NS8cuda_cub4core6detail5shmemE;
	add.s32 	%r1871, %r1870, %r1869;
	st.shared.u32 	[%r1871+2048], %r942;
	mov.u32 	%r3312, %r1045;
$L__BB7_696:
	and.b32  	%r1047, %r954, 262144;
	setp.eq.s32 	%p469, %r1047, 0;
	@%p469 bra 	$L__BB7_698;
	shl.b32 	%r1872, %r3312, 2;
	mov.u32 	%r1873, _ZN6thrust24THRUST_300001_SM_1000_NS8cuda_cub4core6detail5shmemE;
	add.s32 	%r1874, %r1873, %r1872;
	st.shared.u32 	[%r1874+2048], %r952;
$L__BB7_698:
	bar.sync 	0;
	mov.u32 	%r3335, %tid.x;
	setp.ge.s32 	%p470, %r3335, %r3309;
	@%p470 bra 	$L__BB7_705;
	not.b32 	%r1875, %r3335;
	add.s32 	%r1876, %r3309, %r1875;
	and.b32  	%r1877, %r1876, 1536;
	setp.eq.s32 	%p471, %r1877, 1536;
	@%p471 bra 	$L__BB7_702;
	mov.u32 	%r1878, %tid.x;
	not.b32 	%r1879, %r1878;
	add.s32 	%r1880, %r3309, %r1879;
	shr.u32 	%r1881, %r1880, 9;
	add.s32 	%r1882, %r1881, 1;
	and.b32  	%r1883, %r1882, 3;
	add.s32 	%r3331, %r1878, %r3310;
	shl.b32 	%r1884, %r1878, 2;
	mov.u32 	%r1885, _ZN6thrust24THRUST_300001_SM_1000_NS8cuda_cub4core6detail5shmemE;
	add.s32 	%r1886, %r1884, %r1885;
	add.s32 	%r3330, %r1886, 2048;
	neg.s32 	%r3329, %r1883;
$L__BB7_701:
	.pragma "nounroll";
	and.b32  	%r1890, %r1880, 1536;
	add.s32 	%r1891, %r1890, 512;
	and.b32  	%r1892, %r1891, 1536;
	add.s32 	%r3335, %r1878, %r1892;
	mul.wide.s32 	%rd68, %r3331, 4;
	add.s64 	%rd69, %rd7, %rd68;
	ld.shared.u32 	%r1893, [%r3330];
	st.global.u32 	[%rd69], %r1893;
	add.s32 	%r3331, %r3331, 512;
	add.s32 	%r3330, %r3330, 2048;
	add.s32 	%r3329, %r3329, 1;
	setp.ne.s32 	%p472, %r3329, 0;
	@%p472 bra 	$L__BB7_701;
$L__BB7_702:
	mov.u32 	%r1894, %tid.x;
	not.b32 	%r1895, %r1894;
	add.s32 	%r1896, %r3309, %r1895;
	setp.lt.u32 	%p473, %r1896, 1536;
	@%p473 bra 	$L__BB7_705;
	add.s64 	%rd26, %rd7, 4096;
	add.s32 	%r3334, %r3335, %r3310;
	shl.b32 	%r1897, %r3335, 2;
	mov.u32 	%r1898, _ZN6thrust24THRUST_300001_SM_1000_NS8cuda_cub4core6detail5shmemE;
	add.s32 	%r1899, %r1897, %r1898;
	add.s32 	%r3333, %r1899, 8192;
$L__BB7_704:
	mul.wide.s32 	%rd70, %r3334, 4;
	add.s64 	%rd71, %rd26, %rd70;
	ld.shared.u32 	%r1900, [%r3333+-6144];
	st.global.u32 	[%rd71+-4096], %r1900;
	ld.shared.u32 	%r1901, [%r3333+-4096];
	st.global.u32 	[%rd71+-2048], %r1901;
	ld.shared.u32 	%r1902, [%r3333+-2048];
	st.global.u32 	[%rd71], %r1902;
	ld.shared.u32 	%r1903, [%r3333];
	st.global.u32 	[%rd71+2048], %r1903;
	add.s32 	%r3335, %r3335, 2048;
	add.s32 	%r3334, %r3334, 2048;
	add.s32 	%r3333, %r3333, 8192;
	setp.lt.s32 	%p474, %r3335, %r3309;
	@%p474 bra 	$L__BB7_704;
$L__BB7_705:
	mov.u32 	%r1068, %tid.x;
	setp.ge.s32 	%p475, %r1068, %r609;
	cvt.u64.u32 	%rd72, %r1068;
	cvt.s64.s32 	%rd73, %r604;
	add.s64 	%rd74, %rd72, %rd73;
	shl.b64 	%rd75, %rd74, 2;
	add.s64 	%rd27, %rd5, %rd75;
	@%p475 bra 	$L__BB7_709;
	setp.ge.s32 	%p476, %r1068, %r606;
	@%p476 bra 	$L__BB7_708;
	ld.global.u32 	%r3336, [%rd27];
	bra.uni 	$L__BB7_709;
$L__BB7_708:
	sub.s32 	%r1905, %r1068, %r606;
	cvt.s64.s32 	%rd76, %r1905;
	cvt.s64.s32 	%rd77, %r605;
	add.s64 	%rd78, %rd76, %rd77;
	shl.b64 	%rd79, %rd78, 2;
	add.s64 	%rd80, %rd6, %rd79;
	ld.global.u32 	%r3336, [%rd80];
$L__BB7_709:
	add.s32 	%r1072, %r1068, 512;
	setp.ge.s32 	%p477, %r1072, %r609;
	cvt.s64.s32 	%rd82, %r606;
	sub.s64 	%rd83, %rd72, %rd82;
	cvt.s64.s32 	%rd84, %r605;
	add.s64 	%rd85, %rd83, %rd84;
	shl.b64 	%rd86, %rd85, 2;
	add.s64 	%rd28, %rd6, %rd86;
	@%p477 bra 	$L__BB7_713;
	setp.lt.s32 	%p478, %r1072, %r606;
	@%p478 bra 	$L__BB7_712;
	ld.global.u32 	%r3337, [%rd28+2048];
	bra.uni 	$L__BB7_713;
$L__BB7_712:
	ld.global.u32 	%r3337, [%rd27+2048];
$L__BB7_713:
	or.b32  	%r1076, %r1068, 1024;
	setp.ge.s32 	%p479, %r1076, %r609;
	@%p479 bra 	$L__BB7_717;
	setp.lt.s32 	%p480, %r1076, %r606;
	@%p480 bra 	$L__BB7_716;
	ld.global.u32 	%r3338, [%rd28+4096];
	bra.uni 	$L__BB7_717;
$L__BB7_716:
	ld.global.u32 	%r3338, [%rd27+4096];
$L__BB7_717:
	add.s32 	%r1080, %r1068, 1536;
	setp.ge.s32 	%p481, %r1080, %r609;
	@%p481 bra 	$L__BB7_721;
	setp.lt.s32 	%p482, %r1080, %r606;
	@%p482 bra 	$L__BB7_720;
	ld.global.u32 	%r3339, [%rd28+6144];
	bra.uni 	$L__BB7_721;
$L__BB7_720:
	ld.global.u32 	%r3339, [%rd27+6144];
$L__BB7_721:
	or.b32  	%r1084, %r1068, 2048;
	setp.ge.s32 	%p483, %r1084, %r609;
	@%p483 bra 	$L__BB7_725;
	setp.lt.s32 	%p484, %r1084, %r606;
	@%p484 bra 	$L__BB7_724;
	ld.global.u32 	%r3340, [%rd28+8192];
	bra.uni 	$L__BB7_725;
$L__BB7_724:
	ld.global.u32 	%r3340, [%rd27+8192];
$L__BB7_725:
	add.s32 	%r1088, %r1068, 2560;
	setp.ge.s32 	%p485, %r1088, %r609;
	@%p485 bra 	$L__BB7_729;
	setp.lt.s32 	%p486, %r1088, %r606;
	@%p486 bra 	$L__BB7_728;
	ld.global.u32 	%r3341, [%rd28+10240];
	bra.uni 	$L__BB7_729;
$L__BB7_728:
	ld.global.u32 	%r3341, [%rd27+10240];
$L__BB7_729:
	or.b32  	%r1913, %r1068, 3072;
	setp.ge.s32 	%p487, %r1913, %r609;
	@%p487 bra 	$L__BB7_733;
	setp.lt.s32 	%p488, %r1913, %r606;
	@%p488 bra 	$L__BB7_732;
	ld.global.u32 	%r3342, [%rd28+12288];
	bra.uni 	$L__BB7_733;
$L__BB7_732:
	ld.global.u32 	%r3342, [%rd27+12288];
$L__BB7_733:
	add.s32 	%r1917, %r1068, 3584;
	setp.ge.s32 	%p489, %r1917, %r609;
	@%p489 bra 	$L__BB7_737;
	setp.lt.s32 	%p490, %r1917, %r606;
	@%p490 bra 	$L__BB7_736;
	ld.global.u32 	%r3343, [%rd28+14336];
	bra.uni 	$L__BB7_737;
$L__BB7_736:
	ld.global.u32 	%r3343, [%rd27+14336];
$L__BB7_737:
	or.b32  	%r1922, %r1068, 4096;
	setp.ge.s32 	%p491, %r1922, %r609;
	@%p491 bra 	$L__BB7_741;
	setp.lt.s32 	%p492, %r1922, %r606;
	@%p492 bra 	$L__BB7_740;
	ld.global.u32 	%r3344, [%rd28+16384];
	bra.uni 	$L__BB7_741;
$L__BB7_740:
	ld.global.u32 	%r3344, [%rd27+16384];
$L__BB7_741:
	add.s32 	%r1927, %r1068, 4608;
	setp.ge.s32 	%p493, %r1927, %r609;
	@%p493 bra 	$L__BB7_745;
	setp.lt.s32 	%p494, %r1927, %r606;
	@%p494 bra 	$L__BB7_744;
	ld.global.u32 	%r3345, [%rd28+18432];
	bra.uni 	$L__BB7_745;
$L__BB7_744:
	ld.global.u32 	%r3345, [%rd27+18432];
$L__BB7_745:
	or.b32  	%r1932, %r1068, 5120;
	setp.ge.s32 	%p495, %r1932, %r609;
	@%p495 bra 	$L__BB7_749;
	or.b32  	%r1934, %r1068, 5120;
	setp.lt.s32 	%p496, %r1934, %r606;
	@%p496 bra 	$L__BB7_748;
	ld.global.u32 	%r3346, [%rd28+20480];
	bra.uni 	$L__BB7_749;
$L__BB7_748:
	ld.global.u32 	%r3346, [%rd27+20480];
$L__BB7_749:
	add.s32 	%r1937, %r1068, 5632;
	setp.ge.s32 	%p497, %r1937, %r609;
	@%p497 bra 	$L__BB7_753;
	add.s32 	%r1939, %r1068, 5632;
	setp.lt.s32 	%p498, %r1939, %r606;
	@%p498 bra 	$L__BB7_752;
	ld.global.u32 	%r3347, [%rd28+22528];
	bra.uni 	$L__BB7_753;
$L__BB7_752:
	ld.global.u32 	%r3347, [%rd27+22528];
$L__BB7_753:
	mov.u32 	%r1941, %tid.x;
	or.b32  	%r1942, %r1941, 6144;
	setp.ge.s32 	%p499, %r1942, %r609;
	@%p499 bra 	$L__BB7_757;
	mov.u32 	%r1943, %tid.x;
	or.b32  	%r1944, %r1943, 6144;
	setp.lt.s32 	%p500, %r1944, %r606;
	@%p500 bra 	$L__BB7_756;
	ld.global.u32 	%r3348, [%rd28+24576];
	bra.uni 	$L__BB7_757;
$L__BB7_756:
	ld.global.u32 	%r3348, [%rd27+24576];
$L__BB7_757:
	mov.u32 	%r1946, %tid.x;
	add.s32 	%r1947, %r1946, 6656;
	setp.ge.s32 	%p501, %r1947, %r609;
	@%p501 bra 	$L__BB7_761;
	mov.u32 	%r1948, %tid.x;
	add.s32 	%r1949, %r1948, 6656;
	setp.lt.s32 	%p502, %r1949, %r606;
	@%p502 bra 	$L__BB7_760;
	ld.global.u32 	%r3349, [%rd28+26624];
	bra.uni 	$L__BB7_761;
$L__BB7_760:
	ld.global.u32 	%r3349, [%rd27+26624];
$L__BB7_761:
	mov.u32 	%r1951, %tid.x;
	or.b32  	%r1952, %r1951, 7168;
	setp.ge.s32 	%p503, %r1952, %r609;
	@%p503 bra 	$L__BB7_765;
	mov.u32 	%r1953, %tid.x;
	or.b32  	%r1954, %r1953, 7168;
	setp.lt.s32 	%p504, %r1954, %r606;
	@%p504 bra 	$L__BB7_764;
	ld.global.u32 	%r3350, [%rd28+28672];
	bra.uni 	$L__BB7_765;
$L__BB7_764:
	ld.global.u32 	%r3350, [%rd27+28672];
$L__BB7_765:
	mov.u32 	%r1956, %tid.x;
	add.s32 	%r1957, %r1956, 7680;
	setp.ge.s32 	%p505, %r1957, %r609;
	@%p505 bra 	$L__BB7_769;
	mov.u32 	%r1958, %tid.x;
	add.s32 	%r1959, %r1958, 7680;
	setp.lt.s32 	%p506, %r1959, %r606;
	@%p506 bra 	$L__BB7_768;
	ld.global.u32 	%r3351, [%rd28+30720];
	bra.uni 	$L__BB7_769;
$L__BB7_768:
	ld.global.u32 	%r3351, [%rd27+30720];
$L__BB7_769:
	mov.u32 	%r1961, %tid.x;
	or.b32  	%r1962, %r1961, 8192;
	setp.ge.s32 	%p507, %r1962, %r609;
	@%p507 bra 	$L__BB7_773;
	mov.u32 	%r1963, %tid.x;
	or.b32  	%r1964, %r1963, 8192;
	setp.lt.s32 	%p508, %r1964, %r606;
	@%p508 bra 	$L__BB7_772;
	ld.global.u32 	%r3352, [%rd28+32768];
	bra.uni 	$L__BB7_773;
$L__BB7_772:
	ld.global.u32 	%r3352, [%rd27+32768];
$L__BB7_773:
	mov.u32 	%r1966, %tid.x;
	add.s32 	%r1967, %r1966, 8704;
	setp.ge.s32 	%p509, %r1967, %r609;
	@%p509 bra 	$L__BB7_777;
	mov.u32 	%r1968, %tid.x;
	add.s32 	%r1969, %r1968, 8704;
	setp.lt.s32 	%p510, %r1969, %r606;
	@%p510 bra 	$L__BB7_776;
	ld.global.u32 	%r3353, [%rd28+34816];
	bra.uni 	$L__BB7_777;
$L__BB7_776:
	ld.global.u32 	%r3353, [%rd27+34816];
$L__BB7_777:
	mov.u32 	%r1971, %tid.x;
	or.b32  	%r1972, %r1971, 9216;
	setp.ge.s32 	%p511, %r1972, %r609;
	@%p511 bra 	$L__BB7_781;
	mov.u32 	%r1973, %tid.x;
	or.b32  	%r1974, %r1973, 9216;
	setp.lt.s32 	%p512, %r1974, %r606;
	@%p512 bra 	$L__BB7_780;
	ld.global.u32 	%r3354, [%rd28+36864];
	bra.uni 	$L__BB7_781;
$L__BB7_780:
	ld.global.u32 	%r3354, [%rd27+36864];
$L__BB7_781:
	bar.sync 	0;
	mov.u32 	%r1975, %tid.x;
	shl.b32 	%r1976, %r1975, 2;
	mov.u32 	%r1977, _ZN6thrust24THRUST_300001_SM_1000_NS8cuda_cub4core6detail5shmemE;
	add.s32 	%r1978, %r1977, %r1976;
	st.shared.u32 	[%r1978+2048], %r3336;
	st.shared.u32 	[%r1978+4096], %r3337;
	st.shared.u32 	[%r1978+6144], %r3338;
	st.shared.u32 	[%r1978+8192], %r3339;
	st.shared.u32 	[%r1978+10240], %r3340;
	st.shared.u32 	[%r1978+12288], %r3341;
	st.shared.u32 	[%r1978+14336], %r3342;
	st.shared.u32 	[%r1978+16384], %r3343;
	st.shared.u32 	[%r1978+18432], %r3344;
	st.shared.u32 	[%r1978+20480], %r3345;
	st.shared.u32 	[%r1978+22528], %r3346;
	st.shared.u32 	[%r1978+24576], %r3347;
	st.shared.u32 	[%r1978+26624], %r3348;
	st.shared.u32 	[%r1978+28672], %r3349;
	st.shared.u32 	[%r1978+30720], %r3350;
	st.shared.u32 	[%r1978+32768], %r3351;
	st.shared.u32 	[%r1978+34816], %r3352;
	st.shared.u32 	[%r1978+36864], %r3353;
	st.shared.u32 	[%r1978+38912], %r3354;
	bar.sync 	0;
	@%p451 bra 	$L__BB7_783;
	shl.b32 	%r1979, %r762, 2;
	mov.u32 	%r1980, _ZN6thrust24THRUST_300001_SM_1000_NS8cuda_cub4core6detail5shmemE;
	add.s32 	%r1981, %r1980, %r1979;
	ld.shared.u32 	%r3336, [%r1981+2048];
$L__BB7_783:
	@%p452 bra 	$L__BB7_785;
	shl.b32 	%r1982, %r773, 2;
	mov.u32 	%r1983, _ZN6thrust24THRUST_300001_SM_1000_NS8cuda_cub4core6detail5shmemE;
	add.s32 	%r1984, %r1983, %r1982;
	ld.shared.u32 	%r3337, [%r1984+2048];
$L__BB7_785:
	@%p453 bra 	$L__BB7_787;
	shl.b32 	%r1985, %r784, 2;
	mov.u32 	%r1986, _ZN6thrust24THRUST_300001_SM_1000_NS8cuda_cub4core6detail5shmemE;
	add.s32 	%r1987, %r1986, %r1985;
	ld.shared.u32 	%r3338, [%r1987+2048];
$L__BB7_787:
	@%p454 bra 	$L__BB7_789;
	shl.b32 	%r1988, %r795, 2;
	mov.u32 	%r1989, _ZN6thrust24THRUST_300001_SM_1000_NS8cuda_cub4core6detail5shmemE;
	add.s32 	%r1990, %r1989, %r1988;
	ld.shared.u32 	%r3339, [%r1990+2048];
$L__BB7_789:
	@%p455 bra 	$L__BB7_791;
	shl.b32 	%r1991, %r806, 2;
	mov.u32 	%r1992, _ZN6thrust24THRUST_300001_SM_1000_NS8cuda_cub4core6detail5shmemE;
	add.s32 	%r1993, %r1992, %r1991;
	ld.shared.u32 	%r3340, [%r1993+2048];
$L__BB7_791:
	@%p456 bra 	$L__BB7_793;
	shl.b32 	%r1994, %r817, 2;
	mov.u32 	%r1995, _ZN6thrust24THRUST_300001_SM_1000_NS8cuda_cub4core6detail5shmemE;
	add.s32 	%r1996, %r1995, %r1994;
	ld.shared.u32 	%r3341, [%r1996+2048];
$L__BB7_793:
	setp.eq.s32 	%p519, %r1011, 0;
	@%p519 bra 	$L__BB7_795;
	shl.b32 	%r1997, %r827, 2;
	mov.u32 	%r1998, _ZN6thrust24THRUST_300001_SM_1000_NS8cuda_cub4core6detail5shmemE;
	add.s32 	%r1999, %r1998, %r1997;
	ld.shared.u32 	%r3342, [%r1999+2048];
$L__BB7_795:
	setp.eq.s32 	%p520, %r1014, 0;
	@%p520 bra 	$L__BB7_797;
	shl.b32 	%r2000, %r838, 2;
	mov.u32 	%r2001, _ZN6thrust24THRUST_300001_SM_1000_NS8cuda_cub4core6detail5shmemE;
	add.s32 	%r2002, %r2001, %r2000;
	ld.shared.u32 	%r3343, [%r2002+2048];
$L__BB7_797:
	setp.eq.s32 	%p521, %r1017, 0;
	@%p521 bra 	$L__BB7_799;
	shl.b32 	%r2003, %r848, 2;
	mov.u32 	%r2004, _ZN6thrust24THRUST_300001_SM_1000_NS8cuda_cub4core6detail5shmemE;
	add.s32 	%r2005, %r2004, %r2003;
	ld.shared.u32 	%r3344, [%r2005+2048];
$L__BB7_799:
	setp.eq.s32 	%p522, %r1020, 0;
	@%p522 bra 	$L__BB7_801;
	shl.b32 	%r2006, %r859, 2;
	mov.u32 	%r2007, _ZN6thrust24THRUST_300001_SM_1000_NS8cuda_cub4core6detail5shmemE;
	add.s32 	%r2008, %r2007, %r2006;
	ld.shared.u32 	%r3345, [%r2008+2048];
$L__BB7_801:
	setp.eq.s32 	%p523, %r1023, 0;
	@%p523 bra 	$L__BB7_803;
	shl.b32 	%r2009, %r869, 2;
	mov.u32 	%r2010, _ZN6thrust24THRUST_300001_SM_1000_NS8cuda_cub4core6detail5shmemE;
	add.s32 	%r2011, %r2010, %r2009;
	ld.shared.u32 	%r3346, [%r2011+2048];
$L__BB7_803:
	setp.eq.s32 	%p524, %r1026, 0;
	@%p524 bra 	$L__BB7_805;
	shl.b32 	%r2012, %r880, 2;
	mov.u32 	%r2013, _ZN6thrust24THRUST_300001_SM_1000_NS8cuda_cub4core6detail5shmemE;
	add.s32 	%r2014, %r2013, %r2012;
	ld.shared.u32 	%r3347, [%r2014+2048];
$L__BB7_805:
	setp.eq.s32 	%p525, %r1029, 0;
	@%p525 bra 	$L__BB7_807;
	shl.b32 	%r2015, %r890, 2;
	mov.u32 	%r2016, _ZN6thrust24THRUST_300001_SM_1000_NS8cuda_cub4core6detail5shmemE;
	add.s32 	%r2017, %r2016, %r2015;
	ld.shared.u32 	%r3348, [%r2017+2048];
$L__BB7_807:
	setp.eq.s32 	%p526, %r1032, 0;
	@%p526 bra 	$L__BB7_809;
	shl.b32 	%r2018, %r901, 2;
	mov.u32 	%r2019, _ZN6thrust24THRUST_300001_SM_1000_NS8cuda_cub4core6detail5shmemE;
	add.s32 	%r2020, %r2019, %r2018;
	ld.shared.u32 	%r3349, [%r2020+2048];
$L__BB7_809:
	setp.eq.s32 	%p527, %r1035, 0;
	@%p527 bra 	$L__BB7_811;
	shl.b32 	%r2021, %r911, 2;
	mov.u32 	%r2022, _ZN6thrust24THRUST_300001_SM_1000_NS8cuda_cub4core6detail5shmemE;
	add.s32 	%r2023, %r2022, %r2021;
	ld.shared.u32 	%r3350, [%r2023+2048];
$L__BB7_811:
	setp.eq.s32 	%p528, %r1038, 0;
	@%p528 bra 	$L__BB7_813;
	shl.b32 	%r2024, %r922, 2;
	mov.u32 	%r2025, _ZN6thrust24THRUST_300001_SM_1000_NS8cuda_cub4core6detail5shmemE;
	add.s32 	%r2026, %r2025, %r2024;
	ld.shared.u32 	%r3351, [%r2026+2048];
$L__BB7_813:
	setp.eq.s32 	%p529, %r1041, 0;
	@%p529 bra 	$L__BB7_815;
	shl.b32 	%r2027, %r932, 2;
	mov.u32 	%r2028, _ZN6thrust24THRUST_300001_SM_1000_NS8cuda_cub4core6detail5shmemE;
	add.s32 	%r2029, %r2028, %r2027;
	ld.shared.u32 	%r3352, [%r2029+2048];
$L__BB7_815:
	setp.eq.s32 	%p530, %r1044, 0;
	@%p530 bra 	$L__BB7_817;
	shl.b32 	%r2030, %r943, 2;
	mov.u32 	%r2031, _ZN6thrust24THRUST_300001_SM_1000_NS8cuda_cub4core6detail5shmemE;
	add.s32 	%r2032, %r2031, %r2030;
	ld.shared.u32 	%r3353, [%r2032+2048];
$L__BB7_817:
	setp.eq.s32 	%p531, %r1047, 0;
	@%p531 bra 	$L__BB7_819;
	shl.b32 	%r2033, %r953, 2;
	mov.u32 	%r2034, _ZN6thrust24THRUST_300001_SM_1000_NS8cuda_cub4core6detail5shmemE;
	add.s32 	%r2035, %r2034, %r2033;
	ld.shared.u32 	%r3354, [%r2035+2048];
$L__BB7_819:
	setp.ge.s32 	%p532, %r763, %r756;
	bar.sync 	0;
	@%p532 bra 	$L__BB7_821;
	add.s32 	%r1170, %r3375, 1;
	shl.b32 	%r2036, %r3375, 2;
	mov.u32 	%r2037, _ZN6thrust24THRUST_300001_SM_1000_NS8cuda_cub4core6detail5shmemE;
	add.s32 	%r2038, %r2037, %r2036;
	st.shared.u32 	[%r2038+2048], %r3336;
	mov.u32 	%r3375, %r1170;
$L__BB7_821:
	setp.ge.s32 	%p533, %r774, %r756;
	@%p533 bra 	$L__BB7_823;
	add.s32 	%r1172, %r3375, 1;
	shl.b32 	%r2039, %r3375, 2;
	mov.u32 	%r2040, _ZN6thrust24THRUST_300001_SM_1000_NS8cuda_cub4core6detail5shmemE;
	add.s32 	%r2041, %r2040, %r2039;
	st.shared.u32 	[%r2041+2048], %r3337;
	mov.u32 	%r3375, %r1172;
$L__BB7_823:
	setp.ge.s32 	%p534, %r785, %r756;
	@%p534 bra 	$L__BB7_825;
	add.s32 	%r1174, %r3375, 1;
	shl.b32 	%r2042, %r3375, 2;
	mov.u32 	%r2043, _ZN6thrust24THRUST_300001_SM_1000_NS8cuda_cub4core6detail5shmemE;
	add.s32 	%r2044, %r2043, %r2042;
	st.shared.u32 	[%r2044+2048], %r3338;
	mov.u32 	%r3375, %r1174;
$L__BB7_825:
	setp.ge.s32 	%p535, %r796, %r756;
	@%p535 bra 	$L__BB7_827;
	add.s32 	%r1176, %r3375, 1;
	shl.b32 	%r2045, %r3375, 2;
	mov.u32 	%r2046, _ZN6thrust24THRUST_300001_SM_1000_NS8cuda_cub4core6detail5shmemE;
	add.s32 	%r2047, %r2046, %r2045;
	st.shared.u32 	[%r2047+2048], %r3339;
	mov.u32 	%r3375, %r1176;
$L__BB7_827:
	setp.ge.s32 	%p536, %r807, %r756;
	@%p536 bra 	$L__BB7_829;
	add.s32 	%r1178, %r3375, 1;
	shl.b32 	%r2048, %r3375, 2;
	mov.u32 	%r2049, _ZN6thrust24THRUST_300001_SM_1000_NS8cuda_cub4core6detail5shmemE;
	add.s32 	%r2050, %r2049, %r2048;
	st.shared.u32 	[%r2050+2048], %r3340;
	mov.u32 	%r3375, %r1178;
$L__BB7_829:
	setp.eq.s32 	%p537, %r1008, 0;
	@%p537 bra 	$L__BB7_831;
	add.s32 	%r1180, %r3375, 1;
	shl.b32 	%r2051, %r3375, 2;
	mov.u32 	%r2052, _ZN6thrust24THRUST_300001_SM_1000_NS8cuda_cub4core6detail5shmemE;
	add.s32 	%r2053, %r2052, %r2051;
	st.shared.u32 	[%r2053+2048], %r3341;
	mov.u32 	%r3375, %r1180;
$L__BB7_831:
	setp.eq.s32 	%p538, %r1011, 0;
	@%p538 bra 	$L__BB7_833;
	add.s32 	%r1182, %r3375, 1;
	shl.b32 	%r2054, %r3375, 2;
	mov.u32 	%r2055, _ZN6thrust24THRUST_300001_SM_1000_NS8cuda_cub4core6detail5shmemE;
	add.s32 	%r2056, %r2055, %r2054;
	st.shared.u32 	[%r2056+2048], %r3342;
	mov.u32 	%r3375, %r1182;
$L__BB7_833:
	setp.eq.s32 	%p539, %r1014, 0;
	@%p539 bra 	$L__BB7_835;
	add.s32 	%r1184, %r3375, 1;
	shl.b32 	%r2057, %r3375, 2;
	mov.u32 	%r2058, _ZN6thrust24THRUST_300001_SM_1000_NS8cuda_cub4core6detail5shmemE;
	add.s32 	%r2059, %r2058, %r2057;
	st.shared.u32 	[%r2059+2048], %r3343;
	mov.u32 	%r3375, %r1184;
$L__BB7_835:
	setp.eq.s32 	%p540, %r1017, 0;
	@%p540 bra 	$L__BB7_837;
	add.s32 	%r1186, %r3375, 1;
	shl.b32 	%r2060, %r3375, 2;
	mov.u32 	%r2061, _ZN6thrust24THRUST_300001_SM_1000_NS8cuda_cub4core6detail5shmemE;
	add.s32 	%r2062, %r2061, %r2060;
	st.shared.u32 	[%r2062+2048], %r3344;
	mov.u32 	%r3375, %r1186;
$L__BB7_837:
	setp.eq.s32 	%p541, %r1020, 0;
	@%p541 bra 	$L__BB7_839;
	add.s32 	%r1188, %r3375, 1;
	shl.b32 	%r2063, %r3375, 2;
	mov.u32 	%r2064, _ZN6thrust24THRUST_300001_SM_1000_NS8cuda_cub4core6detail5shmemE;
	add.s32 	%r2065, %r2064, %r2063;
	st.shared.u32 	[%r2065+2048], %r3345;
	mov.u32 	%r3375, %r1188;
$L__BB7_839:
	setp.eq.s32 	%p542, %r1023, 0;
	@%p542 bra 	$L__BB7_841;
	add.s32 	%r1190, %r3375, 1;
	shl.b32 	%r2066, %r3375, 2;
	mov.u32 	%r2067, _ZN6thrust24THRUST_300001_SM_1000_NS8cuda_cub4core6detail5shmemE;
	add.s32 	%r2068, %r2067, %r2066;
	st.shared.u32 	[%r2068+2048], %r3346;
	mov.u32 	%r3375, %r1190;
$L__BB7_841:
	setp.eq.s32 	%p543, %r1026, 0;
	@%p543 bra 	$L__BB7_843;
	add.s32 	%r1192, %r3375, 1;
	shl.b32 	%r2069, %r3375, 2;
	mov.u32 	%r2070, _ZN6thrust24THRUST_300001_SM_1000_NS8cuda_cub4core6detail5shmemE;
	add.s32 	%r2071, %r2070, %r2069;
	st.shared.u32 	[%r2071+2048], %r3347;
	mov.u32 	%r3375, %r1192;
$L__BB7_843:
	setp.eq.s32 	%p544, %r1029, 0;
	@%p544 bra 	$L__BB7_845;
	add.s32 	%r1194, %r3375, 1;
	shl.b32 	%r2072, %r3375, 2;
	mov.u32 	%r2073, _ZN6thrust24THRUST_300001_SM_1000_NS8cuda_cub4core6detail5shmemE;
	add.s32 	%r2074, %r2073, %r2072;
	st.shared.u32 	[%r2074+2048], %r3348;
	mov.u32 	%r3375, %r1194;
$L__BB7_845:
	setp.eq.s32 	%p545, %r1032, 0;
	@%p545 bra 	$L__BB7_847;
	add.s32 	%r1196, %r3375, 1;
	shl.b32 	%r2075, %r3375, 2;
	mov.u32 	%r2076, _ZN6thrust24THRUST_300001_SM_1000_NS8cuda_cub4core6detail5shmemE;
	add.s32 	%r2077, %r2076, %r2075;
	st.shared.u32 	[%r2077+2048], %r3349;
	mov.u32 	%r3375, %r1196;
$L__BB7_847:
	setp.eq.s32 	%p546, %r1035, 0;
	@%p546 bra 	$L__BB7_849;
	add.s32 	%r1198, %r3375, 1;
	shl.b32 	%r2078, %r3375, 2;
	mov.u32 	%r2079, _ZN6thrust24THRUST_300001_SM_1000_NS8cuda_cub4core6detail5shmemE;
	add.s32 	%r2080, %r2079, %r2078;
	st.shared.u32 	[%r2080+2048], %r3350;
	mov.u32 	%r3375, %r1198;
$L__BB7_849:
	setp.eq.s32 	%p547, %r1038, 0;
	@%p547 bra 	$L__BB7_851;
	add.s32 	%r1200, %r3375, 1;
	shl.b32 	%r2081, %r3375, 2;
	mov.u32 	%r2082, _ZN6thrust24THRUST_300001_SM_1000_NS8cuda_cub4core6detail5shmemE;
	add.s32 	%r2083, %r2082, %r2081;
	st.shared.u32 	[%r2083+2048], %r3351;
	mov.u32 	%r3375, %r1200;
$L__BB7_851:
	setp.eq.s32 	%p548, %r1041, 0;
	@%p548 bra 	$L__BB7_853;
	add.s32 	%r1202, %r3375, 1;
	shl.b32 	%r2084, %r3375, 2;
	mov.u32 	%r2085, _ZN6thrust24THRUST_300001_SM_1000_NS8cuda_cub4core6detail5shmemE;
	add.s32 	%r2086, %r2085, %r2084;
	st.shared.u32 	[%r2086+2048], %r3352;
	mov.u32 	%r3375, %r1202;
$L__BB7_853:
	setp.eq.s32 	%p549, %r1044, 0;
	@%p549 bra 	$L__BB7_855;
	add.s32 	%r1204, %r3375, 1;
	shl.b32 	%r2087, %r3375, 2;
	mov.u32 	%r2088, _ZN6thrust24THRUST_300001_SM_1000_NS8cuda_cub4core6detail5shmemE;
	add.s32 	%r2089, %r2088, %r2087;
	st.shared.u32 	[%r2089+2048], %r3353;
	mov.u32 	%r3375, %r1204;
$L__BB7_855:
	setp.eq.s32 	%p550, %r1047, 0;
	@%p550 bra 	$L__BB7_857;
	shl.b32 	%r2090, %r3375, 2;
	mov.u32 	%r2091, _ZN6thrust24THRUST_300001_SM_1000_NS8cuda_cub4core6detail5shmemE;
	add.s32 	%r2092, %r2091, %r2090;
	st.shared.u32 	[%r2092+2048], %r3354;
$L__BB7_857:
	mov.u32 	%r1206, %tid.x;
	setp.ge.s32 	%p551, %r1206, %r3309;
	bar.sync 	0;
	@%p551 bra 	$L__BB7_864;
	not.b32 	%r2093, %r1206;
	add.s32 	%r1207, %r3309, %r2093;
	and.b32  	%r2094, %r1207, 1536;
	setp.eq.s32 	%p552, %r2094, 1536;
	mov.u32 	%r3398, %r1206;
	@%p552 bra 	$L__BB7_861;
	shr.u32 	%r2095, %r1207, 9;
	add.s32 	%r2096, %r2095, 1;
	and.b32  	%r2097, %r2096, 3;
	add.s32 	%r3394, %r1206, %r3310;
	shl.b32 	%r2098, %r1206, 2;
	mov.u32 	%r2099, _ZN6thrust24THRUST_300001_SM_1000_NS8cuda_cub4core6detail5shmemE;
	add.s32 	%r2100, %r2098, %r2099;
	add.s32 	%r3393, %r2100, 2048;
	neg.s32 	%r3392, %r2097;
	shl.b32 	%r2101, %r2096, 9;
	and.b32  	%r2102, %r2101, 1536;
	add.s32 	%r3398, %r1206, %r2102;
$L__BB7_860:
	.pragma "nounroll";
	mul.wide.s32 	%rd87, %r3394, 4;
	add.s64 	%rd88, %rd8, %rd87;
	ld.shared.u32 	%r2103, [%r3393];
	st.global.u32 	[%rd88], %r2103;
	add.s32 	%r3394, %r3394, 512;
	add.s32 	%r3393, %r3393, 2048;
	add.s32 	%r3392, %r3392, 1;
	setp.ne.s32 	%p553, %r3392, 0;
	@%p553 bra 	$L__BB7_860;
$L__BB7_861:
	setp.lt.u32 	%p554, %r1207, 1536;
	@%p554 bra 	$L__BB7_864;
	add.s64 	%rd29, %rd8, 4096;
	add.s32 	%r3397, %r3398, %r3310;
	shl.b32 	%r2104, %r3398, 2;
	mov.u32 	%r2105, _ZN6thrust24THRUST_300001_SM_1000_NS8cuda_cub4core6detail5shmemE;
	add.s32 	%r2106, %r2104, %r2105;
	add.s32 	%r3396, %r2106, 8192;
$L__BB7_863:
	mul.wide.s32 	%rd89, %r3397, 4;
	add.s64 	%rd90, %rd29, %rd89;
	ld.shared.u32 	%r2107, [%r3396+-6144];
	st.global.u32 	[%rd90+-4096], %r2107;
	ld.shared.u32 	%r2108, [%r3396+-4096];
	st.global.u32 	[%rd90+-2048], %r2108;
	ld.shared.u32 	%r2109, [%r3396+-2048];
	st.global.u32 	[%rd90], %r2109;
	ld.shared.u32 	%r2110, [%r3396];
	st.global.u32 	[%rd90+2048], %r2110;
	add.s32 	%r3398, %r3398, 2048;
	add.s32 	%r3397, %r3397, 2048;
	add.s32 	%r3396, %r3396, 8192;
	setp.lt.s32 	%p555, %r3398, %r3309;
	@%p555 bra 	$L__BB7_863;
$L__BB7_864:
	setp.ne.s32 	%p556, %r1206, 0;
	@%p556 bra 	$L__BB7_866;
	ld.param.u64 	%rd141, [_ZN6thrust24THRUST_300001_SM_1000_NS8cuda_cub4core6detail13_kernel_agentINS1_16__set_operations10SetOpAgentINS0_6detail15normal_iteratorINS0_10device_ptrIiEEEESB_SB_SB_SB_SB_i7CompareNS5_16serial_set_unionEN4cuda3std3__417integral_constantIbLb1EEEEEJSB_SB_SB_SB_iiSB_SB_SC_SD_PNSG_4pairIiiEEPmN3cub18CUB_300001_SM_100013ScanTileStateIiLb1EEEEEEvDpT0__param_11];
	add.s32 	%r2111, %r3310, %r3309;
	cvt.s64.s32 	%rd91, %r2111;
	cvta.to.global.u64 	%rd92, %rd141;
	st.global.u64 	[%rd92], %rd91;
$L__BB7_866:
	ret;

}
	// .globl	_ZN6thrust24THRUST_300001_SM_1000_NS8cuda_cub4core6detail13_kernel_agentINS1_16__set_operations14PartitionAgentINS0_6detail15normal_iteratorINS0_10device_ptrIiEEEESB_l7CompareEEJSB_SB_lllPN4cuda3std3__44pairIllEESC_iEEEvDpT0_
.visible .entry _ZN6thrust24THRUST_300001_SM_1000_NS8cuda_cub4core6detail13_kernel_agentINS1_16__set_operations14PartitionAgentINS0_6detail15normal_iteratorINS0_10device_ptrIiEEEESB_l7CompareEEJSB_SB_lllPN4cuda3std3__44pairIllEESC_iEEEvDpT0_(
	.param .align 8 .b8 _ZN6thrust24THRUST_300001_SM_1000_NS8cuda_cub4core6detail13_kernel_agentINS1_16__set_operations14PartitionAgentINS0_6detail15normal_iteratorINS0_10device_ptrIiEEEESB_l7CompareEEJSB_SB_lllPN4cuda3std3__44pairIllEESC_iEEEvDpT0__param_0[8],
	.param .align 8 .b8 _ZN6thrust24THRUST_300001_SM_1000_NS8cuda_cub4core6detail13_kernel_agentINS1_16__set_operations14PartitionAgentINS0_6detail15normal_iteratorINS0_10device_ptrIiEEEESB_l7CompareEEJSB_SB_lllPN4cuda3std3__44pairIllEESC_iEEEvDpT0__param_1[8],
	.param .u64 _ZN6thrust24THRUST_300001_SM_1000_NS8cuda_cub4core6detail13_kernel_agentINS1_16__set_operations14PartitionAgentINS0_6detail15normal_iteratorINS0_10device_ptrIiEEEESB_l7CompareEEJSB_SB_lllPN4cuda3std3__44pairIllEESC_iEEEvDpT0__param_2,
	.param .u64 _ZN6thrust24THRUST_300001_SM_1000_NS8cuda_cub4core6detail13_kernel_agentINS1_16__set_operations14PartitionAgentINS0_6detail15normal_iteratorINS0_10device_ptrIiEEEESB_l7CompareEEJSB_SB_lllPN4cuda3std3__44pairIllEESC_iEEEvDpT0__param_3,
	.param .u64 _ZN6thrust24THRUST_300001_SM_1000_NS8cuda_cub4core6detail13_kernel_agentINS1_16__set_operations14PartitionAgentINS0_6detail15normal_iteratorINS0_10device_ptrIiEEEESB_l7CompareEEJSB_SB_lllPN4cuda3std3__44pairIllEESC_iEEEvDpT0__param_4,
	.param .u64 .ptr .align 1 _ZN6thrust24THRUST_300001_SM_1000_NS8cuda_cub4core6detail13_kernel_agentINS1_16__set_operations14PartitionAgentINS0_6detail15normal_iteratorINS0_10device_ptrIiEEEESB_l7CompareEEJSB_SB_lllPN4cuda3std3__44pairIllEESC_iEEEvDpT0__param_5,
	.param .align 1 .b8 _ZN6thrust24THRUST_300001_SM_1000_NS8cuda_cub4core6detail13_kernel_agentINS1_16__set_operations14PartitionAgentINS0_6detail15normal_iteratorINS0_10device_ptrIiEEEESB_l7CompareEEJSB_SB_lllPN4cuda3std3__44pairIllEESC_iEEEvDpT0__param_6[1],
	.param .u32 _ZN6thrust24THRUST_300001_SM_1000_NS8cuda_cub4core6detail13_kernel_agentINS1_16__set_operations14PartitionAgentINS0_6detail15normal_iteratorINS0_10device_ptrIiEEEESB_l7CompareEEJSB_SB_lllPN4cuda3std3__44pairIllEESC_iEEEvDpT0__param_7
)
.maxntid 256
{
	.reg .pred 	%p<34>;
	.reg .b32 	%r<20>;
	.reg .b64 	%rd<189>;

	ld.param.u64 	%rd68, [_ZN6thrust24THRUST_300001_SM_1000_NS8cuda_cub4core6detail13_kernel_agentINS1_16__set_operations14PartitionAgentINS0_6detail15normal_iteratorINS0_10device_ptrIiEEEESB_l7CompareEEJSB_SB_lllPN4cuda3std3__44pairIllEESC_iEEEvDpT0__param_1];
	ld.param.u64 	%rd67, [_ZN6thrust24THRUST_300001_SM_1000_NS8cuda_cub4core6detail13_kernel_agentINS1_16__set_operations14PartitionAgentINS0_6detail15normal_iteratorINS0_10device_ptrIiEEEESB_l7CompareEEJSB_SB_lllPN4cuda3std3__44pairIllEESC_iEEEvDpT0__param_0];
	ld.param.u64 	%rd69, [_ZN6thrust24THRUST_300001_SM_1000_NS8cuda_cub4core6detail13_kernel_agentINS1_16__set_operations14PartitionAgentINS0_6detail15normal_iteratorINS0_10device_ptrIiEEEESB_l7CompareEEJSB_SB_lllPN4cuda3std3__44pairIllEESC_iEEEvDpT0__param_2];
	ld.param.u64 	%rd70, [_ZN6thrust24THRUST_300001_SM_1000_NS8cuda_cub4core6detail13_kernel_agentINS1_16__set_operations14PartitionAgentINS0_6detail15normal_iteratorINS0_10device_ptrIiEEEESB_l7CompareEEJSB_SB_lllPN4cuda3std3__44pairIllEESC_iEEEvDpT0__param_3];
	ld.param.u64 	%rd72, [_ZN6thrust24THRUST_300001_SM_1000_NS8cuda_cub4core6detail13_kernel_agentINS1_16__set_operations14PartitionAgentINS0_6detail15normal_iteratorINS0_10device_ptrIiEEEESB_l7CompareEEJSB_SB_lllPN4cuda3std3__44pairIllEESC_iEEEvDpT0__param_4];
	ld.param.u64 	%rd71, [_ZN6thrust24THRUST_300001_SM_1000_NS8cuda_cub4core6detail13_kernel_agentINS1_16__set_operations14PartitionAgentINS0_6detail15normal_iteratorINS0_10device_ptrIiEEEESB_l7CompareEEJSB_SB_lllPN4cuda3std3__44pairIllEESC_iEEEvDpT0__param_5];
	ld.param.u32 	%r2, [_ZN6thrust24THRUST_300001_SM_1000_NS8cuda_cub4core6detail13_kernel_agentINS1_16__set_operations14PartitionAgentINS0_6detail15normal_iteratorINS0_10device_ptrIiEEEESB_l7CompareEEJSB_SB_lllPN4cuda3std3__44pairIllEESC_iEEEvDpT0__param_7];
	mov.u32 	%r3, %ntid.x;
	mov.u32 	%r4, %ctaid.x;
	mov.u32 	%r5, %tid.x;
	mad.lo.s32 	%r6, %r3, %r4, %r5;
	cvt.u64.u32 	%rd1, %r6;
	setp.le.s64 	%p1, %rd72, %rd1;
	@%p1 bra 	$L__BB8_28;
	cvt.s64.s32 	%rd73, %r2;
	mul.lo.s64 	%rd74, %rd73, %rd1;
	add.s64 	%rd75, %rd70, %rd69;
	min.s64 	%rd2, %rd75, %rd74;
	cvta.to.global.u64 	%rd3, %rd68;
	cvta.to.global.u64 	%rd4, %rd67;
	sub.s64 	%rd76, %rd2, %rd70;
	max.s64 	%rd163, %rd76, 0;
	min.s64 	%rd161, %rd69, %rd2;
	setp.ge.s64 	%p2, %rd163, %rd161;
	@%p2 bra 	$L__BB8_3;
$L__BB8_2:
	add.s64 	%rd77, %rd161, %rd163;
	shr.u64 	%rd78, %rd77, 1;
	shl.b64 	%rd79, %rd78, 2;
	add.s64 	%rd80, %rd4, %rd79;
	ld.global.u32 	%r7, [%rd80];
	not.b64 	%rd81, %rd78;
	add.s64 	%rd82, %rd2, %rd81;
	shl.b64 	%rd83, %rd82, 2;
	add.s64 	%rd84, %rd3, %rd83;
	ld.global.u32 	%r8, [%rd84];
	setp.lt.s32 	%p3, %r8, %r7;
	add.s64 	%rd85, %rd78, 1;
	selp.b64 	%rd163, %rd163, %rd85, %p3;
	selp.b64 	%rd161, %rd78, %rd161, %p3;
	setp.lt.s64 	%p4, %rd163, %rd161;
	@%p4 bra 	$L__BB8_2;
$L__BB8_3:
	sub.s64 	%rd12, %rd2, %rd163;
	setp.ge.s64 	%p5, %rd12, %rd70;
	mov.b64 	%rd188, 0;
	@%p5 bra 	$L__BB8_27;
	shl.b64 	%rd88, %rd12, 2;
	add.s64 	%rd13, %rd3, %rd88;
	ld.global.u32 	%r1, [%rd13];
	setp.lt.s64 	%p6, %rd163, 1;
	mov.b64 	%rd166, 0;
	mov.u64 	%rd172, %rd166;
	@%p6 bra 	$L__BB8_11;
	mul.lo.s64 	%rd89, %rd163, 511;
	shr.u64 	%rd90, %rd89, 9;
	shl.b64 	%rd91, %rd90, 2;
	add.s64 	%rd92, %rd4, %rd91;
	ld.global.u32 	%r9, [%rd92];
	setp.lt.s32 	%p7, %r9, %r1;
	add.s64 	%rd93, %rd90, 1;
	selp.b64 	%rd166, %rd163, %rd90, %p7;
	selp.b64 	%rd172, %rd93, 0, %p7;
	setp.ge.u64 	%p8, %rd172, %rd166;
	@%p8 bra 	$L__BB8_7;
	mad.lo.s64 	%rd94, %rd166, 127, %rd172;
	shr.u64 	%rd95, %rd94, 7;
	shl.b64 	%rd96, %rd95, 2;
	add.s64 	%rd97, %rd4, %rd96;
	ld.global.u32 	%r10, [%rd97];
	setp.lt.s32 	%p9, %r10, %r1;
	add.s64 	%rd98, %rd95, 1;
	selp.b64 	%rd166, %rd166, %rd95, %p9;
	selp.b64 	%rd172, %rd98, %rd172, %p9;
$L__BB8_7:
	setp.ge.u64 	%p10, %rd172, %rd166;
	@%p10 bra 	$L__BB8_9;
	mad.lo.s64 	%rd99, %rd166, 31, %rd172;
	shr.u64 	%rd100, %rd99, 5;
	shl.b64 	%rd101, %rd100, 2;
	add.s64 	%rd102, %rd4, %rd101;
	ld.global.u32 	%r11, [%rd102];
	setp.lt.s32 	%p11, %r11, %r1;
	add.s64 	%rd103, %rd100, 1;
	selp.b64 	%rd166, %rd166, %rd100, %p11;
	selp.b64 	%rd172, %rd103, %rd172, %p11;
$L__BB8_9:
	setp.ge.u64 	%p12, %rd172, %rd166;
	@%p12 bra 	$L__BB8_11;
	mad.lo.s64 	%rd104, %rd166, 15, %rd172;
	shr.u64 	%rd105, %rd104, 4;
	shl.b64 	%rd106, %rd105, 2;
	add.s64 	%rd107, %rd4, %rd106;
	ld.global.u32 	%r12, [%rd107];
	setp.lt.s32 	%p13, %r12, %r1;
	add.s64 	%rd108, %rd105, 1;
	selp.b64 	%rd166, %rd166, %rd105, %p13;
	selp.b64 	%rd172, %rd108, %rd172, %p13;
$L__BB8_11:
	setp.ge.u64 	%p14, %rd172, %rd166;
	@%p14 bra 	$L__BB8_13;
$L__BB8_12:
	add.s64 	%rd109, %rd172, %rd166;
	shr.s64 	%rd110, %rd109, 1;
	shl.b64 	%rd111, %rd110, 2;
	add.s64 	%rd112, %rd4, %rd111;
	ld.global.u32 	%r13, [%rd112];
	setp.lt.s32 	%p15, %r13, %r1;
	add.s64 	%rd113, %rd110, 1;
	selp.b64 	%rd166, %rd166, %rd110, %p15;
	selp.b64 	%rd172, %rd113, %rd172, %p15;
	setp.lt.s64 	%p16, %rd172, %rd166;
	@%p16 bra 	$L__BB8_12;
$L__BB8_13:
	setp.lt.s64 	%p17, %rd12, 1;
	mov.b64 	%rd176, 0;
	mov.u64 	%rd175, %rd12;
	@%p17 bra 	$L__BB8_15;
	mul.lo.s64 	%rd115, %rd12, 511;
	shr.u64 	%rd116, %rd115, 9;
	shl.b64 	%rd117, %rd116, 2;
	add.s64 	%rd118, %rd3, %rd117;
	ld.global.u32 	%r14, [%rd118];
	setp.lt.s32 	%p18, %r14, %r1;
	add.s64 	%rd119, %rd116, 1;
	selp.b64 	%rd175, %rd12, %rd116, %p18;
	selp.b64 	%rd176, %rd119, 0, %p18;
$L__BB8_15:
	setp.ge.s64 	%p19, %rd176, %rd175;
	@%p19 bra 	$L__BB8_17;
	mad.lo.s64 	%rd120, %rd175, 127, %rd176;
	shr.u64 	%rd121, %rd120, 7;
	shl.b64 	%rd122, %rd121, 2;
	add.s64 	%rd123, %rd3, %rd122;
	ld.global.u32 	%r15, [%rd123];
	setp.lt.s32 	%p20, %r15, %r1;
	add.s64 	%rd124, %rd121, 1;
	selp.b64 	%rd175, %rd175, %rd121, %p20;
	selp.b64 	%rd176, %rd124, %rd176, %p20;
$L__BB8_17:
	setp.ge.s64 	%p21, %rd176, %rd175;
	@%p21 bra 	$L__BB8_19;
	mad.lo.s64 	%rd125, %rd175, 31, %rd176;
	shr.u64 	%rd126, %rd125, 5;
	shl.b64 	%rd127, %rd126, 2;
	add.s64 	%rd128, %rd3, %rd127;
	ld.global.u32 	%r16, [%rd128];
	setp.lt.s32 	%p22, %r16, %r1;
	add.s64 	%rd129, %rd126, 1;
	selp.b64 	%rd175, %rd175, %rd126, %p22;
	selp.b64 	%rd176, %rd129, %rd176, %p22;
$L__BB8_19:
	setp.ge.s64 	%p23, %rd176, %rd175;
	@%p23 bra 	$L__BB8_21;
	mad.lo.s64 	%rd130, %rd175, 15, %rd176;
	shr.u64 	%rd131, %rd130, 4;
	shl.b64 	%rd132, %rd131, 2;
	add.s64 	%rd133, %rd3, %rd132;
	ld.global.u32 	%r17, [%rd133];
	setp.lt.s32 	%p24, %r17, %r1;
	add.s64 	%rd134, %rd131, 1;
	selp.b64 	%rd175, %rd175, %rd131, %p24;
	selp.b64 	%rd176, %rd134, %rd176, %p24;
$L__BB8_21:
	setp.ge.s64 	%p25, %rd176, %rd175;
	@%p25 bra 	$L__BB8_23;
$L__BB8_22:
	add.s64 	%rd135, %rd176, %rd175;
	shr.s64 	%rd136, %rd135, 1;
	shl.b64 	%rd137, %rd136, 2;
	add.s64 	%rd138, %rd3, %rd137;
	ld.global.u32 	%r18, [%rd138];
	setp.lt.s32 	%p26, %r18, %r1;
	add.s64 	%rd139, %rd136, 1;
	selp.b64 	%rd175, %rd175, %rd136, %p26;
	selp.b64 	%rd176, %rd139, %rd176, %p26;
	setp.lt.s64 	%p27, %rd176, %rd175;
	@%p27 bra 	$L__BB8_22;
$L__BB8_23:
	sub.s64 	%rd141, %rd163, %rd172;
	sub.s64 	%rd54, %rd12, %rd176;
	add.s64 	%rd55, %rd54, %rd141;
	shr.s64 	%rd142, %rd55, 1;
	max.s64 	%rd56, %rd142, %rd54;
	add.s64 	%rd143, %rd176, %rd56;
	add.s64 	%rd144, %rd143, 1;
	min.s64 	%rd145, %rd144, %rd70;
	sub.s64 	%rd185, %rd145, %rd12;
	setp.lt.s64 	%p28, %rd185, 1;
	mov.b64 	%rd186, 0;
	@%p28 bra 	$L__BB8_26;
	mov.b64 	%rd186, 0;
$L__BB8_25:
	add.s64 	%rd147, %rd186, %rd185;
	shr.u64 	%rd148, %rd147, 1;
	shl.b64 	%rd149, %rd148, 2;
	add.s64 	%rd150, %rd13, %rd149;
	ld.global.u32 	%r19, [%rd150];
	setp.lt.s32 	%p29, %r1, %r19;
	add.s64 	%rd151, %rd148, 1;
	selp.b64 	%rd185, %rd148, %rd185, %p29;
	selp.b64 	%rd186, %rd186, %rd151, %p29;
	setp.lt.s64 	%p30, %rd186, %rd185;
	@%p30 bra 	$L__BB8_25;
$L__BB8_26:
	add.s64 	%rd152, %rd54, %rd186;
	min.s64 	%rd153, %rd152, %rd56;
	sub.s64 	%rd154, %rd55, %rd153;
	add.s64 	%rd155, %rd153, 1;
	setp.eq.s64 	%p31, %rd154, %rd155;
	setp.lt.s64 	%p32, %rd56, %rd152;
	and.pred  	%p33, %p31, %p32;
	add.s64 	%rd163, %rd154, %rd172;
	selp.u64 	%rd188, 1, 0, %p33;
$L__BB8_27:
	sub.s64 	%rd156, %rd2, %rd163;
	add.s64 	%rd157, %rd156, %rd188;
	cvta.to.global.u64 	%rd158, %rd71;
	shl.b64 	%rd159, %rd1, 4;
	add.s64 	%rd160, %rd158, %rd159;
	st.global.u64 	[%rd160], %rd163;
	st.global.u64 	[%rd160+8], %rd157;
$L__BB8_28:
	ret;

}
	// .globl	_ZN6thrust24THRUST_300001_SM_1000_NS8cuda_cub4core6detail13_kernel_agentINS1_16__set_operations10SetOpAgentINS0_6detail15normal_iteratorINS0_10device_ptrIiEEEESB_SB_SB_SB_SB_l7CompareNS5_16serial_set_unionEN4cuda3std3__417integral_constantIbLb1EEEEEJSB_SB_SB_SB_llSB_SB_SC_SD_PNSG_4pairIllEEPmN3cub18CUB_300001_SM_100013ScanTileStateIlLb1EEEEEEvDpT0_
.visible .entry _ZN6thrust24THRUST_300001_SM_1000_NS8cuda_cub4core6detail13_kernel_agentINS1_16__set_operations10SetOpAgentINS0_6detail15normal_iteratorINS0_10device_ptrIiEEEESB_SB_SB_SB_SB_l7CompareNS5_16serial_set_unionEN4cuda3std3__417integral_constantIbLb1EEEEEJSB_SB_SB_SB_llSB_SB_SC_SD_PNSG_4pairIllEEPmN3cub18CUB_300001_SM_100013ScanTileStateIlLb1EEEEEEvDpT0_(
	.param .align 8 .b8 _ZN6thrust24THRUST_300001_SM_1000_NS8cuda_cub4core6detail13_kernel_agentINS1_16__set_operations10SetOpAgentINS0_6detail15normal_iteratorINS0_10device_ptrIiEEEESB_SB_SB_SB_SB_l7CompareNS5_16serial_set_unionEN4cuda3std3__417integral_constantIbLb1EEEEEJSB_SB_SB_SB_llSB_SB_SC_SD_PNSG_4pairIllEEPmN3cub18CUB_300001_SM_100013ScanTileStateIlLb1EEEEEEvDpT0__param_0[8],
	.param .align 8 .b8 _ZN6thrust24THRUST_300001_SM_1000_NS8cuda_cub4core6detail13_kernel_agentINS1_16__set_operations10SetOpAgentINS0_6detail15normal_iteratorINS0_10device_ptrIiEEEESB_SB_SB_SB_SB_l7CompareNS5_16serial_set_unionEN4cuda3std3__417integral_constantIbLb1EEEEEJSB_SB_SB_SB_llSB_SB_SC_SD_PNSG_4pairIllEEPmN3cub18CUB_300001_SM_100013ScanTileStateIlLb1EEEEEEvDpT0__param_1[8],
	.param .align 8 .b8 _ZN6thrust24THRUST_300001_SM_1000_NS8cuda_cub4core6detail13_kernel_agentINS1_16__set_operations10SetOpAgentINS0_6detail15normal_iteratorINS0_10device_ptrIiEEEESB_SB_SB_SB_SB_l7CompareNS5_16serial_set_unionEN4cuda3std3__417integral_constantIbLb1EEEEEJSB_SB_SB_SB_llSB_SB_SC_SD_PNSG_4pairIllEEPmN3cub18CUB_300001_SM_100013ScanTileStateIlLb1EEEEEEvDpT0__param_2[8],
	.param .align 8 .b8 _ZN6thrust24THRUST_300001_SM_1000_NS8cuda_cub4core6detail13_kernel_agentINS1_16__set_operations10SetOpAgentINS0_6detail15normal_iteratorINS0_10device_ptrIiEEEESB_SB_SB_SB_SB_l7CompareNS5_16serial_set_unionEN4cuda3std3__417integral_constantIbLb1EEEEEJSB_SB_SB_SB_llSB_SB_SC_SD_PNSG_4pairIllEEPmN3cub18CUB_300001_SM_100013ScanTileStateIlLb1EEEEEEvDpT0__param_3[8],
	.param .u64 _ZN6thrust24THRUST_300001_SM_1000_NS8cuda_cub4core6detail13_kernel_agentINS1_16__set_operations10SetOpAgentINS0_6detail15normal_iteratorINS0_10device_ptrIiEEEESB_SB_SB_SB_SB_l7CompareNS5_16serial_set_unionEN4cuda3std3__417integral_constantIbLb1EEEEEJSB_SB_SB_SB_llSB_SB_SC_SD_PNSG_4pairIllEEPmN3cub18CUB_300001_SM_100013ScanTileStateIlLb1EEEEEEvDpT0__param_4,
	.param .u64 _ZN6thrust24THRUST_300001_SM_1000_NS8cuda_cub4core6detail13_kernel_agentINS1_16__set_operations10SetOpAgentINS0_6detail15normal_iteratorINS0_10device_ptrIiEEEESB_SB_SB_SB_SB_l7CompareNS5_16serial_set_unionEN4cuda3std3__417integral_constantIbLb1EEEEEJSB_SB_SB_SB_llSB_SB_SC_SD_PNSG_4pairIllEEPmN3cub18CUB_300001_SM_100013ScanTileStateIlLb1EEEEEEvDpT0__param_5,
	.param .align 8 .b8 _ZN6thrust24THRUST_300001_SM_1000_NS8cuda_cub4core6detail13_kernel_agentINS1_16__set_operations10SetOpAgentINS0_6detail15normal_iteratorINS0_10device_ptrIiEEEESB_SB_SB_SB_SB_l7CompareNS5_16serial_set_unionEN4cuda3std3__417integral_constantIbLb1EEEEEJSB_SB_SB_SB_llSB_SB_SC_SD_PNSG_4pairIllEEPmN3cub18CUB_300001_SM_100013ScanTileStateIlLb1EEEEEEvDpT0__param_6[8],
	.param .align 8 .b8 _ZN6thrust24THRUST_300001_SM_1000_NS8cuda_cub4core6detail13_kernel_agentINS1_16__set_operations10SetOpAgentINS0_6detail15normal_iteratorINS0_10device_ptrIiEEEESB_SB_SB_SB_SB_l7CompareNS5_16serial_set_unionEN4cuda3std3__417integral_constantIbLb1EEEEEJSB_SB_SB_SB_llSB_SB_SC_SD_PNSG_4pairIllEEPmN3cub18CUB_300001_SM_100013ScanTileStateIlLb1EEEEEEvDpT0__param_7[8],
	.param .align 1 .b8 _ZN6thrust24THRUST_300001_SM_1000_NS8cuda_cub4core6detail13_kernel_agentINS1_16__set_operations10SetOpAgentINS0_6detail15normal_iteratorINS0_10device_ptrIiEEEESB_SB_SB_SB_SB_l7CompareNS5_16serial_set_unionEN4cuda3std3__417integral_constantIbLb1EEEEEJSB_SB_SB_SB_llSB_SB_SC_SD_PNSG_4pairIllEEPmN3cub18CUB_300001_SM_100013ScanTileStateIlLb1EEEEEEvDpT0__param_8[1],
	.param .align 1 .b8 _ZN6thrust24THRUST_300001_SM_1000_NS8cuda_cub4core6detail13_kernel_agentINS1_16__set_operations10SetOpAgentINS0_6detail15normal_iteratorINS0_10device_ptrIiEEEESB_SB_SB_SB_SB_l7CompareNS5_16serial_set_unionEN4cuda3std3__417integral_constantIbLb1EEEEEJSB_SB_SB_SB_llSB_SB_SC_SD_PNSG_4pairIllEEPmN3cub18CUB_300001_SM_100013ScanTileStateIlLb1EEEEEEvDpT0__param_9[1],
	.param .u64 .ptr .align 1 _ZN6thrust24THRUST_300001_SM_1000_NS8cuda_cub4core6detail13_kernel_agentINS1_16__set_operations10SetOpAgentINS0_6detail15normal_iteratorINS0_10device_ptrIiEEEESB_SB_SB_SB_SB_l7CompareNS5_16serial_set_unionEN4cuda3std3__417integral_constantIbLb1EEEEEJSB_SB_SB_SB_llSB_SB_SC_SD_PNSG_4pairIllEEPmN3cub18CUB_300001_SM_100013ScanTileStateIlLb1EEEEEEvDpT0__param_10,
	.param .u64 .ptr .align 1 _ZN6thrust24THRUST_300001_SM_1000_NS8cuda_cub4core6detail13_kernel_agentINS1_16__set_operations10SetOpAgentINS0_6detail15normal_iteratorINS0_10device_ptrIiEEEESB_SB_SB_SB_SB_l7CompareNS5_16serial_set_unionEN4cuda3std3__417integral_constantIbLb1EEEEEJSB_SB_SB_SB_llSB_SB_SC_SD_PNSG_4pairIllEEPmN3cub18CUB_300001_SM_100013ScanTileStateIlLb1EEEEEEvDpT0__param_11,
	.param .align 8 .b8 _ZN6thrust24THRUST_300001_SM_1000_NS8cuda_cub4core6detail13_kernel_agentINS1_16__set_operations10SetOpAgentINS0_6detail15normal_iteratorINS0_10device_ptrIiEEEESB_SB_SB_SB_SB_l7CompareNS5_16serial_set_unionEN4cuda3std3__417integral_constantIbLb1EEEEEJSB_SB_SB_SB_llSB_SB_SC_SD_PNSG_4pairIllEEPmN3cub18CUB_300001_SM_100013ScanTileStateIlLb1EEEEEEvDpT0__param_12[8]
)
.maxntid 512
{
	.reg .pred 	%p<952>;
	.reg .b32 	%r<3229>;
	.reg .b64 	%rd<590>;

	ld.param.u64 	%rd2, [_ZN6thrust24THRUST_300001_SM_1000_NS8cuda_cub4core6detail13_kernel_agentINS1_16__set_operations10SetOpAgentINS0_6detail15normal_iteratorINS0_10device_ptrIiEEEESB_SB_SB_SB_SB_l7CompareNS5_16serial_set_unionEN4cuda3std3__417integral_constantIbLb1EEEEEJSB_SB_SB_SB_llSB_SB_SC_SD_PNSG_4pairIllEEPmN3cub18CUB_300001_SM_100013ScanTileStateIlLb1EEEEEEvDpT0__param_12];
	ld.param.u64 	%rd120, [_ZN6thrust24THRUST_300001_SM_1000_NS8cuda_cub4core6detail13_kernel_agentINS1_16__set_operations10SetOpAgentINS0_6detail15normal_iteratorINS0_10device_ptrIiEEEESB_SB_SB_SB_SB_l7CompareNS5_16serial_set_unionEN4cuda3std3__417integral_constantIbLb1EEEEEJSB_SB_SB_SB_llSB_SB_SC_SD_PNSG_4pairIllEEPmN3cub18CUB_300001_SM_100013ScanTileStateIlLb1EEEEEEvDpT0__param_7];
	ld.param.u64 	%rd121, [_ZN6thrust24THRUST_300001_SM_1000_NS8cuda_cub4core6detail13_kernel_agentINS1_16__set_operations10SetOpAgentINS0_6detail15normal_iteratorINS0_10device_ptrIiEEEESB_SB_SB_SB_SB_l7CompareNS5_16serial_set_unionEN4cuda3std3__417integral_constantIbLb1EEEEEJSB_SB_SB_SB_llSB_SB_SC_SD_PNSG_4pairIllEEPmN3cub18CUB_300001_SM_100013ScanTileStateIlLb1EEEEEEvDpT0__param_6];
	ld.param.u64 	%rd122, [_ZN6thrust24THRUST_300001_SM_1000_NS8cuda_cub4core6detail13_kernel_agentINS1_16__set_operations10SetOpAgentINS0_6detail15normal_iteratorINS0_10device_ptrIiEEEESB_SB_SB_SB_SB_l7CompareNS5_16serial_set_unionEN4cuda3std3__417integral_constantIbLb1EEEEEJSB_SB_SB_SB_llSB_SB_SC_SD_PNSG_4pairIllEEPmN3cub18CUB_300001_SM_100013ScanTileStateIlLb1EEEEEEvDpT0__param_3];
	ld.param.u64 	%rd123, [_ZN6thrust24THRUST_300001_SM_1000_NS8cuda_cub4core6detail13_kernel_agentINS1_16__set_operations10SetOpAgentINS0_6detail15normal_iteratorINS0_10device_ptrIiEEEESB_SB_SB_SB_SB_l7CompareNS5_16serial_set_unionEN4cuda3std3__417integral_constantIbLb1EEEEEJSB_SB_SB_SB_llSB_SB_SC_SD_PNSG_4pairIllEEPmN3cub18CUB_300001_SM_100013ScanTileStateIlLb1EEEEEEvDpT0__param_2];
	ld.param.u64 	%rd124, [_ZN6thrust24THRUST_300001_SM_1000_NS8cuda_cub4core6detail13_kernel_agentINS1_16__set_operations10SetOpAgentINS0_6detail15normal_iteratorINS0_10device_ptrIiEEEESB_SB_SB_SB_SB_l7CompareNS5_16serial_set_unionEN4cuda3std3__417integral_constantIbLb1EEEEEJSB_SB_SB_SB_llSB_SB_SC_SD_PNSG_4pairIllEEPmN3cub18CUB_300001_SM_100013ScanTileStateIlLb1EEEEEEvDpT0__param_1];
	ld.param.u64 	%rd125, [_ZN6thrust24THRUST_300001_SM_1000_NS8cuda_cub4core6detail13_kernel_agentINS1_16__set_operations10SetOpAgentINS0_6detail15normal_iteratorINS0_10device_ptrIiEEEESB_SB_SB_SB_SB_l7CompareNS5_16serial_set_unionEN4cuda3std3__417integral_constantIbLb1EEEEEJSB_SB_SB_SB_llSB_SB_SC_SD_PNSG_4pairIllEEPmN3cub18CUB_300001_SM_100013ScanTileStateIlLb1EEEEEEvDpT0__param_0];
	ld.param.u64 	%rd126, [_ZN6thrust24THRUST_300001_SM_1000_NS8cuda_cub4core6detail13_kernel_agentINS1_16__set_operations10SetOpAgentINS0_6detail15normal_iteratorINS0_10device_ptrIiEEEESB_SB_SB_SB_SB_l7CompareNS5_16serial_set_unionEN4cuda3std3__417integral_constantIbLb1EEEEEJSB_SB_SB_SB_llSB_SB_SC_SD_PNSG_4pairIllEEPmN3cub18CUB_300001_SM_100013ScanTileStateIlLb1EEEEEEvDpT0__param_10];
	cvta.to.global.u64 	%rd1, %rd126;
	cvta.to.global.u64 	%rd3, %rd125;
	cvta.to.global.u64 	%rd4, %rd124;
	cvta.to.global.u64 	%rd5, %rd123;
	cvta.to.global.u64 	%rd6, %rd122;
	cvta.to.global.u64 	%rd7, %rd121;
	cvta.to.global.u64 	%rd8, %rd120;
	mov.u32 	%r1, %ctaid.x;
	mov.u32 	%r1129, %nctaid.x;
	add.s32 	%r1130, %r1129, -1;
	setp.ge.u32 	%p217, %r1, %r1130;
	@%p217 bra 	$L__BB9_415;
	mul.wide.u32 	%rd342, %r1, 16;
	add.s64 	%rd343, %rd1, %rd342;
	ld.global.u64 	%rd344, [%rd343];
	ld.global.u64 	%rd345, [%rd343+8];
	ld.global.u64 	%rd346, [%rd343+16];
	ld.global.u64 	%rd347, [%rd343+24];
	cvt.u32.u64 	%r2001, %rd344;
	cvt.u32.u64 	%r2002, %rd346;
	sub.s32 	%r2, %r2002, %r2001;
	sub.s64 	%rd348, %rd347, %rd345;
	cvt.u32.u64 	%r3, %rd348;
	mov.u32 	%r4, %tid.x;
	setp.ge.s32 	%p567, %r4, %r2;
	cvt.u64.u32 	%rd350, %r4;
	add.s64 	%rd9, %rd344, %rd350;
	shl.b64 	%rd351, %rd9, 2;
	add.s64 	%rd10, %rd3, %rd351;
	sub.s32 	%r2003, %r4, %r2;
	cvt.s64.s32 	%rd352, %r2003;
	add.s64 	%rd11, %rd345, %rd352;
	shl.b64 	%rd353, %rd11, 2;
	add.s64 	%rd12, %rd4, %rd353;
	@%p567 bra 	$L__BB9_3;
	ld.global.u32 	%r2817, [%rd10];
	bra.uni 	$L__BB9_4;
$L__BB9_3:
	ld.global.u32 	%r2817, [%rd12];
$L__BB9_4:
	add.s32 	%r2004, %r4, 512;
	setp.lt.s32 	%p568, %r2004, %r2;
	@%p568 bra 	$L__BB9_6;
	ld.global.u32 	%r2818, [%rd12+2048];
	bra.uni 	$L__BB9_7;
$L__BB9_6:
	ld.global.u32 	%r2818, [%rd10+2048];
$L__BB9_7:
	or.b32  	%r2005, %r4, 1024;
	setp.lt.s32 	%p569, %r2005, %r2;
	@%p569 bra 	$L__BB9_9;
	ld.global.u32 	%r2819, [%rd12+4096];
	bra.uni 	$L__BB9_10;
$L__BB9_9:
	ld.global.u32 	%r2819, [%rd10+4096];
$L__BB9_10:
	add.s32 	%r2006, %r4, 1536;
	setp.lt.s32 	%p570, %r2006, %r2;
	@%p570 bra 	$L__BB9_12;
	ld.global.u32 	%r2820, [%rd12+6144];
	bra.uni 	$L__BB9_13;
$L__BB9_12:
	ld.global.u32 	%r2820, [%rd10+6144];
$L__BB9_13:
	or.b32  	%r2007, %r4, 2048;
	setp.lt.s32 	%p571, %r2007, %r2;
	@%p571 bra 	$L__BB9_15;
	ld.global.u32 	%r2821, [%rd12+8192];
	bra.uni 	$L__BB9_16;
$L__BB9_15:
	ld.global.u32 	%r2821, [%rd10+8192];
$L__BB9_16:
	add.s32 	%r2008, %r4, 2560;
	setp.lt.s32 	%p572, %r2008, %r2;
	@%p572 bra 	$L__BB9_18;
	ld.global.u32 	%r2822, [%rd12+10240];
	bra.uni 	$L__BB9_19;
$L__BB9_18:
	ld.global.u32 	%r2822, [%rd10+10240];
$L__BB9_19:
	or.b32  	%r2009, %r4, 3072;
	setp.lt.s32 	%p573, %r2009, %r2;
	@%p573 bra 	$L__BB9_21;
	ld.global.u32 	%r2823, [%rd12+12288];
	bra.uni 	$L__BB9_22;
$L__BB9_21:
	ld.global.u32 	%r2823, [%rd10+12288];
$L__BB9_22:
	add.s32 	%r2010, %r4, 3584;
	setp.lt.s32 	%p574, %r2010, %r2;
	@%p574 bra 	$L__BB9_24;
	ld.global.u32 	%r2824, [%rd12+14336];
	bra.uni 	$L__BB9_25;
$L__BB9_24:
	ld.global.u32 	%r2824, [%rd10+14336];
$L__BB9_25:
	or.b32  	%r2011, %r4, 4096;
	setp.lt.s32 	%p575, %r2011, %r2;
	@%p575 bra 	$L__BB9_27;
	ld.global.u32 	%r2825, [%rd12+16384];
	bra.uni 	$L__BB9_28;
$L__BB9_27:
	ld.global.u32 	%r2825, [%rd10+16384];
$L__BB9_28:
	add.s32 	%r2012, %r4, 4608;
	setp.lt.s32 	%p576, %r2012, %r2;
	@%p576 bra 	$L__BB9_30;
	ld.global.u32 	%r2826, [%rd12+18432];
	bra.uni 	$L__BB9_31;
$L__BB9_30:
	ld.global.u32 	%r2826, [%rd10+18432];
$L__BB9_31:
	or.b32  	%r2013, %r4, 5120;
	setp.lt.s32 	%p577, %r2013, %r2;
	@%p577 bra 	$L__BB9_33;
	ld.global.u32 	%r2827, [%rd12+20480];
	bra.uni 	$L__BB9_34;
$L__BB9_33:
	ld.global.u32 	%r2827, [%rd10+20480];
$L__BB9_34:
	add.s32 	%r2014, %r4, 5632;
	setp.lt.s32 	%p578, %r2014, %r2;
	@%p578 bra 	$L__BB9_36;
	ld.global.u32 	%r2828, [%rd12+22528];
	bra.uni 	$L__BB9_37;
$L__BB9_36:
	ld.global.u32 	%r2828, [%rd10+22528];
$L__BB9_37:
	or.b32  	%r2015, %r4, 6144;
	setp.lt.s32 	%p579, %r2015, %r2;
	@%p579 bra 	$L__BB9_39;
	ld.global.u32 	%r2829, [%rd12+24576];
	bra.uni 	$L__BB9_40;
$L__BB9_39:
	ld.global.u32 	%r2829, [%rd10+24576];
$L__BB9_40:
	add.s32 	%r2016, %r4, 6656;
	setp.lt.s32 	%p580, %r2016, %r2;
	@%p580 bra 	$L__BB9_42;
	ld.global.u32 	%r2830, [%rd12+26624];
	bra.uni 	$L__BB9_43;
$L__BB9_42:
	ld.global.u32 	%r2830, [%rd10+26624];
$L__BB9_43:
	or.b32  	%r2017, %r4, 7168;
	setp.lt.s32 	%p581, %r2017, %r2;
	@%p581 bra 	$L__BB9_45;
	ld.global.u32 	%r2831, [%rd12+28672];
	bra.uni 	$L__BB9_46;
$L__BB9_45:
	ld.global.u32 	%r2831, [%rd10+28672];
$L__BB9_46:
	add.s32 	%r2018, %r4, 7680;
	setp.lt.s32 	%p582, %r2018, %r2;
	@%p582 bra 	$L__BB9_48;
	ld.global.u32 	%r2832, [%rd12+30720];
	bra.uni 	$L__BB9_49;
$L__BB9_48:
	ld.global.u32 	%r2832, [%rd10+30720];
$L__BB9_49:
	or.b32  	%r2019, %r4, 8192;
	setp.lt.s32 	%p583, %r2019, %r2;
	@%p583 bra 	$L__BB9_51;
	ld.global.u32 	%r2833, [%rd12+32768];
	bra.uni 	$L__BB9_52;
$L__BB9_51:
	ld.global.u32 	%r2833, [%rd10+32768];
$L__BB9_52:
	add.s32 	%r2020, %r4, 8704;
	setp.lt.s32 	%p584, %r2020, %r2;
	@%p584 bra 	$L__BB9_54;
	ld.global.u32 	%r2834, [%rd12+34816];
	bra.uni 	$L__BB9_55;
$L__BB9_54:
	ld.global.u32 	%r2834, [%rd10+34816];
$L__BB9_55:
	or.b32  	%r59, %r4, 9216;
	add.s32 	%r60, %r3, %r2;
	setp.ge.s32 	%p585, %r59, %r60;
	@%p585 bra 	$L__BB9_59;
	setp.ge.s32 	%p586, %r59, %r2;
	@%p586 bra 	$L__BB9_58;
	ld.global.u32 	%r2835, [%rd10+36864];
	bra.uni 	$L__BB9_59;
$L__BB9_58:
	ld.global.u32 	%r2835, [%rd12+36864];
$L__BB9_59:
	mov.u32 	%r2022, _ZN6thrust24THRUST_300001_SM_1000_NS8cuda_cub4core6detail5shmemE;
	add.s32 	%r2023, %r2022, 2048;
	shl.b32 	%r2025, %r4, 2;
	add.s32 	%r64, %r2023, %r2025;
	st.shared.u32 	[%r64], %r2817;
	st.shared.u32 	[%r64+2048], %r2818;
	st.shared.u32 	[%r64+4096], %r2819;
	st.shared.u32 	[%r64+6144], %r2820;
	st.shared.u32 	[%r64+8192], %r2821;
	st.shared.u32 	[%r64+10240], %r2822;
	st.shared.u32 	[%r64+12288], %r2823;
	st.shared.u32 	[%r64+14336], %r2824;
	st.shared.u32 	[%r64+16384], %r2825;
	st.shared.u32 	[%r64+18432], %r2826;
	st.shared.u32 	[%r64+20480], %r2827;
	st.shared.u32 	[%r64+22528], %r2828;
	st.shared.u32 	[%r64+24576], %r2829;
	st.shared.u32 	[%r64+26624], %r2830;
	st.shared.u32 	[%r64+28672], %r2831;
	st.shared.u32 	[%r64+30720], %r2832;
	st.shared.u32 	[%r64+32768], %r2833;
	st.shared.u32 	[%r64+34816], %r2834;
	st.shared.u32 	[%r64+36864], %r2835;
	bar.sync 	0;
	mul.lo.s32 	%r2026, %r4, 19;
	min.s32 	%r65, %r60, %r2026;
	shl.b32 	%r2027, %r2, 2;
	add.s32 	%r66, %r2023, %r2027;
	sub.s32 	%r2028, %r65, %r3;
	max.s32 	%r2838, %r2028, 0;
	min.s32 	%r2837, %r65, %r2;
	setp.ge.s32 	%p587, %r2838, %r2837;
	@%p587 bra 	$L__BB9_61;
$L__BB9_60:
	add.s32 	%r2029, %r2838, %r2837;
	shr.s32 	%r2030, %r2029, 1;
	shl.b32 	%r2031, %r2030, 2;
	add.s32 	%r2033, %r2022, %r2031;
	ld.shared.u32 	%r2034, [%r2033+2048];
	not.b32 	%r2035, %r2030;
	add.s32 	%r2036, %r65, %r2035;
	shl.b32 	%r2037, %r2036, 2;
	add.s32 	%r2038, %r66, %r2037;
	ld.shared.u32 	%r2039, [%r2038];
	setp.lt.s32 	%p588, %r2039, %r2034;
	add.s32 	%r2040, %r2030, 1;
	selp.b32 	%r2838, %r2838, %r2040, %p588;
	selp.b32 	%r2837, %r2030, %r2837, %p588;
	setp.lt.s32 	%p589, %r2838, %r2837;
	@%p589 bra 	$L__BB9_60;
$L__BB9_61:
	sub.s32 	%r74, %r65, %r2838;
	setp.ge.s32 	%p590, %r74, %r3;
	mov.b32 	%r2865, 0;
	@%p590 bra 	$L__BB9_86;
	shl.b32 	%r2044, %r74, 2;
	add.s32 	%r75, %r66, %r2044;
	ld.shared.u32 	%r76, [%r75];
	setp.lt.s32 	%p591, %r2838, 1;
	mov.b32 	%r2842, 0;
	mov.u32 	%r2841, %r2838;
	@%p591 bra 	$L__BB9_64;
	mul.lo.s32 	%r2045, %r2838, 511;
	shr.s32 	%r2046, %r2045, 9;
	shl.b32 	%r2047, %r2046, 2;
	add.s32 	%r2049, %r2022, %r2047;
	ld.shared.u32 	%r2050, [%r2049+2048];
	setp.lt.s32 	%p592, %r2050, %r76;
	add.s32 	%r2051, %r2046, 1;
	selp.b32 	%r2841, %r2838, %r2046, %p592;
	selp.b32 	%r2842, %r2051, 0, %p592;
$L__BB9_64:
	setp.ge.s32 	%p593, %r2842, %r2841;
	@%p593 bra 	$L__BB9_66;
	mad.lo.s32 	%r2052, %r2841, 127, %r2842;
	shr.s32 	%r2053, %r2052, 7;
	shl.b32 	%r2054, %r2053, 2;
	add.s32 	%r2056, %r2022, %r2054;
	ld.shared.u32 	%r2057, [%r2056+2048];
	setp.lt.s32 	%p594, %r2057, %r76;
	add.s32 	%r2058, %r2053, 1;
	selp.b32 	%r2841, %r2841, %r2053, %p594;
	selp.b32 	%r2842, %r2058, %r2842, %p594;
$L__BB9_66:
	setp.ge.s32 	%p595, %r2842, %r2841;
	@%p595 bra 	$L__BB9_68;
	mad.lo.s32 	%r2059, %r2841, 31, %r2842;
	shr.s32 	%r2060, %r2059, 5;
	shl.b32 	%r2061, %r2060, 2;
	add.s32 	%r2063, %r2022, %r2061;
	ld.shared.u32 	%r2064, [%r2063+2048];
	setp.lt.s32 	%p596, %r2064, %r76;
	add.s32 	%r2065, %r2060, 1;
	selp.b32 	%r2841, %r2841, %r2060, %p596;
	selp.b32 	%r2842, %r2065, %r2842, %p596;
$L__BB9_68:
	setp.ge.s32 	%p597, %r2842, %r2841;
	@%p597 bra 	$L__BB9_70;
	mad.lo.s32 	%r2066, %r2841, 15, %r2842;
	shr.s32 	%r2067, %r2066, 4;
	shl.b32 	%r2068, %r2067, 2;
	add.s32 	%r2070, %r2022, %r2068;
	ld.shared.u32 	%r2071, [%r2070+2048];
	setp.lt.s32 	%p598, %r2071, %r76;
	add.s32 	%r2072, %r2067, 1;
	selp.b32 	%r2841, %r2841, %r2067, %p598;
	selp.b32 	%r2842, %r2072, %r2842, %p598;
$L__BB9_70:
	setp.ge.s32 	%p599, %r2842, %r2841;
	@%p599 bra 	$L__BB9_72;
$L__BB9_71:
	add.s32 	%r2074, %r2842, %r2841;
	shr.s32 	%r2075, %r2074, 1;
	shl.b32 	%r2076, %r2075, 2;
	add.s32 	%r2078, %r2022, %r2076;
	ld.shared.u32 	%r2079, [%r2078+2048];
	setp.lt.s32 	%p600, %r2079, %r76;
	add.s32 	%r2080, %r2075, 1;
	selp.b32 	%r2841, %r2841, %r2075, %p600;
	selp.b32 	%r2842, %r2080, %r2842, %p600;
	setp.lt.s32 	%p601, %r2842, %r2841;
	@%p601 bra 	$L__BB9_71;
$L__BB9_72:
	setp.lt.s32 	%p602, %r74, 1;
	mov.b32 	%r2853, 0;
	mov.u32 	%r2852, %r74;
	@%p602 bra 	$L__BB9_74;
	mul.lo.s32 	%r2083, %r74, 511;
	shr.s32 	%r2084, %r2083, 9;
	shl.b32 	%r2085, %r2084, 2;
	add.s32 	%r2086, %r66, %r2085;
	ld.shared.u32 	%r2087, [%r2086];
	setp.lt.s32 	%p603, %r2087, %r76;
	add.s32 	%r2088, %r2084, 1;
	selp.b32 	%r2852, %r74, %r2084, %p603;
	selp.b32 	%r2853, %r2088, 0, %p603;
$L__BB9_74:
	setp.ge.s32 	%p604, %r2853, %r2852;
	@%p604 bra 	$L__BB9_76;
	mad.lo.s32 	%r2090, %r2852, 127, %r2853;
	shr.s32 	%r2091, %r2090, 7;
	shl.b32 	%r2092, %r2091, 2;
	add.s32 	%r2093, %r66, %r2092;
	ld.shared.u32 	%r2094, [%r2093];
	setp.lt.s32 	%p605, %r2094, %r76;
	add.s32 	%r2095, %r2091, 1;
	selp.b32 	%r2852, %r2852, %r2091, %p605;
	selp.b32 	%r2853, %r2095, %r2853, %p605;
$L__BB9_76:
	setp.ge.s32 	%p606, %r2853, %r2852;
	@%p606 bra 	$L__BB9_78;
	mad.lo.s32 	%r2096, %r2852, 31, %r2853;
	shr.s32 	%r2097, %r2096, 5;
	shl.b32 	%r2098, %r2097, 2;
	add.s32 	%r2099, %r66, %r2098;
	ld.shared.u32 	%r2100, [%r2099];
	setp.lt.s32 	%p607, %r2100, %r76;
	add.s32 	%r2101, %r2097, 1;
	selp.b32 	%r2852, %r2852, %r2097, %p607;
	selp.b32 	%r2853, %r2101, %r2853, %p607;
$L__BB9_78:
	setp.ge.s32 	%p608, %r2853, %r2852;
	@%p608 bra 	$L__BB9_80;
	mad.lo.s32 	%r2102, %r2852, 15, %r2853;
	shr.s32 	%r2103, %r2102, 4;
	shl.b32 	%r2104, %r2103, 2;
	add.s32 	%r2105, %r66, %r2104;
	ld.shared.u32 	%r2106, [%r2105];
	setp.lt.s32 	%p609, %r2106, %r76;
	add.s32 	%r2107, %r2103, 1;
	selp.b32 	%r2852, %r2852, %r2103, %p609;
	selp.b32 	%r2853, %r2107, %r2853, %p609;
$L__BB9_80:
	setp.ge.s32 	%p610, %r2853, %r2852;
	@%p610 bra 	$L__BB9_82;
$L__BB9_81:
	add.s32 	%r2109, %r2853, %r2852;
	shr.s32 	%r2110, %r2109, 1;
	shl.b32 	%r2111, %r2110, 2;
	add.s32 	%r2112, %r66, %r2111;
	ld.shared.u32 	%r2113, [%r2112];
	setp.lt.s32 	%p611, %r2113, %r76;
	add.s32 	%r2114, %r2110, 1;
	selp.b32 	%r2852, %r2852, %r2110, %p611;
	selp.b32 	%r2853, %r2114, %r2853, %p611;
	setp.lt.s32 	%p612, %r2853, %r2852;
	@%p612 bra 	$L__BB9_81;
$L__BB9_82:
	sub.s32 	%r2117, %r2838, %r2842;
	sub.s32 	%r121, %r74, %r2853;
	add.s32 	%r122, %r121, %r2117;
	shr.s32 	%r2118, %r122, 1;
	max.s32 	%r123, %r2118, %r121;
	add.s32 	%r2120, %r2853, %r123;
	add.s32 	%r2121, %r2120, 1;
	min.s32 	%r2122, %r2121, %r3;
	sub.s32 	%r2862, %r2122, %r74;
	setp.lt.s32 	%p613, %r2862, 1;
	mov.b32 	%r2863, 0;
	@%p613 bra 	$L__BB9_85;
	mov.b32 	%r2863, 0;
$L__BB9_84:
	add.s32 	%r2124, %r2863, %r2862;
	shr.s32 	%r2125, %r2124, 1;
	shl.b32 	%r2126, %r2125, 2;
	add.s32 	%r2127, %r75, %r2126;
	ld.shared.u32 	%r2128, [%r2127];
	setp.lt.s32 	%p614, %r76, %r2128;
	add.s32 	%r2129, %r2125, 1;
	selp.b32 	%r2862, %r2125, %r2862, %p614;
	selp.b32 	%r2863, %r2863, %r2129, %p614;
	setp.lt.s32 	%p615, %r2863, %r2862;
	@%p615 bra 	$L__BB9_84;
$L__BB9_85:
	add.s32 	%r2130, %r121, %r2863;
	min.s32 	%r2131, %r2130, %r123;
	sub.s32 	%r2132, %r122, %r2131;
	add.s32 	%r2133, %r2131, 1;
	setp.eq.s32 	%p616, %r2132, %r2133;
	setp.lt.s32 	%p617, %r123, %r2130;
	and.pred  	%p618, %p616, %p617;
	add.s32 	%r2838, %r2132, %r2842;
	selp.u32 	%r2865, 1, 0, %p618;
$L__BB9_86:
	sub.s32 	%r2134, %r65, %r2838;
	add.s32 	%r2135, %r2134, %r2865;
	setp.eq.s32 	%p619, %r4, 0;
	shl.b32 	%r2136, %r2, 16;
	or.b32  	%r2137, %r2136, %r3;
	shl.b32 	%r2138, %r2838, 16;
	or.b32  	%r2139, %r2135, %r2138;
	selp.b32 	%r2140, %r2137, %r2139, %p619;
	add.s32 	%r2141, %r4, -1;
	selp.b32 	%r2142, 511, %r2141, %p619;
	shl.b32 	%r2143, %r2142, 2;
	add.s32 	%r2145, %r2022, %r2143;
	st.shared.u32 	[%r2145], %r2140;
	bar.sync 	0;
	ld.shared.u32 	%r2146, [%r64+-2048];
	shr.s32 	%r134, %r2146, 16;
	and.b32  	%r2147, %r2146, 65535;
	add.s32 	%r2873, %r2135, %r2;
	add.s32 	%r136, %r2147, %r2;
	add.s32 	%r137, %r136, %r134;
	shl.b32 	%r2148, %r2873, 2;
	add.s32 	%r138, %r2023, %r2148;
	ld.shared.u32 	%r2872, [%r138];
	shl.b32 	%r2150, %r2838, 2;
	add.s32 	%r140, %r2023, %r2150;
	ld.shared.u32 	%r2870, [%r140];
	setp.ge.s32 	%p880, %r2838, %r134;
	setp.lt.s32 	%p620, %r2873, %r136;
	setp.ge.s32 	%p621, %r2873, %r136;
	or.pred  	%p622, %p880, %p621;
	or.pred  	%p881, %p880, %p620;
	@%p622 bra 	$L__BB9_88;
	setp.ge.s32 	%p881, %r2870, %r2872;
	setp.lt.s32 	%p880, %r2872, %r2870;
$L__BB9_88:
	selp.b32 	%r142, %r2872, %r2870, %p880;
	selp.b32 	%r143, %r2873, %r2838, %p880;
	add.s32 	%r144, %r2873, %r2838;
	@%p880 bra 	$L__BB9_90;
	add.s32 	%r2838, %r2838, 1;
	ld.shared.u32 	%r2870, [%r140+4];
$L__BB9_90:
	not.pred 	%p623, %p881;
	@%p623 bra 	$L__BB9_92;
	add.s32 	%r2873, %r2873, 1;
	ld.shared.u32 	%r2872, [%r138+4];
$L__BB9_92:
	setp.ge.s32 	%p882, %r2838, %r134;
	setp.lt.s32 	%p624, %r2873, %r136;
	setp.ge.s32 	%p625, %r2873, %r136;
	or.pred  	%p626, %p882, %p625;
	or.pred  	%p883, %p882, %p624;
	@%p626 bra 	$L__BB9_94;
	setp.ge.s32 	%p883, %r2870, %r2872;
	setp.lt.s32 	%p882, %r2872, %r2870;
$L__BB9_94:
	selp.b32 	%r153, %r2872, %r2870, %p882;
	selp.b32 	%r154, %r2873, %r2838, %p882;
	add.s32 	%r155, %r2873, %r2838;
	@%p882 bra 	$L__BB9_96;
	add.s32 	%r156, %r2838, 1;
	shl.b32 	%r2151, %r2838, 2;
	add.s32 	%r2153, %r2022, %r2151;
	ld.shared.u32 	%r2870, [%r2153+2052];
	mov.u32 	%r2838, %r156;
$L__BB9_96:
	not.pred 	%p627, %p883;
	@%p627 bra 	$L__BB9_98;
	add.s32 	%r160, %r2873, 1;
	shl.b32 	%r2154, %r2873, 2;
	add.s32 	%r2156, %r2022, %r2154;
	ld.shared.u32 	%r2872, [%r2156+2052];
	mov.u32 	%r2873, %r160;
$L__BB9_98:
	setp.ge.s32 	%p884, %r2838, %r134;
	setp.lt.s32 	%p628, %r2873, %r136;
	setp.ge.s32 	%p629, %r2873, %r136;
	or.pred  	%p630, %p884, %p629;
	or.pred  	%p885, %p884, %p628;
	@%p630 bra 	$L__BB9_100;
	setp.ge.s32 	%p885, %r2870, %r2872;
	setp.lt.s32 	%p884, %r2872, %r2870;
$L__BB9_100:
	selp.b32 	%r164, %r2872, %r2870, %p884;
	selp.b32 	%r165, %r2873, %r2838, %p884;
	add.s32 	%r166, %r2873, %r2838;
	@%p884 bra 	$L__BB9_102;
	add.s32 	%r167, %r2838, 1;
	shl.b32 	%r2157, %r2838, 2;
	add.s32 	%r2159, %r2022, %r2157;
	ld.shared.u32 	%r2870, [%r2159+2052];
	mov.u32 	%r2838, %r167;
$L__BB9_102:
	not.pred 	%p631, %p885;
	@%p631 bra 	$L__BB9_104;
	add.s32 	%r171, %r2873, 1;
	shl.b32 	%r2160, %r2873, 2;
	add.s32 	%r2162, %r2022, %r2160;
	ld.shared.u32 	%r2872, [%r2162+2052];
	mov.u32 	%r2873, %r171;
$L__BB9_104:
	setp.ge.s32 	%p886, %r2838, %r134;
	setp.lt.s32 	%p632, %r2873, %r136;
	setp.ge.s32 	%p633, %r2873, %r136;
	or.pred  	%p634, %p886, %p633;
	or.pred  	%p887, %p886, %p632;
	@%p634 bra 	$L__BB9_106;
	setp.ge.s32 	%p887, %r2870, %r2872;
	setp.lt.s32 	%p886, %r2872, %r2870;
$L__BB9_106:
	selp.b32 	%r175, %r2872, %r2870, %p886;
	selp.b32 	%r176, %r2873, %r2838, %p886;
	add.s32 	%r177, %r2873, %r2838;
	@%p886 bra 	$L__BB9_108;
	add.s32 	%r178, %r2838, 1;
	shl.b32 	%r2163, %r2838, 2;
	add.s32 	%r2165, %r2022, %r2163;
	ld.shared.u32 	%r2870, [%r2165+2052];
	mov.u32 	%r2838, %r178;
$L__BB9_108:
	not.pred 	%p635, %p887;
	@%p635 bra 	$L__BB9_110;
	add.s32 	%r182, %r2873, 1;
	shl.b32 	%r2166, %r2873, 2;
	add.s32 	%r2168, %r2022, %r2166;
	ld.shared.u32 	%r2872, [%r2168+2052];
	mov.u32 	%r2873, %r182;
$L__BB9_110:
	setp.ge.s32 	%p888, %r2838, %r134;
	setp.lt.s32 	%p636, %r2873, %r136;
	setp.ge.s32 	%p637, %r2873, %r136;
	or.pred  	%p638, %p888, %p637;
	or.pred  	%p889, %p888, %p636;
	@%p638 bra 	$L__BB9_112;
	setp.ge.s32 	%p889, %r2870, %r2872;
	setp.lt.s32 	%p888, %r2872, %r2870;
$L__BB9_112:
	selp.b32 	%r186, %r2872, %r2870, %p888;
	selp.b32 	%r187, %r2873, %r2838, %p888;
	add.s32 	%r188, %r2873, %r2838;
	@%p888 bra 	$L__BB9_114;
	add.s32 	%r189, %r2838, 1;
	shl.b32 	%r2169, %r2838, 2;
	add.s32 	%r2171, %r2022, %r2169;
	ld.shared.u32 	%r2870, [%r2171+2052];
	mov.u32 	%r2838, %r189;
$L__BB9_114:
	not.pred 	%p639, %p889;
	@%p639 bra 	$L__BB9_116;
	add.s32 	%r193, %r2873, 1;
	shl.b32 	%r2172, %r2873, 2;
	add.s32 	%r2174, %r2022, %r2172;
	ld.shared.u32 	%r2872, [%r2174+2052];
	mov.u32 	%r2873, %r193;
$L__BB9_116:
	setp.ge.s32 	%p890, %r2838, %r134;
	setp.lt.s32 	%p640, %r2873, %r136;
	setp.ge.s32 	%p641, %r2873, %r136;
	or.pred  	%p642, %p890, %p641;
	or.pred  	%p891, %p890, %p640;
	@%p642 bra 	$L__BB9_118;
	setp.ge.s32 	%p891, %r2870, %r2872;
	setp.lt.s32 	%p890, %r2872, %r2870;
$L__BB9_118:
	selp.b32 	%r197, %r2872, %r2870, %p890;
	selp.b32 	%r198, %r2873, %r2838, %p890;
	mov.u32 	%r2891, %r2838;
	@%p890 bra 	$L__BB9_120;
	add.s32 	%r2891, %r2838, 1;
	shl.b32 	%r2175, %r2838, 2;
	add.s32 	%r2177, %r2022, %r2175;
	ld.shared.u32 	%r2870, [%r2177+2052];
$L__BB9_120:
	not.pred 	%p643, %p891;
	mov.u32 	%r2893, %r2873;
	@%p643 bra 	$L__BB9_122;
	add.s32 	%r2893, %r2873, 1;
	shl.b32 	%r2178, %r2873, 2;
	add.s32 	%r2180, %r2022, %r2178;
	ld.shared.u32 	%r2872, [%r2180+2052];
$L__BB9_122:
	setp.ge.s32 	%p892, %r2891, %r134;
	setp.lt.s32 	%p644, %r2893, %r136;
	setp.ge.s32 	%p645, %r2893, %r136;
	or.pred  	%p646, %p892, %p645;
	or.pred  	%p893, %p892, %p644;
	@%p646 bra 	$L__BB9_124;
	setp.ge.s32 	%p893, %r2870, %r2872;
	setp.lt.s32 	%p892, %r2872, %r2870;
$L__BB9_124:
	selp.b32 	%r207, %r2872, %r2870, %p892;
	selp.b32 	%r208, %r2893, %r2891, %p892;
	add.s32 	%r2181, %r2893, %r2891;
	setp.lt.s32 	%p647, %r2181, %r137;
	selp.b32 	%r2182, 64, 0, %p647;
	add.s32 	%r2183, %r2873, %r2838;
	setp.lt.s32 	%p648, %r2183, %r137;
	selp.b32 	%r2184, 32, 0, %p648;
	or.b32  	%r2185, %r2184, %r2182;
	setp.lt.s32 	%p649, %r177, %r137;
	selp.b32 	%r2186, 8, 0, %p649;
	setp.lt.s32 	%p650, %r166, %r137;
	selp.b32 	%r2187, 4, 0, %p650;
	setp.lt.s32 	%p651, %r144, %r137;
	selp.u32 	%r2188, 1, 0, %p651;
	setp.lt.s32 	%p652, %r155, %r137;
	selp.b32 	%r2189, 2, 0, %p652;
	or.b32  	%r2190, %r2189, %r2188;
	or.b32  	%r2191, %r2190, %r2187;
	or.b32  	%r2192, %r2191, %r2186;
	setp.lt.s32 	%p653, %r188, %r137;
	selp.b32 	%r2193, 16, 0, %p653;
	or.b32  	%r2194, %r2192, %r2193;
	or.b32  	%r209, %r2185, %r2194;
	@%p892 bra 	$L__BB9_126;
	add.s32 	%r210, %r2891, 1;
	shl.b32 	%r2195, %r2891, 2;
	add.s32 	%r2197, %r2022, %r2195;
	ld.shared.u32 	%r2870, [%r2197+2052];
	mov.u32 	%r2891, %r210;
$L__BB9_126:
	not.pred 	%p654, %p893;
	@%p654 bra 	$L__BB9_128;
	add.s32 	%r214, %r2893, 1;
	shl.b32 	%r2198, %r2893, 2;
	add.s32 	%r2200, %r2022, %r2198;
	ld.shared.u32 	%r2872, [%r2200+2052];
	mov.u32 	%r2893, %r214;
$L__BB9_128:
	setp.ge.s32 	%p894, %r2891, %r134;
	setp.lt.s32 	%p655, %r2893, %r136;
	setp.ge.s32 	%p656, %r2893, %r136;
	or.pred  	%p657, %p894, %p656;
	or.pred  	%p895, %p894, %p655;
	@%p657 bra 	$L__BB9_130;
	setp.ge.s32 	%p895, %r2870, %r2872;
	setp.lt.s32 	%p894, %r2872, %r2870;
$L__BB9_130:
	selp.b32 	%r218, %r2872, %r2870, %p894;
	selp.b32 	%r219, %r2893, %r2891, %p894;
	mov.u32 	%r2899, %r2891;
	@%p894 bra 	$L__BB9_132;
	add.s32 	%r2899, %r2891, 1;
	shl.b32 	%r2201, %r2891, 2;
	add.s32 	%r2203, %r2022, %r2201;
	ld.shared.u32 	%r2870, [%r2203+2052];
$L__BB9_132:
	not.pred 	%p658, %p895;
	mov.u32 	%r2901, %r2893;
	@%p658 bra 	$L__BB9_134;
	add.s32 	%r2901, %r2893, 1;
	shl.b32 	%r2204, %r2893, 2;
	add.s32 	%r2206, %r2022, %r2204;
	ld.shared.u32 	%r2872, [%r2206+2052];
$L__BB9_134:
	setp.ge.s32 	%p896, %r2899, %r134;
	setp.lt.s32 	%p659, %r2901, %r136;
	setp.ge.s32 	%p660, %r2901, %r136;
	or.pred  	%p661, %p896, %p660;
	or.pred  	%p897, %p896, %p659;
	@%p661 bra 	$L__BB9_136;
	setp.ge.s32 	%p897, %r2870, %r2872;
	setp.lt.s32 	%p896, %r2872, %r2870;
$L__BB9_136:
	selp.b32 	%r228, %r2872, %r2870, %p896;
	selp.b32 	%r229, %r2901, %r2899, %p896;
	add.s32 	%r2207, %r2901, %r2899;
	setp.lt.s32 	%p662, %r2207, %r137;
	selp.b32 	%r2208, 256, 0, %p662;
	add.s32 	%r2209, %r2893, %r2891;
	setp.lt.s32 	%p663, %r2209, %r137;
	selp.b32 	%r2210, 128, 0, %p663;
	or.b32  	%r2211, %r2210, %r2208;
	or.b32  	%r230, %r2211, %r209;
	@%p896 bra 	$L__BB9_138;
	add.s32 	%r231, %r2899, 1;
	shl.b32 	%r2212, %r2899, 2;
	add.s32 	%r2214, %r2022, %r2212;
	ld.shared.u32 	%r2870, [%r2214+2052];
	mov.u32 	%r2899, %r231;
$L__BB9_138:
	not.pred 	%p664, %p897;
	@%p664 bra 	$L__BB9_140;
	add.s32 	%r235, %r2901, 1;
	shl.b32 	%r2215, %r2901, 2;
	add.s32 	%r2217, %r2022, %r2215;
	ld.shared.u32 	%r2872, [%r2217+2052];
	mov.u32 	%r2901, %r235;
$L__BB9_140:
	setp.ge.s32 	%p898, %r2899, %r134;
	setp.lt.s32 	%p665, %r2901, %r136;
	setp.ge.s32 	%p666, %r2901, %r136;
	or.pred  	%p667, %p898, %p666;
	or.pred  	%p899, %p898, %p665;
	@%p667 bra 	$L__BB9_142;
	setp.ge.s32 	%p899, %r2870, %r2872;
	setp.lt.s32 	%p898, %r2872, %r2870;
$L__BB9_142:
	selp.b32 	%r239, %r2872, %r2870, %p898;
	selp.b32 	%r240, %r2901, %r2899, %p898;
	mov.u32 	%r2907, %r2899;
	@%p898 bra 	$L__BB9_144;
	add.s32 	%r2907, %r2899, 1;
	shl.b32 	%r2218, %r2899, 2;
	add.s32 	%r2220, %r2022, %r2218;
	ld.shared.u32 	%r2870, [%r2220+2052];
$L__BB9_144:
	not.pred 	%p668, %p899;
	mov.u32 	%r2909, %r2901;
	@%p668 bra 	$L__BB9_146;
	add.s32 	%r2909, %r2901, 1;
	shl.b32 	%r2221, %r2901, 2;
	add.s32 	%r2223, %r2022, %r2221;
	ld.shared.u32 	%r2872, [%r2223+2052];
$L__BB9_146:
	setp.ge.s32 	%p900, %r2907, %r134;
	setp.lt.s32 	%p669, %r2909, %r136;
	setp.ge.s32 	%p670, %r2909, %r136;
	or.pred  	%p671, %p900, %p670;
	or.pred  	%p901, %p900, %p669;
	@%p671 bra 	$L__BB9_148;
	setp.ge.s32 	%p901, %r2870, %r2872;
	setp.lt.s32 	%p900, %r2872, %r2870;
$L__BB9_148:
	selp.b32 	%r249, %r2872, %r2870, %p900;
	selp.b32 	%r250, %r2909, %r2907, %p900;
	add.s32 	%r2224, %r2909, %r2907;
	setp.lt.s32 	%p672, %r2224, %r137;
	selp.b32 	%r2225, 1024, 0, %p672;
	add.s32 	%r2226, %r2901, %r2899;
	setp.lt.s32 	%p673, %r2226, %r137;
	selp.b32 	%r2227, 512, 0, %p673;
	or.b32  	%r2228, %r2227, %r2225;
	or.b32  	%r251, %r2228, %r230;
	@%p900 bra 	$L__BB9_150;
	add.s32 	%r252, %r2907, 1;
	shl.b32 	%r2229, %r2907, 2;
	add.s32 	%r2231, %r2022, %r2229;
	ld.shared.u32 	%r2870, [%r2231+2052];
	mov.u32 	%r2907, %r252;
$L__BB9_150:
	not.pred 	%p674, %p901;
	@%p674 bra 	$L__BB9_152;
	add.s32 	%r256, %r2909, 1;
	shl.b32 	%r2232, %r2909, 2;
	add.s32 	%r2234, %r2022, %r2232;
	ld.shared.u32 	%r2872, [%r2234+2052];
	mov.u32 	%r2909, %r256;
$L__BB9_152:
	setp.ge.s32 	%p902, %r2907, %r134;
	setp.lt.s32 	%p675, %r2909, %r136;
	setp.ge.s32 	%p676, %r2909, %r136;
	or.pred  	%p677, %p902, %p676;
	or.pred  	%p903, %p902, %p675;
	@%p677 bra 	$L__BB9_154;
	setp.ge.s32 	%p903, %r2870, %r2872;
	setp.lt.s32 	%p902, %r2872, %r2870;
$L__BB9_154:
	selp.b32 	%r260, %r2872, %r2870, %p902;
	selp.b32 	%r261, %r2909, %r2907, %p902;
	mov.u32 	%r2915, %r2907;
	@%p902 bra 	$L__BB9_156;
	add.s32 	%r2915, %r2907, 1;
	shl.b32 	%r2235, %r2907, 2;
	add.s32 	%r2237, %r2022, %r2235;
	ld.shared.u32 	%r2870, [%r2237+2052];
$L__BB9_156:
	not.pred 	%p678, %p903;
	mov.u32 	%r2917, %r2909;
	@%p678 bra 	$L__BB9_158;
	add.s32 	%r2917, %r2909, 1;
	shl.b32 	%r2238, %r2909, 2;
	add.s32 	%r2240, %r2022, %r2238;
	ld.shared.u32 	%r2872, [%r2240+2052];
$L__BB9_158:
	setp.ge.s32 	%p904, %r2915, %r134;
	setp.lt.s32 	%p679, %r2917, %r136;
	setp.ge.s32 	%p680, %r2917, %r136;
	or.pred  	%p681, %p904, %p680;
	or.pred  	%p905, %p904, %p679;
	@%p681 bra 	$L__BB9_160;
	setp.ge.s32 	%p905, %r2870, %r2872;
	setp.lt.s32 	%p904, %r2872, %r2870;
$L__BB9_160:
	selp.b32 	%r270, %r2872, %r2870, %p904;
	selp.b32 	%r271, %r2917, %r2915, %p904;
	add.s32 	%r2241, %r2917, %r2915;
	setp.lt.s32 	%p682, %r2241, %r137;
	selp.b32 	%r2242, 4096, 0, %p682;
	add.s32 	%r2243, %r2909, %r2907;
	setp.lt.s32 	%p683, %r2243, %r137;
	selp.b32 	%r2244, 2048, 0, %p683;
	or.b32  	%r2245, %r2244, %r2242;
	or.b32  	%r272, %r2245, %r251;
	@%p904 bra 	$L__BB9_162;
	add.s32 	%r273, %r2915, 1;
	shl.b32 	%r2246, %r2915, 2;
	add.s32 	%r2248, %r2022, %r2246;
	ld.shared.u32 	%r2870, [%r2248+2052];
	mov.u32 	%r2915, %r273;
$L__BB9_162:
	not.pred 	%p684, %p905;
	@%p684 bra 	$L__BB9_164;
	add.s32 	%r277, %r2917, 1;
	shl.b32 	%r2249, %r2917, 2;
	add.s32 	%r2251, %r2022, %r2249;
	ld.shared.u32 	%r2872, [%r2251+2052];
	mov.u32 	%r2917, %r277;
$L__BB9_164:
	setp.ge.s32 	%p906, %r2915, %r134;
	setp.lt.s32 	%p685, %r2917, %r136;
	setp.ge.s32 	%p686, %r2917, %r136;
	or.pred  	%p687, %p906, %p686;
	or.pred  	%p907, %p906, %p685;
	@%p687 bra 	$L__BB9_166;
	setp.ge.s32 	%p907, %r2870, %r2872;
	setp.lt.s32 	%p906, %r2872, %r2870;
$L__BB9_166:
	selp.b32 	%r281, %r2872, %r2870, %p906;
	selp.b32 	%r282, %r2917, %r2915, %p906;
	mov.u32 	%r2923, %r2915;
	@%p906 bra 	$L__BB9_168;
	add.s32 	%r2923, %r2915, 1;
	shl.b32 	%r2252, %r2915, 2;
	add.s32 	%r2254, %r2022, %r2252;
	ld.shared.u32 	%r2870, [%r2254+2052];
$L__BB9_168:
	not.pred 	%p688, %p907;
	mov.u32 	%r2925, %r2917;
	@%p688 bra 	$L__BB9_170;
	add.s32 	%r2925, %r2917, 1;
	shl.b32 	%r2255, %r2917, 2;
	mov.u32 	%r2256, _ZN6thrust24THRUST_300001_SM_1000_NS8cuda_cub4core6detail5shmemE;
	add.s32 	%r2257, %r2256, %r2255;
	ld.shared.u32 	%r2872, [%r2257+2052];
$L__BB9_170:
	setp.ge.s32 	%p908, %r2923, %r134;
	setp.lt.s32 	%p689, %r2925, %r136;
	setp.ge.s32 	%p690, %r2925, %r136;
	or.pred  	%p691, %p908, %p690;
	or.pred  	%p909, %p908, %p689;
	@%p691 bra 	$L__BB9_172;
	setp.ge.s32 	%p909, %r2870, %r2872;
	setp.lt.s32 	%p908, %r2872, %r2870;
$L__BB9_172:
	selp.b32 	%r291, %r2872, %r2870, %p908;
	selp.b32 	%r292, %r2925, %r2923, %p908;
	add.s32 	%r2258, %r2925, %r2923;
	setp.lt.s32 	%p692, %r2258, %r137;
	selp.b32 	%r2259, 16384, 0, %p692;
	add.s32 	%r2260, %r2917, %r2915;
	setp.lt.s32 	%p693, %r2260, %r137;
	selp.b32 	%r2261, 8192, 0, %p693;
	or.b32  	%r2262, %r2261, %r2259;
	or.b32  	%r293, %r2262, %r272;
	@%p908 bra 	$L__BB9_174;
	add.s32 	%r294, %r2923, 1;
	shl.b32 	%r2263, %r2923, 2;
	mov.u32 	%r2264, _ZN6thrust24THRUST_300001_SM_1000_NS8cuda_cub4core6detail5shmemE;
	add.s32 	%r2265, %r2264, %r2263;
	ld.shared.u32 	%r2870, [%r2265+2052];
	mov.u32 	%r2923, %r294;
$L__BB9_174:
	not.pred 	%p694, %p909;
	@%p694 bra 	$L__BB9_176;
	add.s32 	%r298, %r2925, 1;
	shl.b32 	%r2266, %r2925, 2;
	mov.u32 	%r2267, _ZN6thrust24THRUST_300001_SM_1000_NS8cuda_cub4core6detail5shmemE;
	add.s32 	%r2268, %r2267, %r2266;
	ld.shared.u32 	%r2872, [%r2268+2052];
	mov.u32 	%r2925, %r298;
$L__BB9_176:
	setp.ge.s32 	%p910, %r2923, %r134;
	setp.lt.s32 	%p695, %r2925, %r136;
	setp.ge.s32 	%p696, %r2925, %r136;
	or.pred  	%p697, %p910, %p696;
	or.pred  	%p911, %p910, %p695;
	@%p697 bra 	$L__BB9_178;
	setp.ge.s32 	%p911, %r2870, %r2872;
	setp.lt.s32 	%p910, %r2872, %r2870;
$L__BB9_178:
	selp.b32 	%r302, %r2872, %r2870, %p910;
	selp.b32 	%r303, %r2925, %r2923, %p910;
	mov.u32 	%r2931, %r2923;
	@%p910 bra 	$L__BB9_180;
	add.s32 	%r2931, %r2923, 1;
	shl.b32 	%r2269, %r2923, 2;
	mov.u32 	%r2270, _ZN6thrust24THRUST_300001_SM_1000_NS8cuda_cub4core6detail5shmemE;
	add.s32 	%r2271, %r2270, %r2269;
	ld.shared.u32 	%r2870, [%r2271+2052];
$L__BB9_180:
	not.pred 	%p698, %p911;
	mov.u32 	%r2933, %r2925;
	@%p698 bra 	$L__BB9_182;
	add.s32 	%r2933, %r2925, 1;
	shl.b32 	%r2272, %r2925, 2;
	mov.u32 	%r2273, _ZN6thrust24THRUST_300001_SM_1000_NS8cuda_cub4core6detail5shmemE;
	add.s32 	%r2274, %r2273, %r2272;
	ld.shared.u32 	%r2872, [%r2274+2052];
$L__BB9_182:
	setp.ge.s32 	%p912, %r2931, %r134;
	setp.lt.s32 	%p699, %r2933, %r136;
	setp.ge.s32 	%p700, %r2933, %r136;
	or.pred  	%p701, %p912, %p700;
	or.pred  	%p913, %p912, %p699;
	@%p701 bra 	$L__BB9_184;
	setp.ge.s32 	%p913, %r2870, %r2872;
	setp.lt.s32 	%p912, %r2872, %r2870;
$L__BB9_184:
	selp.b32 	%r312, %r2872, %r2870, %p912;
	selp.b32 	%r313, %r2933, %r2931, %p912;
	add.s32 	%r2275, %r2933, %r2931;
	setp.lt.s32 	%p702, %r2275, %r137;
	selp.b32 	%r2276, 65536, 0, %p702;
	add.s32 	%r2277, %r2925, %r2923;
	setp.lt.s32 	%p703, %r2277, %r137;
	selp.b32 	%r2278, 32768, 0, %p703;
	or.b32  	%r2279, %r2278, %r2276;
	or.b32  	%r314, %r2279, %r293;
	@%p912 bra 	$L__BB9_186;
	add.s32 	%r315, %r2931, 1;
	shl.b32 	%r2280, %r2931, 2;
	mov.u32 	%r2281, _ZN6thrust24THRUST_300001_SM_1000_NS8cuda_cub4core6detail5shmemE;
	add.s32 	%r2282, %r2281, %r2280;
	ld.shared.u32 	%r2870, [%r2282+2052];
	mov.u32 	%r2931, %r315;
$L__BB9_186:
	not.pred 	%p704, %p913;
	@%p704 bra 	$L__BB9_188;
	add.s32 	%r319, %r2933, 1;
	shl.b32 	%r2283, %r2933, 2;
	mov.u32 	%r2284, _ZN6thrust24THRUST_300001_SM_1000_NS8cuda_cub4core6detail5shmemE;
	add.s32 	%r2285, %r2284, %r2283;
	ld.shared.u32 	%r2872, [%r2285+2052];
	mov.u32 	%r2933, %r319;
$L__BB9_188:
	setp.ge.s32 	%p914, %r2931, %r134;
	setp.lt.s32 	%p705, %r2933, %r136;
	setp.ge.s32 	%p706, %r2933, %r136;
	or.pred  	%p707, %p914, %p706;
	or.pred  	%p915, %p914, %p705;
	@%p707 bra 	$L__BB9_190;
	setp.ge.s32 	%p915, %r2870, %r2872;
	setp.lt.s32 	%p914, %r2872, %r2870;
$L__BB9_190:
	selp.b32 	%r323, %r2872, %r2870, %p914;
	selp.b32 	%r324, %r2933, %r2931, %p914;
	mov.u32 	%r2935, %r2931;
	@%p914 bra 	$L__BB9_192;
	add.s32 	%r2935, %r2931, 1;
	shl.b32 	%r2286, %r2931, 2;
	mov.u32 	%r2287, _ZN6thrust24THRUST_300001_SM_1000_NS8cuda_cub4core6detail5shmemE;
	add.s32 	%r2288, %r2287, %r2286;
	ld.shared.u32 	%r2870, [%r2288+2052];
$L__BB9_192:
	not.pred 	%p708, %p915;
	mov.u32 	%r2937, %r2933;
	@%p708 bra 	$L__BB9_194;
	add.s32 	%r2937, %r2933, 1;
	shl.b32 	%r2289, %r2933, 2;
	mov.u32 	%r2290, _ZN6thrust24THRUST_300001_SM_1000_NS8cuda_cub4core6detail5shmemE;
	add.s32 	%r2291, %r2290, %r2289;
	ld.shared.u32 	%r2872, [%r2291+2052];
$L__BB9_194:
	setp.ge.s32 	%p709, %r2935, %r134;
	setp.lt.s32 	%p710, %r2872, %r2870;
	setp.lt.s32 	%p711, %r2937, %r136;
	and.pred  	%p712, %p711, %p710;
	or.pred  	%p713, %p709, %p712;
	selp.b32 	%r333, %r2872, %r2870, %p713;
	selp.b32 	%r334, %r2937, %r2935, %p713;
	add.s32 	%r2292, %r2937, %r2935;
	setp.lt.s32 	%p714, %r2292, %r137;
	selp.b32 	%r2293, 262144, 0, %p714;
	add.s32 	%r2294, %r2933, %r2931;
	setp.lt.s32 	%p715, %r2294, %r137;
	selp.b32 	%r2295, 131072, 0, %p715;
	or.b32  	%r2296, %r2295, %r2293;
	or.b32  	%r335, %r2296, %r314;
	bar.sync 	0;
	popc.b32 	%r336, %r335;
	mov.u32 	%r2297, %ctaid.x;
	setp.ne.s32 	%p716, %r2297, 0;
	@%p716 bra 	$L__BB9_199;
	// begin inline asm
	mov.u32 %r2498, %laneid;
	// end inline asm
	cvt.u64.u32 	%rd475, %r336;
	mov.b64 	{%r2500, %r2505}, %rd475;
	mov.b32 	%r2506, 1;
	mov.b32 	%r2547, 0;
	mov.b32 	%r2548, -1;
	// begin inline asm
	shfl.sync.up.b32 %r2499, %r2500, %r2506, %r2547, %r2548;
	// end inline asm
	// begin inline asm
	shfl.sync.up.b32 %r2504, %r2505, %r2506, %r2547, %r2548;
	// end inline asm
	mov.b64 	%rd476, {%r2499, %r2504};
	setp.lt.s32 	%p770, %r2498, 1;
	selp.b64 	%rd477, 0, %rd476, %p770;
	add.s64 	%rd478, %rd477, %rd475;
	mov.b64 	{%r2510, %r2515}, %rd478;
	mov.b32 	%r2516, 2;
	// begin inline asm
	shfl.sync.up.b32 %r2509, %r2510, %r2516, %r2547, %r2548;
	// end inline asm
	// begin inline asm
	shfl.sync.up.b32 %r2514, %r2515, %r2516, %r2547, %r2548;
	// end inline asm
	mov.b64 	%rd479, {%r2509, %r2514};
	setp.lt.s32 	%p771, %r2498, 2;
	selp.b64 	%rd480, 0, %rd479, %p771;
	add.s64 	%rd481, %rd480, %rd478;
	mov.b64 	{%r2520, %r2525}, %rd481;
	mov.b32 	%r2526, 4;
	// begin inline asm
	shfl.sync.up.b32 %r2519, %r2520, %r2526, %r2547, %r2548;
	// end inline asm
	// begin inline asm
	shfl.sync.up.b32 %r2524, %r2525, %r2526, %r2547, %r2548;
	// end inline asm
	mov.b64 	%rd482, {%r2519, %r2524};
	setp.lt.s32 	%p772, %r2498, 4;
	selp.b64 	%rd483, 0, %rd482, %p772;
	add.s64 	%rd484, %rd483, %rd481;
	mov.b64 	{%r2530, %r2535}, %rd484;
	mov.b32 	%r2536, 8;
	// begin inline asm
	shfl.sync.up.b32 %r2529, %r2530, %r2536, %r2547, %r2548;
	// end inline asm
	// begin inline asm
	shfl.sync.up.b32 %r2534, %r2535, %r2536, %r2547, %r2548;
	// end inline asm
	mov.b64 	%rd485, {%r2529, %r2534};
	setp.lt.s32 	%p773, %r2498, 8;
	selp.b64 	%rd486, 0, %rd485, %p773;
	add.s64 	%rd487, %rd486, %rd484;
	mov.b64 	{%r2540, %r2545}, %rd487;
	mov.b32 	%r2546, 16;
	// begin inline asm
	shfl.sync.up.b32 %r2539, %r2540, %r2546, %r2547, %r2548;
	// end inline asm
	// begin inline asm
	shfl.sync.up.b32 %r2544, %r2545, %r2546, %r2547, %r2548;
	// end inline asm
	mov.b64 	%rd488, {%r2539, %r2544};
	setp.lt.s32 	%p774, %r2498, 16;
	selp.b64 	%rd489, 0, %rd488, %p774;
	add.s64 	%rd13, %rd489, %rd487;
	setp.ne.s32 	%p775, %r2498, 31;
	@%p775 bra 	$L__BB9_197;
	mov.u32 	%r2549, %tid.x;
	shr.u32 	%r2550, %r2549, 2;
	and.b32  	%r2551, %r2550, 248;
	mov.u32 	%r2552, _ZN6thrust24THRUST_300001_SM_1000_NS8cuda_cub4core6detail5shmemE;
	add.s32 	%r2553, %r2552, %r2551;
	st.shared.u64 	[%r2553], %rd13;
$L__BB9_197:
	mov.u32 	%r2554, %tid.x;
	setp.ne.s32 	%p776, %r2554, 0;
	bar.sync 	0;
	ld.shared.v2.u64 	{%rd491, %rd492}, [_ZN6thrust24THRUST_300001_SM_1000_NS8cuda_cub4core6detail5shmemE];
	shr.u32 	%r2555, %r2554, 5;
	add.s64 	%rd493, %rd492, %rd491;
	setp.eq.s32 	%p777, %r2555, 2;
	selp.b64 	%rd494, %rd493, %rd491, %p777;
	ld.shared.v2.u64 	{%rd495, %rd496}, [_ZN6thrust24THRUST_300001_SM_1000_NS8cuda_cub4core6detail5shmemE+16];
	add.s64 	%rd497, %rd493, %rd495;
	setp.eq.s32 	%p778, %r2555, 3;
	selp.b64 	%rd498, %rd497, %rd494, %p778;
	add.s64 	%rd499, %rd497, %rd496;
	setp.eq.s32 	%p779, %r2555, 4;
	selp.b64 	%rd500, %rd499, %rd498, %p779;
	ld.shared.v2.u64 	{%rd501, %rd502}, [_ZN6thrust24THRUST_300001_SM_1000_NS8cuda_cub4core6detail5shmemE+32];
	add.s64 	%rd503, %rd499, %rd501;
	setp.eq.s32 	%p780, %r2555, 5;
	selp.b64 	%rd504, %rd503, %rd500, %p780;
	add.s64 	%rd505, %rd503, %rd502;
	setp.eq.s32 	%p781, %r2555, 6;
	selp.b64 	%rd506, %rd505, %rd504, %p781;
	ld.shared.v2.u64 	{%rd507, %rd508}, [_ZN6thrust24THRUST_300001_SM_1000_NS8cuda_cub4core6detail5shmemE+48];
	add.s64 	%rd509, %rd505, %rd507;
	setp.eq.s32 	%p782, %r2555, 7;
	selp.b64 	%rd510, %rd509, %rd506, %p782;
	add.s64 	%rd511, %rd509, %rd508;
	setp.eq.s32 	%p783, %r2555, 8;
	selp.b64 	%rd512, %rd511, %rd510, %p783;
	ld.shared.v2.u64 	{%rd513, %rd514}, [_ZN6thrust24THRUST_300001_SM_1000_NS8cuda_cub4core6detail5shmemE+64];
	add.s64 	%rd515, %rd511, %rd513;
	setp.eq.s32 	%p784, %r2555, 9;
	selp.b64 	%rd516, %rd515, %rd512, %p784;
	add.s64 	%rd517, %rd515, %rd514;
	setp.eq.s32 	%p785, %r2555, 10;
	selp.b64 	%rd518, %rd517, %rd516, %p785;
	ld.shared.v2.u64 	{%rd519, %rd520}, [_ZN6thrust24THRUST_300001_SM_1000_NS8cuda_cub4core6detail5shmemE+80];
	add.s64 	%rd521, %rd517, %rd519;
	setp.eq.s32 	%p786, %r2555, 11;
	selp.b64 	%rd522, %rd521, %rd518, %p786;
	add.s64 	%rd523, %rd521, %rd520;
	setp.eq.s32 	%p787, %r2555, 12;
	selp.b64 	%rd524, %rd523, %rd522, %p787;
	ld.shared.v2.u64 	{%rd525, %rd526}, [_ZN6thrust24THRUST_300001_SM_1000_NS8cuda_cub4core6detail5shmemE+96];
	add.s64 	%rd527, %rd523, %rd525;
	setp.eq.s32 	%p788, %r2555, 13;
	selp.b64 	%rd528, %rd527, %rd524, %p788;
	add.s64 	%rd529, %rd527, %rd526;
	setp.eq.s32 	%p789, %r2555, 14;
	selp.b64 	%rd530, %rd529, %rd528, %p789;
	ld.shared.v2.u64 	{%rd531, %rd532}, [_ZN6thrust24THRUST_300001_SM_1000_NS8cuda_cub4core6detail5shmemE+112];
	add.s64 	%rd533, %rd529, %rd531;
	setp.eq.s32 	%p790, %r2555, 15;
	selp.b64 	%rd534, %rd533, %rd530, %p790;
	add.s64 	%rd568, %rd533, %rd532;
	setp.lt.u32 	%p791, %r2554, 32;
	selp.b64 	%rd535, 0, %rd534, %p791;
	setp.eq.s32 	%p792, %r2498, 0;
	cvt.u64.u32 	%rd536, %r336;
	sub.s64 	%rd537, %rd13, %rd536;
	selp.b64 	%rd538, 0, %rd537, %p792;
	add.s64 	%rd566, %rd535, %rd538;
	mov.b64 	%rd570, 0;
	@%p776 bra 	$L__BB9_229;
	add.s64 	%rd539, %rd2, 512;
	mov.b64 	%rd540, 101;
	// begin inline asm
	st.relaxed.gpu.v2.u64 [%rd539], {%rd540, %rd568};
	// end inline asm
	bra.uni 	$L__BB9_229;
$L__BB9_199:
	// begin inline asm
	mov.u32 %r2298, %laneid;
	// end inline asm
	cvt.u64.u32 	%rd354, %r336;
	mov.b64 	{%r2300, %r2305}, %rd354;
	mov.b32 	%r2306, 1;
	mov.b32 	%r2347, 0;
	mov.b32 	%r2348, -1;
	// begin inline asm
	shfl.sync.up.b32 %r2299, %r2300, %r2306, %r2347, %r2348;
	// end inline asm
	// begin inline asm
	shfl.sync.up.b32 %r2304, %r2305, %r2306, %r2347, %r2348;
	// end inline asm
	mov.b64 	%rd355, {%r2299, %r2304};
	setp.lt.s32 	%p717, %r2298, 1;
	selp.b64 	%rd356, 0, %rd355, %p717;
	add.s64 	%rd357, %rd356, %rd354;
	mov.b64 	{%r2310, %r2315}, %rd357;
	mov.b32 	%r2316, 2;
	// begin inline asm
	shfl.sync.up.b32 %r2309, %r2310, %r2316, %r2347, %r2348;
	// end inline asm
	// begin inline asm
	shfl.sync.up.b32 %r2314, %r2315, %r2316, %r2347, %r2348;
	// end inline asm
	mov.b64 	%rd358, {%r2309, %r2314};
	setp.lt.s32 	%p718, %r2298, 2;
	selp.b64 	%rd359, 0, %rd358, %p718;
	add.s64 	%rd360, %rd359, %rd357;
	mov.b64 	{%r2320, %r2325}, %rd360;
	mov.b32 	%r2326, 4;
	// begin inline asm
	shfl.sync.up.b32 %r2319, %r2320, %r2326, %r2347, %r2348;
	// end inline asm
	// begin inline asm
	shfl.sync.up.b32 %r2324, %r2325, %r2326, %r2347, %r2348;
	// end inline asm
	mov.b64 	%rd361, {%r2319, %r2324};
	setp.lt.s32 	%p719, %r2298, 4;
	selp.b64 	%rd362, 0, %rd361, %p719;
	add.s64 	%rd363, %rd362, %rd360;
	mov.b64 	{%r2330, %r2335}, %rd363;
	mov.b32 	%r2336, 8;
	// begin inline asm
	shfl.sync.up.b32 %r2329, %r2330, %r2336, %r2347, %r2348;
	// end inline asm
	// begin inline asm
	shfl.sync.up.b32 %r2334, %r2335, %r2336, %r2347, %r2348;
	// end inline asm
	mov.b64 	%rd364, {%r2329, %r2334};
	setp.lt.s32 	%p720, %r2298, 8;
	selp.b64 	%rd365, 0, %rd364, %p720;
	add.s64 	%rd366, %rd365, %rd363;
	mov.b64 	{%r2340, %r2345}, %rd366;
	mov.b32 	%r2346, 16;
	// begin inline asm
	shfl.sync.up.b32 %r2339, %r2340, %r2346, %r2347, %r2348;
	// end inline asm
	// begin inline asm
	shfl.sync.up.b32 %r2344, %r2345, %r2346, %r2347, %r2348;
	// end inline asm
	mov.b64 	%rd367, {%r2339, %r2344};
	setp.lt.s32 	%p721, %r2298, 16;
	selp.b64 	%rd368, 0, %rd367, %p721;
	add.s64 	%rd16, %rd368, %rd366;
	setp.ne.s32 	%p722, %r2298, 31;
	@%p722 bra 	$L__BB9_201;
	mov.u32 	%r2349, %tid.x;
	shr.u32 	%r2350, %r2349, 2;
	and.b32  	%r2351, %r2350, 248;
	mov.u32 	%r2352, _ZN6thrust24THRUST_300001_SM_1000_NS8cuda_cub4core6detail5shmemE;
	add.s32 	%r2353, %r2352, %r2351;
	st.shared.u64 	[%r2353], %rd16;
$L__BB9_201:
	cvt.u64.u32 	%rd369, %r336;
	sub.s64 	%rd370, %rd16, %rd369;
	bar.sync 	0;
	ld.shared.v2.u64 	{%rd371, %rd372}, [_ZN6thrust24THRUST_300001_SM_1000_NS8cuda_cub4core6detail5shmemE];
	mov.u32 	%r2354, %tid.x;
	shr.u32 	%r2355, %r2354, 5;
	add.s64 	%rd373, %rd372, %rd371;
	setp.eq.s32 	%p723, %r2355, 2;
	selp.b64 	%rd374, %rd373, %rd371, %p723;
	ld.shared.v2.u64 	{%rd375, %rd376}, [_ZN6thrust24THRUST_300001_SM_1000_NS8cuda_cub4core6detail5shmemE+16];
	add.s64 	%rd377, %rd373, %rd375;
	setp.eq.s32 	%p724, %r2355, 3;
	selp.b64 	%rd378, %rd377, %rd374, %p724;
	add.s64 	%rd379, %rd377, %rd376;
	setp.eq.s32 	%p725, %r2355, 4;
	selp.b64 	%rd380, %rd379, %rd378, %p725;
	ld.shared.v2.u64 	{%rd381, %rd382}, [_ZN6thrust24THRUST_300001_SM_1000_NS8cuda_cub4core6detail5shmemE+32];
	add.s64 	%rd383, %rd379, %rd381;
	setp.eq.s32 	%p726, %r2355, 5;
	selp.b64 	%rd384, %rd383, %rd380, %p726;
	add.s64 	%rd385, %rd383, %rd382;
	setp.eq.s32 	%p727, %r2355, 6;
	selp.b64 	%rd386, %rd385, %rd384, %p727;
	ld.shared.v2.u64 	{%rd387, %rd388}, [_ZN6thrust24THRUST_300001_SM_1000_NS8cuda_cub4core6detail5shmemE+48];
	add.s64 	%rd389, %rd385, %rd387;
	setp.eq.s32 	%p728, %r2355, 7;
	selp.b64 	%rd390, %rd389, %rd386, %p728;
	add.s64 	%rd391, %rd389, %rd388;
	setp.eq.s32 	%p729, %r2355, 8;
	selp.b64 	%rd392, %rd391, %rd390, %p729;
	ld.shared.v2.u64 	{%rd393, %rd394}, [_ZN6thrust24THRUST_300001_SM_1000_NS8cuda_cub4core6detail5shmemE+64];
	add.s64 	%rd395, %rd391, %rd393;
	setp.eq.s32 	%p730, %r2355, 9;
	selp.b64 	%rd396, %rd395, %rd392, %p730;
	add.s64 	%rd397, %rd395, %rd394;
	setp.eq.s32 	%p731, %r2355, 10;
	selp.b64 	%rd398, %rd397, %rd396, %p731;
	ld.shared.v2.u64 	{%rd399, %rd400}, [_ZN6thrust24THRUST_300001_SM_1000_NS8cuda_cub4core6detail5shmemE+80];
	add.s64 	%rd401, %rd397, %rd399;
	setp.eq.s32 	%p732, %r2355, 11;
	selp.b64 	%rd402, %rd401, %rd398, %p732;
	add.s64 	%rd403, %rd401, %rd400;
	setp.eq.s32 	%p733, %r2355, 12;
	selp.b64 	%rd404, %rd403, %rd402, %p733;
	ld.shared.v2.u64 	{%rd405, %rd406}, [_ZN6thrust24THRUST_300001_SM_1000_NS8cuda_cub4core6detail5shmemE+96];
	add.s64 	%rd407, %rd403, %rd405;
	setp.eq.s32 	%p734, %r2355, 13;
	selp.b64 	%rd408, %rd407, %rd404, %p734;
	add.s64 	%rd409, %rd407, %rd406;
	setp.eq.s32 	%p735, %r2355, 14;
	selp.b64 	%rd410, %rd409, %rd408, %p735;
	ld.shared.v2.u64 	{%rd411, %rd412}, [_ZN6thrust24THRUST_300001_SM_1000_NS8cuda_cub4core6detail5shmemE+112];
	add.s64 	%rd413, %rd409, %rd411;
	setp.eq.s32 	%p736, %r2355, 15;
	selp.b64 	%rd414, %rd413, %rd410, %p736;
	add.s64 	%rd17, %rd413, %rd412;
	setp.gt.u32 	%p737, %r2354, 31;
	setp.lt.u32 	%p738, %r2354, 32;
	setp.eq.s32 	%p739, %r2298, 0;
	selp.b64 	%rd415, 0, %rd370, %p739;
	add.s64 	%rd566, %rd414, %rd415;
	selp.b64 	%rd19, %rd370, %rd566, %p738;
	@%p737 bra 	$L__BB9_226;
	mov.u32 	%r2356, %tid.x;
	setp.ne.s32 	%p740, %r2356, 0;
	mov.u32 	%r2357, %ctaid.x;
	mul.wide.u32 	%rd416, %r2357, 16;
	add.s64 	%rd20, %rd2, %rd416;
	@%p740 bra 	$L__BB9_204;
	st.shared.u64 	[_ZN6thrust24THRUST_300001_SM_1000_NS8cuda_cub4core6detail5shmemE+184], %rd17;
	add.s64 	%rd417, %rd20, 512;
	mov.b64 	%rd418, 100;
	// begin inline asm
	st.relaxed.gpu.v2.u64 [%rd417], {%rd418, %rd17};
	// end inline asm
$L__BB9_204:
	mov.u32 	%r2358, %nctaid.x;
	setp.gt.u32 	%p741, %r2358, 499;
	@%p741 bra 	$L__BB9_206;
	membar.cta;
	bra.uni 	$L__BB9_207;
$L__BB9_206:
	mov.b32 	%r2359, 450;
	// begin inline asm
	nanosleep.u32 %r2359;
	// end inline asm
$L__BB9_207:
	mov.u32 	%r2360, %tid.x;
	mul.wide.u32 	%rd423, %r2360, 16;
	xor.b64  	%rd424, %rd423, -16;
	add.s64 	%rd425, %rd20, %rd424;
	add.s64 	%rd422, %rd425, 512;
	// begin inline asm
	ld.relaxed.gpu.v2.u64 {%rd564, %rd561}, [%rd422];
	// end inline asm
	mov.u32 	%r2495, %nctaid.x;
$L__BB9_208:
	setp.eq.s64 	%p742, %rd564, 99;
	mov.b32 	%r2361, -1;
	vote.sync.any.pred 	%p743, %p742, %r2361;
	not.pred 	%p744, %p743;
	@%p744 bra 	$L__BB9_213;
	setp.gt.u32 	%p769, %r2495, 499;
	@%p769 bra 	$L__BB9_211;
	membar.cta;
	bra.uni 	$L__BB9_212;
$L__BB9_211:
	mov.b32 	%r2496, 350;
	// begin inline asm
	nanosleep.u32 %r2496;
	// end inline asm
$L__BB9_212:
	// begin inline asm
	ld.relaxed.gpu.v2.u64 {%rd564, %rd561}, [%rd422];
	// end inline asm
	bra.uni 	$L__BB9_208;
$L__BB9_213:
	setp.eq.s64 	%p745, %rd564, 101;
	mov.b32 	%r2413, -1;
	vote.sync.ballot.b32 	%r2414, %p745, %r2413;
	// begin inline asm
	mov.u32 %r2363, %lanemask_ge;
	// end inline asm
	and.b32  	%r2415, %r2414, %r2363;
	or.b32  	%r2416, %r2415, -2147483648;
	add.s32 	%r2417, %r2416, -1;
	not.b32 	%r2418, %r2416;
	and.b32  	%r2419, %r2418, %r2417;
	popc.b32 	%r2367, %r2419;
	mov.b64 	{%r2365, %r2370}, %rd561;
	mov.b32 	%r2371, 1;
	// begin inline asm
	shfl.sync.down.b32 %r2364, %r2365, %r2371, %r2367, %r2413;
	// end inline asm
	// begin inline asm
	shfl.sync.down.b32 %r2369, %r2370, %r2371, %r2367, %r2413;
	// end inline asm
	mov.b64 	%rd426, {%r2364, %r2369};
	setp.lt.s32 	%p747, %r2298, %r2367;
	selp.b64 	%rd427, %rd426, 0, %p747;
	add.s64 	%rd428, %rd427, %rd561;
	mov.b64 	{%r2375, %r2380}, %rd428;
	mov.b32 	%r2381, 2;
	// begin inline asm
	shfl.sync.down.b32 %r2374, %r2375, %r2381, %r2367, %r2413;
	// end inline asm
	// begin inline asm
	shfl.sync.down.b32 %r2379, %r2380, %r2381, %r2367, %r2413;
	// end inline asm
	mov.b64 	%rd429, {%r2374, %r2379};
	add.s32 	%r2420, %r2298, 2;
	setp.gt.s32 	%p748, %r2420, %r2367;
	selp.b64 	%rd430, 0, %rd429, %p748;
	add.s64 	%rd431, %rd430, %rd428;
	mov.b64 	{%r2385, %r2390}, %rd431;
	mov.b32 	%r2391, 4;
	// begin inline asm
	shfl.sync.down.b32 %r2384, %r2385, %r2391, %r2367, %r2413;
	// end inline asm
	// begin inline asm
	shfl.sync.down.b32 %r2389, %r2390, %r2391, %r2367, %r2413;
	// end inline asm
	mov.b64 	%rd432, {%r2384, %r2389};
	add.s32 	%r2421, %r2298, 4;
	setp.gt.s32 	%p749, %r2421, %r2367;
	selp.b64 	%rd433, 0, %rd432, %p749;
	add.s64 	%rd434, %rd433, %rd431;
	mov.b64 	{%r2395, %r2400}, %rd434;
	mov.b32 	%r2401, 8;
	// begin inline asm
	shfl.sync.down.b32 %r2394, %r2395, %r2401, %r2367, %r2413;
	// end inline asm
	// begin inline asm
	shfl.sync.down.b32 %r2399, %r2400, %r2401, %r2367, %r2413;
	// end inline asm
	mov.b64 	%rd435, {%r2394, %r2399};
	add.s32 	%r2422, %r2298, 8;
	setp.gt.s32 	%p750, %r2422, %r2367;
	selp.b64 	%rd436, 0, %rd435, %p750;
	add.s64 	%rd437, %rd436, %rd434;
	mov.b64 	{%r2405, %r2410}, %rd437;
	mov.b32 	%r2411, 16;
	// begin inline asm
	shfl.sync.down.b32 %r2404, %r2405, %r2411, %r2367, %r2413;
	// end inline asm
	// begin inline asm
	shfl.sync.down.b32 %r2409, %r2410, %r2411, %r2367, %r2413;
	// end inline asm
	mov.b64 	%rd438, {%r2404, %r2409};
	add.s32 	%r2423, %r2298, 16;
	setp.gt.s32 	%p751, %r2423, %r2367;
	selp.b64 	%rd439, 0, %rd438, %p751;
	add.s64 	%rd563, %rd439, %rd437;
	mov.u32 	%r2424, %tid.x;
	not.b32 	%r2425, %r2424;
	mov.u32 	%r2426, %ctaid.x;
	add.s32 	%r2938, %r2426, %r2425;
	add.s64 	%rd30, %rd2, 512;
$L__BB9_214:
	setp.ne.s64 	%p752, %rd564, 101;
	mov.b32 	%r2427, -1;
	vote.sync.all.pred 	%p753, %p752, %r2427;
	not.pred 	%p754, %p753;
	@%p754 bra 	$L__BB9_222;
	mul.wide.s32 	%rd447, %r2938, 16;
	add.s64 	%rd448, %rd30, %rd447;
	add.s64 	%rd446, %rd448, -512;
	// begin inline asm
	ld.relaxed.gpu.v2.u64 {%rd564, %rd565}, [%rd446];
	// end inline asm
$L__BB9_216:
	setp.eq.s64 	%p758, %rd564, 99;
	mov.b32 	%r2431, -1;
	vote.sync.any.pred 	%p759, %p758, %r2431;
	not.pred 	%p760, %p759;
	@%p760 bra 	$L__BB9_221;
	mov.u32 	%r2493, %nctaid.x;
	setp.gt.u32 	%p768, %r2493, 499;
	@%p768 bra 	$L__BB9_219;
	membar.cta;
	bra.uni 	$L__BB9_220;
$L__BB9_219:
	mov.b32 	%r2494, 350;
	// begin inline asm
	nanosleep.u32 %r2494;
	// end inline asm
$L__BB9_220:
	mul.wide.s32 	%rd467, %r2938, 16;
	add.s64 	%rd468, %rd30, %rd467;
	add.s64 	%rd466, %rd468, -512;
	// begin inline asm
	ld.relaxed.gpu.v2.u64 {%rd564, %rd565}, [%rd466];
	// end inline asm
	bra.uni 	$L__BB9_216;
$L__BB9_221:
	setp.eq.s64 	%p761, %rd564, 101;
	mov.b32 	%r2482, -1;
	vote.sync.ballot.b32 	%r2483, %p761, %r2482;
	and.b32  	%r2484, %r2483, %r2363;
	or.b32  	%r2485, %r2484, -2147483648;
	add.s32 	%r2486, %r2485, -1;
	not.b32 	%r2487, %r2485;
	and.b32  	%r2488, %r2487, %r2486;
	popc.b32 	%r2436, %r2488;
	mov.b64 	{%r2434, %r2439}, %rd565;
	mov.b32 	%r2440, 1;
	// begin inline asm
	shfl.sync.down.b32 %r2433, %r2434, %r2440, %r2436, %r2482;
	// end inline asm
	// begin inline asm
	shfl.sync.down.b32 %r2438, %r2439, %r2440, %r2436, %r2482;
	// end inline asm
	mov.b64 	%rd449, {%r2433, %r2438};
	setp.lt.s32 	%p763, %r2298, %r2436;
	selp.b64 	%rd450, %rd449, 0, %p763;
	add.s64 	%rd451, %rd450, %rd565;
	mov.b64 	{%r2444, %r2449}, %rd451;
	mov.b32 	%r2450, 2;
	// begin inline asm
	shfl.sync.down.b32 %r2443, %r2444, %r2450, %r2436, %r2482;
	// end inline asm
	// begin inline asm
	shfl.sync.down.b32 %r2448, %r2449, %r2450, %r2436, %r2482;
	// end inline asm
	mov.b64 	%rd452, {%r2443, %r2448};
	add.s32 	%r2489, %r2298, 2;
	setp.gt.s32 	%p764, %r2489, %r2436;
	selp.b64 	%rd453, 0, %rd452, %p764;
	add.s64 	%rd454, %rd451, %rd453;
	mov.b64 	{%r2454, %r2459}, %rd454;
	mov.b32 	%r2460, 4;
	// begin inline asm
	shfl.sync.down.b32 %r2453, %r2454, %r2460, %r2436, %r2482;
	// end inline asm
	// begin inline asm
	shfl.sync.down.b32 %r2458, %r2459, %r2460, %r2436, %r2482;
	// end inline asm
	mov.b64 	%rd455, {%r2453, %r2458};
	add.s32 	%r2490, %r2298, 4;
	setp.gt.s32 	%p765, %r2490, %r2436;
	selp.b64 	%rd456, 0, %rd455, %p765;
	add.s64 	%rd457, %rd456, %rd454;
	mov.b64 	{%r2464, %r2469}, %rd457;
	mov.b32 	%r2470, 8;
	// begin inline asm
	shfl.sync.down.b32 %r2463, %r2464, %r2470, %r2436, %r2482;
	// end inline asm
	// begin inline asm
	shfl.sync.down.b32 %r2468, %r2469, %r2470, %r2436, %r2482;
	// end inline asm
	mov.b64 	%rd458, {%r2463, %r2468};
	add.s32 	%r2491, %r2298, 8;
	setp.gt.s32 	%p766, %r2491, %r2436;
	selp.b64 	%rd459, 0, %rd458, %p766;
	add.s64 	%rd460, %rd459, %rd457;
	mov.b64 	{%r2474, %r2479}, %rd460;
	mov.b32 	%r2480, 16;
	// begin inline asm
	shfl.sync.down.b32 %r2473, %r2474, %r2480, %r2436, %r2482;
	// end inline asm
	// begin inline asm
	shfl.sync.down.b32 %r2478, %r2479, %r2480, %r2436, %r2482;
	// end inline asm
	mov.b64 	%rd461, {%r2473, %r2478};
	add.s32 	%r2492, %r2298, 16;
	setp.gt.s32 	%p767, %r2492, %r2436;
	selp.b64 	%rd462, 0, %rd461, %p767;
	add.s64 	%rd463, %rd460, %rd563;
	add.s64 	%rd563, %rd463, %rd462;
	add.s32 	%r2938, %r2938, -32;
	bra.uni 	$L__BB9_214;
$L__BB9_222:
	mov.u32 	%r2429, %tid.x;
	setp.ne.s32 	%p755, %r2429, 0;
	@%p755 bra 	$L__BB9_224;
	add.s64 	%rd442, %rd563, %rd17;
	add.s64 	%rd440, %rd20, 512;
	mov.b64 	%rd441, 101;
	// begin inline asm
	st.relaxed.gpu.v2.u64 [%rd440], {%rd441, %rd442};
	// end inline asm
	st.shared.u64 	[_ZN6thrust24THRUST_300001_SM_1000_NS8cuda_cub4core6detail5shmemE+168], %rd563;
	st.shared.u64 	[_ZN6thrust24THRUST_300001_SM_1000_NS8cuda_cub4core6detail5shmemE+176], %rd442;
$L__BB9_224:
	setp.ne.s32 	%p756, %r2298, 0;
	mov.u64 	%rd566, %rd19;
	@%p756 bra 	$L__BB9_226;
	st.shared.u64 	[_ZN6thrust24THRUST_300001_SM_1000_NS8cuda_cub4core6detail5shmemE+144], %rd563;
	mov.u64 	%rd566, %rd563;
$L__BB9_226:
	mov.u32 	%r2430, %tid.x;
	setp.eq.s32 	%p757, %r2430, 0;
	bar.sync 	0;
	@%p757 bra 	$L__BB9_228;
	ld.shared.u64 	%rd443, [_ZN6thrust24THRUST_300001_SM_1000_NS8cuda_cub4core6detail5shmemE+144];
	add.s64 	%rd566, %rd443, %rd566;
$L__BB9_228:
	ld.shared.u64 	%rd568, [_ZN6thrust24THRUST_300001_SM_1000_NS8cuda_cub4core6detail5shmemE+184];
	ld.shared.u64 	%rd570, [_ZN6thrust24THRUST_300001_SM_1000_NS8cuda_cub4core6detail5shmemE+168];
$L__BB9_229:
	setp.ge.s32 	%p793, %r144, %r137;
	bar.sync 	0;
	cvt.u32.u64 	%r343, %rd568;
	cvt.u32.u64 	%r2556, %rd570;
	cvt.u32.u64 	%r2557, %rd566;
	sub.s32 	%r3001, %r2557, %r2556;
	mov.u32 	%r2940, %r3001;
	@%p793 bra 	$L__BB9_231;
	add.s32 	%r2940, %r3001, 1;
	shl.b32 	%r2558, %r3001, 2;
	mov.u32 	%r2559, _ZN6thrust24THRUST_300001_SM_1000_NS8cuda_cub4core6detail5shmemE;
	add.s32 	%r2560, %r2559, %r2558;
	st.shared.u32 	[%r2560+2048], %r142;
$L__BB9_231:
	setp.ge.s32 	%p794, %r155, %r137;
	@%p794 bra 	$L__BB9_233;
	add.s32 	%r347, %r2940, 1;
	shl.b32 	%r2561, %r2940, 2;
	mov.u32 	%r2562, _ZN6thrust24THRUST_300001_SM_1000_NS8cuda_cub4core6detail5shmemE;
	add.s32 	%r2563, %r2562, %r2561;
	st.shared.u32 	[%r2563+2048], %r153;
	mov.u32 	%r2940, %r347;
$L__BB9_233:
	setp.ge.s32 	%p795, %r166, %r137;
	@%p795 bra 	$L__BB9_235;
	add.s32 	%r349, %r2940, 1;
	shl.b32 	%r2564, %r2940, 2;
	mov.u32 	%r2565, _ZN6thrust24THRUST_300001_SM_1000_NS8cuda_cub4core6detail5shmemE;
	add.s32 	%r2566, %r2565, %r2564;
	st.shared.u32 	[%r2566+2048], %r164;
	mov.u32 	%r2940, %r349;
$L__BB9_235:
	setp.ge.s32 	%p796, %r177, %r137;
	@%p796 bra 	$L__BB9_237;
	add.s32 	%r351, %r2940, 1;
	shl.b32 	%r2567, %r2940, 2;
	mov.u32 	%r2568, _ZN6thrust24THRUST_300001_SM_1000_NS8cuda_cub4core6detail5shmemE;
	add.s32 	%r2569, %r2568, %r2567;
	st.shared.u32 	[%r2569+2048], %r175;
	mov.u32 	%r2940, %r351;
$L__BB9_237:
	setp.ge.s32 	%p797, %r188, %r137;
	@%p797 bra 	$L__BB9_239;
	add.s32 	%r353, %r2940, 1;
	shl.b32 	%r2570, %r2940, 2;
	mov.u32 	%r2571, _ZN6thrust24THRUST_300001_SM_1000_NS8cuda_cub4core6detail5shmemE;
	add.s32 	%r2572, %r2571, %r2570;
	st.shared.u32 	[%r2572+2048], %r186;
	mov.u32 	%r2940, %r353;
$L__BB9_239:
	and.b32  	%r355, %r209, 32;
	setp.eq.s32 	%p798, %r355, 0;
	@%p798 bra 	$L__BB9_241;
	add.s32 	%r356, %r2940, 1;
	shl.b32 	%r2573, %r2940, 2;
	mov.u32 	%r2574, _ZN6thrust24THRUST_300001_SM_1000_NS8cuda_cub4core6detail5shmemE;
	add.s32 	%r2575, %r2574, %r2573;
	st.shared.u32 	[%r2575+2048], %r197;
	mov.u32 	%r2940, %r356;
$L__BB9_241:
	and.b32  	%r358, %r209, 64;
	setp.eq.s32 	%p799, %r358, 0;
	@%p799 bra 	$L__BB9_243;
	add.s32 	%r359, %r2940, 1;
	shl.b32 	%r2576, %r2940, 2;
	mov.u32 	%r2577, _ZN6thrust24THRUST_300001_SM_1000_NS8cuda_cub4core6detail5shmemE;
	add.s32 	%r2578, %r2577, %r2576;
	st.shared.u32 	[%r2578+2048], %r207;
	mov.u32 	%r2940, %r359;
$L__BB9_243:
	and.b32  	%r361, %r230, 128;
	setp.eq.s32 	%p800, %r361, 0;
	@%p800 bra 	$L__BB9_245;
	add.s32 	%r362, %r2940, 1;
	shl.b32 	%r2579, %r2940, 2;
	mov.u32 	%r2580, _ZN6thrust24THRUST_300001_SM_1000_NS8cuda_cub4core6detail5shmemE;
	add.s32 	%r2581, %r2580, %r2579;
	st.shared.u32 	[%r2581+2048], %r218;
	mov.u32 	%r2940, %r362;
$L__BB9_245:
	and.b32  	%r364, %r230, 256;
	setp.eq.s32 	%p801, %r364, 0;
	@%p801 bra 	$L__BB9_247;
	add.s32 	%r365, %r2940, 1;
	shl.b32 	%r2582, %r2940, 2;
	mov.u32 	%r2583, _ZN6thrust24THRUST_300001_SM_1000_NS8cuda_cub4core6detail5shmemE;
	add.s32 	%r2584, %r2583, %r2582;
	st.shared.u32 	[%r2584+2048], %r228;
	mov.u32 	%r2940, %r365;
$L__BB9_247:
	and.b32  	%r367, %r251, 512;
	setp.eq.s32 	%p802, %r367, 0;
	@%p802 bra 	$L__BB9_249;
	add.s32 	%r368, %r2940, 1;
	shl.b32 	%r2585, %r2940, 2;
	mov.u32 	%r2586, _ZN6thrust24THRUST_300001_SM_1000_NS8cuda_cub4core6detail5shmemE;
	add.s32 	%r2587, %r2586, %r2585;
	st.shared.u32 	[%r2587+2048], %r239;
	mov.u32 	%r2940, %r368;
$L__BB9_249:
	and.b32  	%r370, %r251, 1024;
	setp.eq.s32 	%p803, %r370, 0;
	@%p803 bra 	$L__BB9_251;
	add.s32 	%r371, %r2940, 1;
	shl.b32 	%r2588, %r2940, 2;
	mov.u32 	%r2589, _ZN6thrust24THRUST_300001_SM_1000_NS8cuda_cub4core6detail5shmemE;
	add.s32 	%r2590, %r2589, %r2588;
	st.shared.u32 	[%r2590+2048], %r249;
	mov.u32 	%r2940, %r371;
$L__BB9_251:
	and.b32  	%r373, %r272, 2048;
	setp.eq.s32 	%p804, %r373, 0;
	@%p804 bra 	$L__BB9_253;
	add.s32 	%r374, %r2940, 1;
	shl.b32 	%r2591, %r2940, 2;
	mov.u32 	%r2592, _ZN6thrust24THRUST_300001_SM_1000_NS8cuda_cub4core6detail5shmemE;
	add.s32 	%r2593, %r2592, %r2591;
	st.shared.u32 	[%r2593+2048], %r260;
	mov.u32 	%r2940, %r374;
$L__BB9_253:
	and.b32  	%r376, %r272, 4096;
	setp.eq.s32 	%p805, %r376, 0;
	@%p805 bra 	$L__BB9_255;
	add.s32 	%r377, %r2940, 1;
	shl.b32 	%r2594, %r2940, 2;
	mov.u32 	%r2595, _ZN6thrust24THRUST_300001_SM_1000_NS8cuda_cub4core6detail5shmemE;
	add.s32 	%r2596, %r2595, %r2594;
	st.shared.u32 	[%r2596+2048], %r270;
	mov.u32 	%r2940, %r377;
$L__BB9_255:
	and.b32  	%r379, %r293, 8192;
	setp.eq.s32 	%p806, %r379, 0;
	@%p806 bra 	$L__BB9_257;
	add.s32 	%r380, %r2940, 1;
	shl.b32 	%r2597, %r2940, 2;
	mov.u32 	%r2598, _ZN6thrust24THRUST_300001_SM_1000_NS8cuda_cub4core6detail5shmemE;
	add.s32 	%r2599, %r2598, %r2597;
	st.shared.u32 	[%r2599+2048], %r281;
	mov.u32 	%r2940, %r380;
$L__BB9_257:
	and.b32  	%r382, %r293, 16384;
	setp.eq.s32 	%p807, %r382, 0;
	@%p807 bra 	$L__BB9_259;
	add.s32 	%r383, %r2940, 1;
	shl.b32 	%r2600, %r2940, 2;
	mov.u32 	%r2601, _ZN6thrust24THRUST_300001_SM_1000_NS8cuda_cub4core6detail5shmemE;
	add.s32 	%r2602, %r2601, %r2600;
	st.shared.u32 	[%r2602+2048], %r291;
	mov.u32 	%r2940, %r383;
$L__BB9_259:
	and.b32  	%r385, %r314, 32768;
	setp.eq.s32 	%p808, %r385, 0;
	@%p808 bra 	$L__BB9_261;
	add.s32 	%r386, %r2940, 1;
	shl.b32 	%r2603, %r2940, 2;
	mov.u32 	%r2604, _ZN6thrust24THRUST_300001_SM_1000_NS8cuda_cub4core6detail5shmemE;
	add.s32 	%r2605, %r2604, %r2603;
	st.shared.u32 	[%r2605+2048], %r302;
	mov.u32 	%r2940, %r386;
$L__BB9_261:
	and.b32  	%r388, %r314, 65536;
	setp.eq.s32 	%p809, %r388, 0;
	@%p809 bra 	$L__BB9_263;
	add.s32 	%r389, %r2940, 1;
	shl.b32 	%r2606, %r2940, 2;
	mov.u32 	%r2607, _ZN6thrust24THRUST_300001_SM_1000_NS8cuda_cub4core6detail5shmemE;
	add.s32 	%r2608, %r2607, %r2606;
	st.shared.u32 	[%r2608+2048], %r312;
	mov.u32 	%r2940, %r389;
$L__BB9_263:
	and.b32  	%r391, %r335, 131072;
	setp.eq.s32 	%p810, %r391, 0;
	@%p810 bra 	$L__BB9_265;
	add.s32 	%r392, %r2940, 1;
	shl.b32 	%r2609, %r2940, 2;
	mov.u32 	%r2610, _ZN6thrust24THRUST_300001_SM_1000_NS8cuda_cub4core6detail5shmemE;
	add.s32 	%r2611, %r2610, %r2609;
	st.shared.u32 	[%r2611+2048], %r323;
	mov.u32 	%r2940, %r392;
$L__BB9_265:
	and.b32  	%r394, %r335, 262144;
	setp.eq.s32 	%p811, %r394, 0;
	@%p811 bra 	$L__BB9_267;
	shl.b32 	%r2612, %r2940, 2;
	mov.u32 	%r2613, _ZN6thrust24THRUST_300001_SM_1000_NS8cuda_cub4core6detail5shmemE;
	add.s32 	%r2614, %r2613, %r2612;
	st.shared.u32 	[%r2614+2048], %r333;
$L__BB9_267:
	bar.sync 	0;
	mov.u32 	%r2961, %tid.x;
	setp.ge.s32 	%p812, %r2961, %r343;
	@%p812 bra 	$L__BB9_274;
	not.b32 	%r2616, %r2961;
	add.s32 	%r2617, %r2616, %r343;
	and.b32  	%r2618, %r2617, 1536;
	setp.eq.s32 	%p813, %r2618, 1536;
	@%p813 bra 	$L__BB9_271;
	mov.u32 	%r2619, %tid.x;
	not.b32 	%r2620, %r2619;
	add.s32 	%r2621, %r2620, %r343;
	shr.u32 	%r2622, %r2621, 9;
	add.s32 	%r2623, %r2622, 1;
	and.b32  	%r2624, %r2623, 3;
	shl.b32 	%r2625, %r2619, 2;
	mov.u32 	%r2626, _ZN6thrust24THRUST_300001_SM_1000_NS8cuda_cub4core6detail5shmemE;
	add.s32 	%r2627, %r2625, %r2626;
	add.s32 	%r2958, %r2627, 2048;
	cvt.u64.u32 	%rd543, %r2619;
	add.s64 	%rd544, %rd570, %rd543;
	shl.b64 	%rd545, %rd544, 2;
	add.s64 	%rd571, %rd7, %rd545;
	neg.s32 	%r2957, %r2624;
	and.b32  	%r2631, %r2621, 1536;
	add.s32 	%r2632, %r2631, 512;
	and.b32  	%r2633, %r2632, 1536;
	add.s32 	%r2961, %r2619, %r2633;
$L__BB9_270:
	.pragma "nounroll";
	ld.shared.u32 	%r2634, [%r2958];
	st.global.u32 	[%rd571], %r2634;
	add.s32 	%r2958, %r2958, 2048;
	add.s64 	%rd571, %rd571, 2048;
	add.s32 	%r2957, %r2957, 1;
	setp.ne.s32 	%p814, %r2957, 0;
	@%p814 bra 	$L__BB9_270;
$L__BB9_271:
	mov.u32 	%r2635, %tid.x;
	not.b32 	%r2636, %r2635;
	add.s32 	%r2637, %r2636, %r343;
	setp.lt.u32 	%p815, %r2637, 1536;
	@%p815 bra 	$L__BB9_274;
	cvt.u64.u32 	%rd546, %r2961;
	add.s64 	%rd547, %rd570, %rd546;
	shl.b64 	%rd548, %rd547, 2;
	add.s64 	%rd549, %rd548, %rd7;
	add.s64 	%rd572, %rd549, 4096;
	shl.b32 	%r2638, %r2961, 2;
	mov.u32 	%r2639, _ZN6thrust24THRUST_300001_SM_1000_NS8cuda_cub4core6detail5shmemE;
	add.s32 	%r2640, %r2638, %r2639;
	add.s32 	%r2960, %r2640, 8192;
$L__BB9_273:
	ld.shared.u32 	%r2641, [%r2960+-6144];
	st.global.u32 	[%rd572+-4096], %r2641;
	ld.shared.u32 	%r2642, [%r2960+-4096];
	st.global.u32 	[%rd572+-2048], %r2642;
	ld.shared.u32 	%r2643, [%r2960+-2048];
	st.global.u32 	[%rd572], %r2643;
	ld.shared.u32 	%r2644, [%r2960];
	st.global.u32 	[%rd572+2048], %r2644;
	add.s32 	%r2961, %r2961, 2048;
	add.s64 	%rd572, %rd572, 8192;
	add.s32 	%r2960, %r2960, 8192;
	setp.lt.s32 	%p816, %r2961, %r343;
	@%p816 bra 	$L__BB9_273;
$L__BB9_274:
	mov.u32 	%r409, %tid.x;
	setp.ge.s32 	%p817, %r409, %r2;
	add.s64 	%rd56, %rd5, %rd351;
	add.s64 	%rd57, %rd6, %rd353;
	@%p817 bra 	$L__BB9_276;
	ld.global.u32 	%r2981, [%rd56];
	bra.uni 	$L__BB9_277;
$L__BB9_276:
	ld.global.u32 	%r2981, [%rd57];
$L__BB9_277:
	add.s32 	%r2645, %r409, 512;
	setp.lt.s32 	%p818, %r2645, %r2;
	@%p818 bra 	$L__BB9_279;
	ld.global.u32 	%r2982, [%rd57+2048];
	bra.uni 	$L__BB9_280;
$L__BB9_279:
	ld.global.u32 	%r2982, [%rd56+2048];
$L__BB9_280:
	or.b32  	%r2646, %r409, 1024;
	setp.lt.s32 	%p819, %r2646, %r2;
	@%p819 bra 	$L__BB9_282;
	ld.global.u32 	%r2983, [%rd57+4096];
	bra.uni 	$L__BB9_283;
$L__BB9_282:
	ld.global.u32 	%r2983, [%rd56+4096];
$L__BB9_283:
	add.s32 	%r2647, %r409, 1536;
	setp.lt.s32 	%p820, %r2647, %r2;
	@%p820 bra 	$L__BB9_285;
	ld.global.u32 	%r2984, [%rd57+6144];
	bra.uni 	$L__BB9_286;
$L__BB9_285:
	ld.global.u32 	%r2984, [%rd56+6144];
$L__BB9_286:
	or.b32  	%r2649, %r409, 2048;
	setp.lt.s32 	%p821, %r2649, %r2;
	@%p821 bra 	$L__BB9_288;
	ld.global.u32 	%r2985, [%rd57+8192];
	bra.uni 	$L__BB9_289;
$L__BB9_288:
	ld.global.u32 	%r2985, [%rd56+8192];
$L__BB9_289:
	add.s32 	%r2651, %r409, 2560;
	setp.lt.s32 	%p822, %r2651, %r2;
	@%p822 bra 	$L__BB9_291;
	ld.global.u32 	%r2986, [%rd57+10240];
	bra.uni 	$L__BB9_292;
$L__BB9_291:
	ld.global.u32 	%r2986, [%rd56+10240];
$L__BB9_292:
	or.b32  	%r2653, %r409, 3072;
	setp.lt.s32 	%p823, %r2653, %r2;
	@%p823 bra 	$L__BB9_294;
	ld.global.u32 	%r2987, [%rd57+12288];
	bra.uni 	$L__BB9_295;
$L__BB9_294:
	ld.global.u32 	%r2987, [%rd56+12288];
$L__BB9_295:
	add.s32 	%r2655, %r409, 3584;
	setp.lt.s32 	%p824, %r2655, %r2;
	@%p824 bra 	$L__BB9_297;
	ld.global.u32 	%r2988, [%rd57+14336];
	bra.uni 	$L__BB9_298;
$L__BB9_297:
	ld.global.u32 	%r2988, [%rd56+14336];
$L__BB9_298:
	or.b32  	%r2657, %r409, 4096;
	setp.lt.s32 	%p825, %r2657, %r2;
	@%p825 bra 	$L__BB9_300;
	ld.global.u32 	%r2989, [%rd57+16384];
	bra.uni 	$L__BB9_301;
$L__BB9_300:
	ld.global.u32 	%r2989, [%rd56+16384];
$L__BB9_301:
	add.s32 	%r2659, %r409, 4608;
	setp.lt.s32 	%p826, %r2659, %r2;
	@%p826 bra 	$L__BB9_303;
	ld.global.u32 	%r2990, [%rd57+18432];
	bra.uni 	$L__BB9_304;
$L__BB9_303:
	ld.global.u32 	%r2990, [%rd56+18432];
$L__BB9_304:
	or.b32  	%r2661, %r409, 5120;
	setp.lt.s32 	%p827, %r2661, %r2;
	@%p827 bra 	$L__BB9_306;
	ld.global.u32 	%r2991, [%rd57+20480];
	bra.uni 	$L__BB9_307;
$L__BB9_306:
	ld.global.u32 	%r2991, [%rd56+20480];
$L__BB9_307:
	mov.u32 	%r2662, %tid.x;
	add.s32 	%r2663, %r2662, 5632;
	setp.lt.s32 	%p828, %r2663, %r2;
	@%p828 bra 	$L__BB9_309;
	ld.global.u32 	%r2992, [%rd57+22528];
	bra.uni 	$L__BB9_310;
$L__BB9_309:
	ld.global.u32 	%r2992, [%rd56+22528];
$L__BB9_310:
	mov.u32 	%r2664, %tid.x;
	or.b32  	%r2665, %r2664, 6144;
	setp.lt.s32 	%p829, %r2665, %r2;
	@%p829 bra 	$L__BB9_312;
	ld.global.u32 	%r2993, [%rd57+24576];
	bra.uni 	$L__BB9_313;
$L__BB9_312:
	ld.global.u32 	%r2993, [%rd56+24576];
$L__BB9_313:
	mov.u32 	%r2666, %tid.x;
	add.s32 	%r2667, %r2666, 6656;
	setp.lt.s32 	%p830, %r2667, %r2;
	@%p830 bra 	$L__BB9_315;
	ld.global.u32 	%r2994, [%rd57+26624];
	bra.uni 	$L__BB9_316;
$L__BB9_315:
	ld.global.u32 	%r2994, [%rd56+26624];
$L__BB9_316:
	mov.u32 	%r2668, %tid.x;
	or.b32  	%r2669, %r2668, 7168;
	setp.lt.s32 	%p831, %r2669, %r2;
	@%p831 bra 	$L__BB9_318;
	ld.global.u32 	%r2995, [%rd57+28672];
	bra.uni 	$L__BB9_319;
$L__BB9_318:
	ld.global.u32 	%r2995, [%rd56+28672];
$L__BB9_319:
	mov.u32 	%r2670, %tid.x;
	add.s32 	%r2671, %r2670, 7680;
	setp.lt.s32 	%p832, %r2671, %r2;
	@%p832 bra 	$L__BB9_321;
	ld.global.u32 	%r2996, [%rd57+30720];
	bra.uni 	$L__BB9_322;
$L__BB9_321:
	ld.global.u32 	%r2996, [%rd56+30720];
$L__BB9_322:
	mov.u32 	%r2672, %tid.x;
	or.b32  	%r2673, %r2672, 8192;
	setp.lt.s32 	%p833, %r2673, %r2;
	@%p833 bra 	$L__BB9_324;
	ld.global.u32 	%r2997, [%rd57+32768];
	bra.uni 	$L__BB9_325;
$L__BB9_324:
	ld.global.u32 	%r2997, [%rd56+32768];
$L__BB9_325:
	mov.u32 	%r2674, %tid.x;
	add.s32 	%r2675, %r2674, 8704;
	setp.lt.s32 	%p834, %r2675, %r2;
	@%p834 bra 	$L__BB9_327;
	ld.global.u32 	%r2998, [%rd57+34816];
	bra.uni 	$L__BB9_328;
$L__BB9_327:
	ld.global.u32 	%r2998, [%rd56+34816];
$L__BB9_328:
	mov.u32 	%r2677, %tid.x;
	or.b32  	%r2678, %r2677, 9216;
	setp.ge.s32 	%p835, %r2678, %r60;
	@%p835 bra 	$L__BB9_332;
	mov.u32 	%r2679, %tid.x;
	or.b32  	%r2680, %r2679, 9216;
	setp.ge.s32 	%p836, %r2680, %r2;
	@%p836 bra 	$L__BB9_331;
	ld.global.u32 	%r2980, [%rd56+36864];
	bra.uni 	$L__BB9_332;
$L__BB9_331:
	ld.global.u32 	%r2980, [%rd57+36864];
$L__BB9_332:
	bar.sync 	0;
	mov.u32 	%r2681, %tid.x;
	shl.b32 	%r2682, %r2681, 2;
	mov.u32 	%r2683, _ZN6thrust24THRUST_300001_SM_1000_NS8cuda_cub4core6detail5shmemE;
	add.s32 	%r2684, %r2683, %r2682;
	st.shared.u32 	[%r2684+2048], %r2981;
	st.shared.u32 	[%r2684+4096], %r2982;
	st.shared.u32 	[%r2684+6144], %r2983;
	st.shared.u32 	[%r2684+8192], %r2984;
	st.shared.u32 	[%r2684+10240], %r2985;
	st.shared.u32 	[%r2684+12288], %r2986;
	st.shared.u32 	[%r2684+14336], %r2987;
	st.shared.u32 	[%r2684+16384], %r2988;
	st.shared.u32 	[%r2684+18432], %r2989;
	st.shared.u32 	[%r2684+20480], %r2990;
	st.shared.u32 	[%r2684+22528], %r2991;
	st.shared.u32 	[%r2684+24576], %r2992;
	st.shared.u32 	[%r2684+26624], %r2993;
	st.shared.u32 	[%r2684+28672], %r2994;
	st.shared.u32 	[%r2684+30720], %r2995;
	st.shared.u32 	[%r2684+32768], %r2996;
	st.shared.u32 	[%r2684+34816], %r2997;
	st.shared.u32 	[%r2684+36864], %r2998;
	st.shared.u32 	[%r2684+38912], %r2980;
	bar.sync 	0;
	@%p793 bra 	$L__BB9_334;
	shl.b32 	%r2685, %r143, 2;
	mov.u32 	%r2686, _ZN6thrust24THRUST_300001_SM_1000_NS8cuda_cub4core6detail5shmemE;
	add.s32 	%r2687, %r2686, %r2685;
	ld.shared.u32 	%r2981, [%r2687+2048];
$L__BB9_334:
	@%p794 bra 	$L__BB9_336;
	shl.b32 	%r2688, %r154, 2;
	mov.u32 	%r2689, _ZN6thrust24THRUST_300001_SM_1000_NS8cuda_cub4core6detail5shmemE;
	add.s32 	%r2690, %r2689, %r2688;
	ld.shared.u32 	%r2982, [%r2690+2048];
$L__BB9_336:
	@%p795 bra 	$L__BB9_338;
	shl.b32 	%r2691, %r165, 2;
	mov.u32 	%r2692, _ZN6thrust24THRUST_300001_SM_1000_NS8cuda_cub4core6detail5shmemE;
	add.s32 	%r2693, %r2692, %r2691;
	ld.shared.u32 	%r2983, [%r2693+2048];
$L__BB9_338:
	@%p796 bra 	$L__BB9_340;
	shl.b32 	%r2694, %r176, 2;
	mov.u32 	%r2695, _ZN6thrust24THRUST_300001_SM_1000_NS8cuda_cub4core6detail5shmemE;
	add.s32 	%r2696, %r2695, %r2694;
	ld.shared.u32 	%r2984, [%r2696+2048];
$L__BB9_340:
	@%p797 bra 	$L__BB9_342;
	shl.b32 	%r2697, %r187, 2;
	mov.u32 	%r2698, _ZN6thrust24THRUST_300001_SM_1000_NS8cuda_cub4core6detail5shmemE;
	add.s32 	%r2699, %r2698, %r2697;
	ld.shared.u32 	%r2985, [%r2699+2048];
$L__BB9_342:
	@%p798 bra 	$L__BB9_344;
	shl.b32 	%r2700, %r198, 2;
	mov.u32 	%r2701, _ZN6thrust24THRUST_300001_SM_1000_NS8cuda_cub4core6detail5shmemE;
	add.s32 	%r2702, %r2701, %r2700;
	ld.shared.u32 	%r2986, [%r2702+2048];
$L__BB9_344:
	setp.eq.s32 	%p843, %r358, 0;
	@%p843 bra 	$L__BB9_346;
	shl.b32 	%r2703, %r208, 2;
	mov.u32 	%r2704, _ZN6thrust24THRUST_300001_SM_1000_NS8cuda_cub4core6detail5shmemE;
	add.s32 	%r2705, %r2704, %r2703;
	ld.shared.u32 	%r2987, [%r2705+2048];
$L__BB9_346:
	setp.eq.s32 	%p844, %r361, 0;
	@%p844 bra 	$L__BB9_348;
	shl.b32 	%r2706, %r219, 2;
	mov.u32 	%r2707, _ZN6thrust24THRUST_300001_SM_1000_NS8cuda_cub4core6detail5shmemE;
	add.s32 	%r2708, %r2707, %r2706;
	ld.shared.u32 	%r2988, [%r2708+2048];
$L__BB9_348:
	setp.eq.s32 	%p845, %r364, 0;
	@%p845 bra 	$L__BB9_350;
	shl.b32 	%r2709, %r229, 2;
	mov.u32 	%r2710, _ZN6thrust24THRUST_300001_SM_1000_NS8cuda_cub4core6detail5shmemE;
	add.s32 	%r2711, %r2710, %r2709;
	ld.shared.u32 	%r2989, [%r2711+2048];
$L__BB9_350:
	setp.eq.s32 	%p846, %r367, 0;
	@%p846 bra 	$L__BB9_352;
	shl.b32 	%r2712, %r240, 2;
	mov.u32 	%r2713, _ZN6thrust24THRUST_300001_SM_1000_NS8cuda_cub4core6detail5shmemE;
	add.s32 	%r2714, %r2713, %r2712;
	ld.shared.u32 	%r2990, [%r2714+2048];
$L__BB9_352:
	setp.eq.s32 	%p847, %r370, 0;
	@%p847 bra 	$L__BB9_354;
	shl.b32 	%r2715, %r250, 2;
	mov.u32 	%r2716, _ZN6thrust24THRUST_300001_SM_1000_NS8cuda_cub4core6detail5shmemE;
	add.s32 	%r2717, %r2716, %r2715;
	ld.shared.u32 	%r2991, [%r2717+2048];
$L__BB9_354:
	setp.eq.s32 	%p848, %r373, 0;
	@%p848 bra 	$L__BB9_356;
	shl.b32 	%r2718, %r261, 2;
	mov.u32 	%r2719, _ZN6thrust24THRUST_300001_SM_1000_NS8cuda_cub4core6detail5shmemE;
	add.s32 	%r2720, %r2719, %r2718;
	ld.shared.u32 	%r2992, [%r2720+2048];
$L__BB9_356:
	setp.eq.s32 	%p849, %r376, 0;
	@%p849 bra 	$L__BB9_358;
	shl.b32 	%r2721, %r271, 2;
	mov.u32 	%r2722, _ZN6thrust24THRUST_300001_SM_1000_NS8cuda_cub4core6detail5shmemE;
	add.s32 	%r2723, %r2722, %r2721;
	ld.shared.u32 	%r2993, [%r2723+2048];
$L__BB9_358:
	setp.eq.s32 	%p850, %r379, 0;
	@%p850 bra 	$L__BB9_360;
	shl.b32 	%r2724, %r282, 2;
	mov.u32 	%r2725, _ZN6thrust24THRUST_300001_SM_1000_NS8cuda_cub4core6detail5shmemE;
	add.s32 	%r2726, %r2725, %r2724;
	ld.shared.u32 	%r2994, [%r2726+2048];
$L__BB9_360:
	setp.eq.s32 	%p851, %r382, 0;
	@%p851 bra 	$L__BB9_362;
	shl.b32 	%r2727, %r292, 2;
	mov.u32 	%r2728, _ZN6thrust24THRUST_300001_SM_1000_NS8cuda_cub4core6detail5shmemE;
	add.s32 	%r2729, %r2728, %r2727;
	ld.shared.u32 	%r2995, [%r2729+2048];
$L__BB9_362:
	setp.eq.s32 	%p852, %r385, 0;
	@%p852 bra 	$L__BB9_364;
	shl.b32 	%r2730, %r303, 2;
	mov.u32 	%r2731, _ZN6thrust24THRUST_300001_SM_1000_NS8cuda_cub4core6detail5shmemE;
	add.s32 	%r2732, %r2731, %r2730;
	ld.shared.u32 	%r2996, [%r2732+2048];
$L__BB9_364:
	setp.eq.s32 	%p853, %r388, 0;
	@%p853 bra 	$L__BB9_366;
	shl.b32 	%r2733, %r313, 2;
	mov.u32 	%r2734, _ZN6thrust24THRUST_300001_SM_1000_NS8cuda_cub4core6detail5shmemE;
	add.s32 	%r2735, %r2734, %r2733;
	ld.shared.u32 	%r2997, [%r2735+2048];
$L__BB9_366:
	setp.eq.s32 	%p854, %r391, 0;
	@%p854 bra 	$L__BB9_368;
	shl.b32 	%r2736, %r324, 2;
	mov.u32 	%r2737, _ZN6thrust24THRUST_300001_SM_1000_NS8cuda_cub4core6detail5shmemE;
	add.s32 	%r2738, %r2737, %r2736;
	ld.shared.u32 	%r2998, [%r2738+2048];
$L__BB9_368:
	setp.eq.s32 	%p855, %r394, 0;
	@%p855 bra 	$L__BB9_370;
	shl.b32 	%r2739, %r334, 2;
	mov.u32 	%r2740, _ZN6thrust24THRUST_300001_SM_1000_NS8cuda_cub4core6detail5shmemE;
	add.s32 	%r2741, %r2740, %r2739;
	ld.shared.u32 	%r2980, [%r2741+2048];
$L__BB9_370:
	setp.ge.s32 	%p856, %r144, %r137;
	bar.sync 	0;
	@%p856 bra 	$L__BB9_372;
	add.s32 	%r505, %r3001, 1;
	shl.b32 	%r2742, %r3001, 2;
	mov.u32 	%r2743, _ZN6thrust24THRUST_300001_SM_1000_NS8cuda_cub4core6detail5shmemE;
	add.s32 	%r2744, %r2743, %r2742;
	st.shared.u32 	[%r2744+2048], %r2981;
	mov.u32 	%r3001, %r505;
$L__BB9_372:
	setp.ge.s32 	%p857, %r155, %r137;
	@%p857 bra 	$L__BB9_374;
	add.s32 	%r507, %r3001, 1;
	shl.b32 	%r2745, %r3001, 2;
	mov.u32 	%r2746, _ZN6thrust24THRUST_300001_SM_1000_NS8cuda_cub4core6detail5shmemE;
	add.s32 	%r2747, %r2746, %r2745;
	st.shared.u32 	[%r2747+2048], %r2982;
	mov.u32 	%r3001, %r507;
$L__BB9_374:
	setp.ge.s32 	%p858, %r166, %r137;
	@%p858 bra 	$L__BB9_376;
	add.s32 	%r509, %r3001, 1;
	shl.b32 	%r2748, %r3001, 2;
	mov.u32 	%r2749, _ZN6thrust24THRUST_300001_SM_1000_NS8cuda_cub4core6detail5shmemE;
	add.s32 	%r2750, %r2749, %r2748;
	st.shared.u32 	[%r2750+2048], %r2983;
	mov.u32 	%r3001, %r509;
$L__BB9_376:
	setp.ge.s32 	%p859, %r177, %r137;
	@%p859 bra 	$L__BB9_378;
	add.s32 	%r511, %r3001, 1;
	shl.b32 	%r2751, %r3001, 2;
	mov.u32 	%r2752, _ZN6thrust24THRUST_300001_SM_1000_NS8cuda_cub4core6detail5shmemE;
	add.s32 	%r2753, %r2752, %r2751;
	st.shared.u32 	[%r2753+2048], %r2984;
	mov.u32 	%r3001, %r511;
$L__BB9_378:
	setp.ge.s32 	%p860, %r188, %r137;
	@%p860 bra 	$L__BB9_380;
	add.s32 	%r513, %r3001, 1;
	shl.b32 	%r2754, %r3001, 2;
	mov.u32 	%r2755, _ZN6thrust24THRUST_300001_SM_1000_NS8cuda_cub4core6detail5shmemE;
	add.s32 	%r2756, %r2755, %r2754;
	st.shared.u32 	[%r2756+2048], %r2985;
	mov.u32 	%r3001, %r513;
$L__BB9_380:
	setp.eq.s32 	%p861, %r355, 0;
	@%p861 bra 	$L__BB9_382;
	add.s32 	%r515, %r3001, 1;
	shl.b32 	%r2757, %r3001, 2;
	mov.u32 	%r2758, _ZN6thrust24THRUST_300001_SM_1000_NS8cuda_cub4core6detail5shmemE;
	add.s32 	%r2759, %r2758, %r2757;
	st.shared.u32 	[%r2759+2048], %r2986;
	mov.u32 	%r3001, %r515;
$L__BB9_382:
	setp.eq.s32 	%p862, %r358, 0;
	@%p862 bra 	$L__BB9_384;
	add.s32 	%r517, %r3001, 1;
	shl.b32 	%r2760, %r3001, 2;
	mov.u32 	%r2761, _ZN6thrust24THRUST_300001_SM_1000_NS8cuda_cub4core6detail5shmemE;
	add.s32 	%r2762, %r2761, %r2760;
	st.shared.u32 	[%r2762+2048], %r2987;
	mov.u32 	%r3001, %r517;
$L__BB9_384:
	setp.eq.s32 	%p863, %r361, 0;
	@%p863 bra 	$L__BB9_386;
	add.s32 	%r519, %r3001, 1;
	shl.b32 	%r2763, %r3001, 2;
	mov.u32 	%r2764, _ZN6thrust24THRUST_300001_SM_1000_NS8cuda_cub4core6detail5shmemE;
	add.s32 	%r2765, %r2764, %r2763;
	st.shared.u32 	[%r2765+2048], %r2988;
	mov.u32 	%r3001, %r519;
$L__BB9_386:
	setp.eq.s32 	%p864, %r364, 0;
	@%p864 bra 	$L__BB9_388;
	add.s32 	%r521, %r3001, 1;
	shl.b32 	%r2766, %r3001, 2;
	mov.u32 	%r2767, _ZN6thrust24THRUST_300001_SM_1000_NS8cuda_cub4core6detail5shmemE;
	add.s32 	%r2768, %r2767, %r2766;
	st.shared.u32 	[%r2768+2048], %r2989;
	mov.u32 	%r3001, %r521;
$L__BB9_388:
	setp.eq.s32 	%p865, %r367, 0;
	@%p865 bra 	$L__BB9_390;
	add.s32 	%r523, %r3001, 1;
	shl.b32 	%r2769, %r3001, 2;
	mov.u32 	%r2770, _ZN6thrust24THRUST_300001_SM_1000_NS8cuda_cub4core6detail5shmemE;
	add.s32 	%r2771, %r2770, %r2769;
	st.shared.u32 	[%r2771+2048], %r2990;
	mov.u32 	%r3001, %r523;
$L__BB9_390:
	setp.eq.s32 	%p866, %r370, 0;
	@%p866 bra 	$L__BB9_392;
	add.s32 	%r525, %r3001, 1;
	shl.b32 	%r2772, %r3001, 2;
	mov.u32 	%r2773, _ZN6thrust24THRUST_300001_SM_1000_NS8cuda_cub4core6detail5shmemE;
	add.s32 	%r2774, %r2773, %r2772;
	st.shared.u32 	[%r2774+2048], %r2991;
	mov.u32 	%r3001, %r525;
$L__BB9_392:
	setp.eq.s32 	%p867, %r373, 0;
	@%p867 bra 	$L__BB9_394;
	add.s32 	%r527, %r3001, 1;
	shl.b32 	%r2775, %r3001, 2;
	mov.u32 	%r2776, _ZN6thrust24THRUST_300001_SM_1000_NS8cuda_cub4core6detail5shmemE;
	add.s32 	%r2777, %r2776, %r2775;
	st.shared.u32 	[%r2777+2048], %r2992;
	mov.u32 	%r3001, %r527;
$L__BB9_394:
	setp.eq.s32 	%p868, %r376, 0;
	@%p868 bra 	$L__BB9_396;
	add.s32 	%r529, %r3001, 1;
	shl.b32 	%r2778, %r3001, 2;
	mov.u32 	%r2779, _ZN6thrust24THRUST_300001_SM_1000_NS8cuda_cub4core6detail5shmemE;
	add.s32 	%r2780, %r2779, %r2778;
	st.shared.u32 	[%r2780+2048], %r2993;
	mov.u32 	%r3001, %r529;
$L__BB9_396:
	setp.eq.s32 	%p869, %r379, 0;
	@%p869 bra 	$L__BB9_398;
	add.s32 	%r531, %r3001, 1;
	shl.b32 	%r2781, %r3001, 2;
	mov.u32 	%r2782, _ZN6thrust24THRUST_300001_SM_1000_NS8cuda_cub4core6detail5shmemE;
	add.s32 	%r2783, %r2782, %r2781;
	st.shared.u32 	[%r2783+2048], %r2994;
	mov.u32 	%r3001, %r531;
$L__BB9_398:
	setp.eq.s32 	%p870, %r382, 0;
	@%p870 bra 	$L__BB9_400;
	add.s32 	%r533, %r3001, 1;
	shl.b32 	%r2784, %r3001, 2;
	mov.u32 	%r2785, _ZN6thrust24THRUST_300001_SM_1000_NS8cuda_cub4core6detail5shmemE;
	add.s32 	%r2786, %r2785, %r2784;
	st.shared.u32 	[%r2786+2048], %r2995;
	mov.u32 	%r3001, %r533;
$L__BB9_400:
	setp.eq.s32 	%p871, %r385, 0;
	@%p871 bra 	$L__BB9_402;
	add.s32 	%r535, %r3001, 1;
	shl.b32 	%r2787, %r3001, 2;
	mov.u32 	%r2788, _ZN6thrust24THRUST_300001_SM_1000_NS8cuda_cub4core6detail5shmemE;
	add.s32 	%r2789, %r2788, %r2787;
	st.shared.u32 	[%r2789+2048], %r2996;
	mov.u32 	%r3001, %r535;
$L__BB9_402:
	setp.eq.s32 	%p872, %r388, 0;
	@%p872 bra 	$L__BB9_404;
	add.s32 	%r537, %r3001, 1;
	shl.b32 	%r2790, %r3001, 2;
	mov.u32 	%r2791, _ZN6thrust24THRUST_300001_SM_1000_NS8cuda_cub4core6detail5shmemE;
	add.s32 	%r2792, %r2791, %r2790;
	st.shared.u32 	[%r2792+2048], %r2997;
	mov.u32 	%r3001, %r537;
$L__BB9_404:
	setp.eq.s32 	%p873, %r391, 0;
	@%p873 bra 	$L__BB9_406;
	add.s32 	%r539, %r3001, 1;
	shl.b32 	%r2793, %r3001, 2;
	mov.u32 	%r2794, _ZN6thrust24THRUST_300001_SM_1000_NS8cuda_cub4core6detail5shmemE;
	add.s32 	%r2795, %r2794, %r2793;
	st.shared.u32 	[%r2795+2048], %r2998;
	mov.u32 	%r3001, %r539;
$L__BB9_406:
	setp.eq.s32 	%p874, %r394, 0;
	@%p874 bra 	$L__BB9_408;
	shl.b32 	%r2796, %r3001, 2;
	mov.u32 	%r2797, _ZN6thrust24THRUST_300001_SM_1000_NS8cuda_cub4core6detail5shmemE;
	add.s32 	%r2798, %r2797, %r2796;
	st.shared.u32 	[%r2798+2048], %r2980;
$L__BB9_408:
	mov.u32 	%r3022, %tid.x;
	setp.ge.s32 	%p875, %r3022, %r343;
	bar.sync 	0;
	@%p875 bra 	$L__BB9_866;
	not.b32 	%r2799, %r3022;
	add.s32 	%r542, %r2799, %r343;
	and.b32  	%r2800, %r542, 1536;
	setp.eq.s32 	%p876, %r2800, 1536;
	@%p876 bra 	$L__BB9_412;
	shr.u32 	%r2801, %r542, 9;
	add.s32 	%r2802, %r2801, 1;
	and.b32  	%r2803, %r2802, 3;
	shl.b32 	%r2804, %r3022, 2;
	mov.u32 	%r2805, _ZN6thrust24THRUST_300001_SM_1000_NS8cuda_cub4core6detail5shmemE;
	add.s32 	%r2806, %r2804, %r2805;
	add.s32 	%r3019, %r2806, 2048;
	cvt.u64.u32 	%rd552, %r3022;
	add.s64 	%rd553, %rd570, %rd552;
	shl.b64 	%rd554, %rd553, 2;
	add.s64 	%rd573, %rd8, %rd554;
	neg.s32 	%r3018, %r2803;
	shl.b32 	%r2807, %r2802, 9;
	and.b32  	%r2808, %r2807, 1536;
	add.s32 	%r3022, %r3022, %r2808;
$L__BB9_411:
	.pragma "nounroll";
	ld.shared.u32 	%r2809, [%r3019];
	st.global.u32 	[%rd573], %r2809;
	add.s32 	%r3019, %r3019, 2048;
	add.s64 	%rd573, %rd573, 2048;
	add.s32 	%r3018, %r3018, 1;
	setp.ne.s32 	%p877, %r3018, 0;
	@%p877 bra 	$L__BB9_411;
$L__BB9_412:
	setp.lt.u32 	%p878, %r542, 1536;
	@%p878 bra 	$L__BB9_866;
	cvt.u64.u32 	%rd555, %r3022;
	add.s64 	%rd556, %rd570, %rd555;
	shl.b64 	%rd557, %rd556, 2;
	add.s64 	%rd558, %rd557, %rd8;
	add.s64 	%rd574, %rd558, 4096;
	shl.b32 	%r2810, %r3022, 2;
	mov.u32 	%r2811, _ZN6thrust24THRUST_300001_SM_1000_NS8cuda_cub4core6detail5shmemE;
	add.s32 	%r2812, %r2810, %r2811;
	add.s32 	%r3021, %r2812, 8192;
$L__BB9_414:
	ld.shared.u32 	%r2813, [%r3021+-6144];
	st.global.u32 	[%rd574+-4096], %r2813;
	ld.shared.u32 	%r2814, [%r3021+-4096];
	st.global.u32 	[%rd574+-2048], %r2814;
	ld.shared.u32 	%r2815, [%r3021+-2048];
	st.global.u32 	[%rd574], %r2815;
	ld.shared.u32 	%r2816, [%r3021];
	st.global.u32 	[%rd574+2048], %r2816;
	add.s32 	%r3022, %r3022, 2048;
	add.s64 	%rd574, %rd574, 8192;
	add.s32 	%r3021, %r3021, 8192;
	setp.lt.s32 	%p879, %r3022, %r343;
	@%p879 bra 	$L__BB9_414;
	bra.uni 	$L__BB9_866;
$L__BB9_415:
	mul.wide.u32 	%rd127, %r1, 16;
	add.s64 	%rd128, %rd1, %rd127;
	ld.global.u64 	%rd129, [%rd128];
	ld.global.u64 	%rd130, [%rd128+8];
	ld.global.u64 	%rd131, [%rd128+16];
	ld.global.u64 	%rd132, [%rd128+24];
	cvt.u32.u64 	%r1132, %rd129;
	cvt.u32.u64 	%r1133, %rd131;
	sub.s32 	%r556, %r1133, %r1132;
	sub.s64 	%rd133, %rd132, %rd130;
	cvt.u32.u64 	%r557, %rd133;
	mov.u32 	%r558, %tid.x;
	add.s32 	%r559, %r557, %r556;
	setp.ge.s32 	%p218, %r558, %r559;
	cvt.u64.u32 	%rd135, %r558;
	add.s64 	%rd64, %rd129, %rd135;
	shl.b64 	%rd136, %rd64, 2;
	add.s64 	%rd65, %rd3, %rd136;
	sub.s32 	%r1134, %r558, %r556;
	cvt.s64.s32 	%rd137, %r1134;
	add.s64 	%rd66, %rd130, %rd137;
	shl.b64 	%rd138, %rd66, 2;
	add.s64 	%rd67, %rd4, %rd138;
	@%p218 bra 	$L__BB9_419;
	setp.ge.s32 	%p219, %r558, %r556;
	@%p219 bra 	$L__BB9_418;
	ld.global.u32 	%r3023, [%rd65];
	bra.uni 	$L__BB9_419;
$L__BB9_418:
	ld.global.u32 	%r3023, [%rd67];
$L__BB9_419:
	add.s32 	%r563, %r558, 512;
	setp.ge.s32 	%p220, %r563, %r559;
	@%p220 bra 	$L__BB9_423;
	setp.lt.s32 	%p221, %r563, %r556;
	@%p221 bra 	$L__BB9_422;
	ld.global.u32 	%r3024, [%rd67+2048];
	bra.uni 	$L__BB9_423;
$L__BB9_422:
	ld.global.u32 	%r3024, [%rd65+2048];
$L__BB9_423:
	or.b32  	%r567, %r558, 1024;
	setp.ge.s32 	%p222, %r567, %r559;
	@%p222 bra 	$L__BB9_427;
	setp.lt.s32 	%p223, %r567, %r556;
	@%p223 bra 	$L__BB9_426;
	ld.global.u32 	%r3025, [%rd67+4096];
	bra.uni 	$L__BB9_427;
$L__BB9_426:
	ld.global.u32 	%r3025, [%rd65+4096];
$L__BB9_427:
	add.s32 	%r571, %r558, 1536;
	setp.ge.s32 	%p224, %r571, %r559;
	@%p224 bra 	$L__BB9_431;
	setp.lt.s32 	%p225, %r571, %r556;
	@%p225 bra 	$L__BB9_430;
	ld.global.u32 	%r3026, [%rd67+6144];
	bra.uni 	$L__BB9_431;
$L__BB9_430:
	ld.global.u32 	%r3026, [%rd65+6144];
$L__BB9_431:
	or.b32  	%r575, %r558, 2048;
	setp.ge.s32 	%p226, %r575, %r559;
	@%p226 bra 	$L__BB9_435;
	setp.lt.s32 	%p227, %r575, %r556;
	@%p227 bra 	$L__BB9_434;
	ld.global.u32 	%r3027, [%rd67+8192];
	bra.uni 	$L__BB9_435;
$L__BB9_434:
	ld.global.u32 	%r3027, [%rd65+8192];
$L__BB9_435:
	add.s32 	%r579, %r558, 2560;
	setp.ge.s32 	%p228, %r579, %r559;
	@%p228 bra 	$L__BB9_439;
	setp.lt.s32 	%p229, %r579, %r556;
	@%p229 bra 	$L__BB9_438;
	ld.global.u32 	%r3028, [%rd67+10240];
	bra.uni 	$L__BB9_439;
$L__BB9_438:
	ld.global.u32 	%r3028, [%rd65+10240];
$L__BB9_439:
	or.b32  	%r583, %r558, 3072;
	setp.ge.s32 	%p230, %r583, %r559;
	@%p230 bra 	$L__BB9_443;
	setp.lt.s32 	%p231, %r583, %r556;
	@%p231 bra 	$L__BB9_442;
	ld.global.u32 	%r3029, [%rd67+12288];
	bra.uni 	$L__BB9_443;
$L__BB9_442:
	ld.global.u32 	%r3029, [%rd65+12288];
$L__BB9_443:
	add.s32 	%r587, %r558, 3584;
	setp.ge.s32 	%p232, %r587, %r559;
	@%p232 bra 	$L__BB9_447;
	setp.lt.s32 	%p233, %r587, %r556;
	@%p233 bra 	$L__BB9_446;
	ld.global.u32 	%r3030, [%rd67+14336];
	bra.uni 	$L__BB9_447;
$L__BB9_446:
	ld.global.u32 	%r3030, [%rd65+14336];
$L__BB9_447:
	or.b32  	%r591, %r558, 4096;
	setp.ge.s32 	%p234, %r591, %r559;
	@%p234 bra 	$L__BB9_451;
	setp.lt.s32 	%p235, %r591, %r556;
	@%p235 bra 	$L__BB9_450;
	ld.global.u32 	%r3031, [%rd67+16384];
	bra.uni 	$L__BB9_451;
$L__BB9_450:
	ld.global.u32 	%r3031, [%rd65+16384];
$L__BB9_451:
	add.s32 	%r595, %r558, 4608;
	setp.ge.s32 	%p236, %r595, %r559;
	@%p236 bra 	$L__BB9_455;
	setp.lt.s32 	%p237, %r595, %r556;
	@%p237 bra 	$L__BB9_454;
	ld.global.u32 	%r3032, [%rd67+18432];
	bra.uni 	$L__BB9_455;
$L__BB9_454:
	ld.global.u32 	%r3032, [%rd65+18432];
$L__BB9_455:
	or.b32  	%r599, %r558, 5120;
	setp.ge.s32 	%p238, %r599, %r559;
	@%p238 bra 	$L__BB9_459;
	setp.lt.s32 	%p239, %r599, %r556;
	@%p239 bra 	$L__BB9_458;
	ld.global.u32 	%r3033, [%rd67+20480];
	bra.uni 	$L__BB9_459;
$L__BB9_458:
	ld.global.u32 	%r3033, [%rd65+20480];
$L__BB9_459:
	add.s32 	%r603, %r558, 5632;
	setp.ge.s32 	%p240, %r603, %r559;
	@%p240 bra 	$L__BB9_463;
	setp.lt.s32 	%p241, %r603, %r556;
	@%p241 bra 	$L__BB9_462;
	ld.global.u32 	%r3034, [%rd67+22528];
	bra.uni 	$L__BB9_463;
$L__BB9_462:
	ld.global.u32 	%r3034, [%rd65+22528];
$L__BB9_463:
	or.b32  	%r607, %r558, 6144;
	setp.ge.s32 	%p242, %r607, %r559;
	@%p242 bra 	$L__BB9_467;
	setp.lt.s32 	%p243, %r607, %r556;
	@%p243 bra 	$L__BB9_466;
	ld.global.u32 	%r3035, [%rd67+24576];
	bra.uni 	$L__BB9_467;
$L__BB9_466:
	ld.global.u32 	%r3035, [%rd65+24576];
$L__BB9_467:
	add.s32 	%r611, %r558, 6656;
	setp.ge.s32 	%p244, %r611, %r559;
	@%p244 bra 	$L__BB9_471;
	setp.lt.s32 	%p245, %r611, %r556;
	@%p245 bra 	$L__BB9_470;
	ld.global.u32 	%r3036, [%rd67+26624];
	bra.uni 	$L__BB9_471;
$L__BB9_470:
	ld.global.u32 	%r3036, [%rd65+26624];
$L__BB9_471:
	or.b32  	%r615, %r558, 7168;
	setp.ge.s32 	%p246, %r615, %r559;
	@%p246 bra 	$L__BB9_475;
	setp.lt.s32 	%p247, %r615, %r556;
	@%p247 bra 	$L__BB9_474;
	ld.global.u32 	%r3037, [%rd67+28672];
	bra.uni 	$L__BB9_475;
$L__BB9_474:
	ld.global.u32 	%r3037, [%rd65+28672];
$L__BB9_475:
	add.s32 	%r619, %r558, 7680;
	setp.ge.s32 	%p248, %r619, %r559;
	@%p248 bra 	$L__BB9_479;
	setp.lt.s32 	%p249, %r619, %r556;
	@%p249 bra 	$L__BB9_478;
	ld.global.u32 	%r3038, [%rd67+30720];
	bra.uni 	$L__BB9_479;
$L__BB9_478:
	ld.global.u32 	%r3038, [%rd65+30720];
$L__BB9_479:
	or.b32  	%r623, %r558, 8192;
	setp.ge.s32 	%p250, %r623, %r559;
	@%p250 bra 	$L__BB9_483;
	setp.lt.s32 	%p251, %r623, %r556;
	@%p251 bra 	$L__BB9_482;
	ld.global.u32 	%r3039, [%rd67+32768];
	bra.uni 	$L__BB9_483;
$L__BB9_482:
	ld.global.u32 	%r3039, [%rd65+32768];
$L__BB9_483:
	add.s32 	%r1152, %r558, 8704;
	setp.ge.s32 	%p252, %r1152, %r559;
	@%p252 bra 	$L__BB9_487;
	setp.lt.s32 	%p253, %r1152, %r556;
	@%p253 bra 	$L__BB9_486;
	ld.global.u32 	%r3040, [%rd67+34816];
	bra.uni 	$L__BB9_487;
$L__BB9_486:
	ld.global.u32 	%r3040, [%rd65+34816];
$L__BB9_487:
	or.b32  	%r1155, %r558, 9216;
	setp.ge.s32 	%p254, %r1155, %r559;
	@%p254 bra 	$L__BB9_491;
	setp.lt.s32 	%p255, %r1155, %r556;
	@%p255 bra 	$L__BB9_490;
	ld.global.u32 	%r3041, [%rd67+36864];
	bra.uni 	$L__BB9_491;
$L__BB9_490:
	ld.global.u32 	%r3041, [%rd65+36864];
$L__BB9_491:
	mov.u32 	%r1157, _ZN6thrust24THRUST_300001_SM_1000_NS8cuda_cub4core6detail5shmemE;
	add.s32 	%r1158, %r1157, 2048;
	shl.b32 	%r1160, %r558, 2;
	add.s32 	%r633, %r1158, %r1160;
	st.shared.u32 	[%r633], %r3023;
	st.shared.u32 	[%r633+2048], %r3024;
	st.shared.u32 	[%r633+4096], %r3025;
	st.shared.u32 	[%r633+6144], %r3026;
	st.shared.u32 	[%r633+8192], %r3027;
	st.shared.u32 	[%r633+10240], %r3028;
	st.shared.u32 	[%r633+12288], %r3029;
	st.shared.u32 	[%r633+14336], %r3030;
	st.shared.u32 	[%r633+16384], %r3031;
	st.shared.u32 	[%r633+18432], %r3032;
	st.shared.u32 	[%r633+20480], %r3033;
	st.shared.u32 	[%r633+22528], %r3034;
	st.shared.u32 	[%r633+24576], %r3035;
	st.shared.u32 	[%r633+26624], %r3036;
	st.shared.u32 	[%r633+28672], %r3037;
	st.shared.u32 	[%r633+30720], %r3038;
	st.shared.u32 	[%r633+32768], %r3039;
	st.shared.u32 	[%r633+34816], %r3040;
	st.shared.u32 	[%r633+36864], %r3041;
	bar.sync 	0;
	mul.lo.s32 	%r1161, %r558, 19;
	min.s32 	%r634, %r559, %r1161;
	shl.b32 	%r1162, %r556, 2;
	add.s32 	%r635, %r1158, %r1162;
	sub.s32 	%r1163, %r634, %r557;
	max.s32 	%r3044, %r1163, 0;
	min.s32 	%r3043, %r634, %r556;
	setp.ge.s32 	%p256, %r3044, %r3043;
	@%p256 bra 	$L__BB9_493;
$L__BB9_492:
	add.s32 	%r1164, %r3044, %r3043;
	shr.s32 	%r1165, %r1164, 1;
	shl.b32 	%r1166, %r1165, 2;
	add.s32 	%r1168, %r1157, %r1166;
	ld.shared.u32 	%r1169, [%r1168+2048];
	not.b32 	%r1170, %r1165;
	add.s32 	%r1171, %r634, %r1170;
	shl.b32 	%r1172, %r1171, 2;
	add.s32 	%r1173, %r635, %r1172;
	ld.shared.u32 	%r1174, [%r1173];
	setp.lt.s32 	%p257, %r1174, %r1169;
	add.s32 	%r1175, %r1165, 1;
	selp.b32 	%r3044, %r3044, %r1175, %p257;
	selp.b32 	%r3043, %r1165, %r3043, %p257;
	setp.lt.s32 	%p258, %r3044, %r3043;
	@%p258 bra 	$L__BB9_492;
$L__BB9_493:
	sub.s32 	%r643, %r634, %r3044;
	setp.ge.s32 	%p259, %r643, %r557;
	mov.b32 	%r3071, 0;
	@%p259 bra 	$L__BB9_518;
	shl.b32 	%r1179, %r643, 2;
	add.s32 	%r644, %r635, %r1179;
	ld.shared.u32 	%r645, [%r644];
	setp.lt.s32 	%p260, %r3044, 1;
	mov.b32 	%r3048, 0;
	mov.u32 	%r3047, %r3044;
	@%p260 bra 	$L__BB9_496;
	mul.lo.s32 	%r1180, %r3044, 511;
	shr.s32 	%r1181, %r1180, 9;
	shl.b32 	%r1182, %r1181, 2;
	add.s32 	%r1184, %r1157, %r1182;
	ld.shared.u32 	%r1185, [%r1184+2048];
	setp.lt.s32 	%p261, %r1185, %r645;
	add.s32 	%r1186, %r1181, 1;
	selp.b32 	%r3047, %r3044, %r1181, %p261;
	selp.b32 	%r3048, %r1186, 0, %p261;
$L__BB9_496:
	setp.ge.s32 	%p262, %r3048, %r3047;
	@%p262 bra 	$L__BB9_498;
	mad.lo.s32 	%r1187, %r3047, 127, %r3048;
	shr.s32 	%r1188, %r1187, 7;
	shl.b32 	%r1189, %r1188, 2;
	add.s32 	%r1191, %r1157, %r1189;
	ld.shared.u32 	%r1192, [%r1191+2048];
	setp.lt.s32 	%p263, %r1192, %r645;
	add.s32 	%r1193, %r1188, 1;
	selp.b32 	%r3047, %r3047, %r1188, %p263;
	selp.b32 	%r3048, %r1193, %r3048, %p263;
$L__BB9_498:
	setp.ge.s32 	%p264, %r3048, %r3047;
	@%p264 bra 	$L__BB9_500;
	mad.lo.s32 	%r1194, %r3047, 31, %r3048;
	shr.s32 	%r1195, %r1194, 5;
	shl.b32 	%r1196, %r1195, 2;
	add.s32 	%r1198, %r1157, %r1196;
	ld.shared.u32 	%r1199, [%r1198+2048];
	setp.lt.s32 	%p265, %r1199, %r645;
	add.s32 	%r1200, %r1195, 1;
	selp.b32 	%r3047, %r3047, %r1195, %p265;
	selp.b32 	%r3048, %r1200, %r3048, %p265;
$L__BB9_500:
	setp.ge.s32 	%p266, %r3048, %r3047;
	@%p266 bra 	$L__BB9_502;
	mad.lo.s32 	%r1201, %r3047, 15, %r3048;
	shr.s32 	%r1202, %r1201, 4;
	shl.b32 	%r1203, %r1202, 2;
	add.s32 	%r1205, %r1157, %r1203;
	ld.shared.u32 	%r1206, [%r1205+2048];
	setp.lt.s32 	%p267, %r1206, %r645;
	add.s32 	%r1207, %r1202, 1;
	selp.b32 	%r3047, %r3047, %r1202, %p267;
	selp.b32 	%r3048, %r1207, %r3048, %p267;
$L__BB9_502:
	setp.ge.s32 	%p268, %r3048, %r3047;
	@%p268 bra 	$L__BB9_504;
$L__BB9_503:
	add.s32 	%r1209, %r3048, %r3047;
	shr.s32 	%r1210, %r1209, 1;
	shl.b32 	%r1211, %r1210, 2;
	add.s32 	%r1213, %r1157, %r1211;
	ld.shared.u32 	%r1214, [%r1213+2048];
	setp.lt.s32 	%p269, %r1214, %r645;
	add.s32 	%r1215, %r1210, 1;
	selp.b32 	%r3047, %r3047, %r1210, %p269;
	selp.b32 	%r3048, %r1215, %r3048, %p269;
	setp.lt.s32 	%p270, %r3048, %r3047;
	@%p270 bra 	$L__BB9_503;
$L__BB9_504:
	setp.lt.s32 	%p271, %r643, 1;
	mov.b32 	%r3059, 0;
	mov.u32 	%r3058, %r643;
	@%p271 bra 	$L__BB9_506;
	mul.lo.s32 	%r1218, %r643, 511;
	shr.s32 	%r1219, %r1218, 9;
	shl.b32 	%r1220, %r1219, 2;
	add.s32 	%r1221, %r635, %r1220;
	ld.shared.u32 	%r1222, [%r1221];
	setp.lt.s32 	%p272, %r1222, %r645;
	add.s32 	%r1223, %r1219, 1;
	selp.b32 	%r3058, %r643, %r1219, %p272;
	selp.b32 	%r3059, %r1223, 0, %p272;
$L__BB9_506:
	setp.ge.s32 	%p273, %r3059, %r3058;
	@%p273 bra 	$L__BB9_508;
	mad.lo.s32 	%r1225, %r3058, 127, %r3059;
	shr.s32 	%r1226, %r1225, 7;
	shl.b32 	%r1227, %r1226, 2;
	add.s32 	%r1228, %r635, %r1227;
	ld.shared.u32 	%r1229, [%r1228];
	setp.lt.s32 	%p274, %r1229, %r645;
	add.s32 	%r1230, %r1226, 1;
	selp.b32 	%r3058, %r3058, %r1226, %p274;
	selp.b32 	%r3059, %r1230, %r3059, %p274;
$L__BB9_508:
	setp.ge.s32 	%p275, %r3059, %r3058;
	@%p275 bra 	$L__BB9_510;
	mad.lo.s32 	%r1231, %r3058, 31, %r3059;
	shr.s32 	%r1232, %r1231, 5;
	shl.b32 	%r1233, %r1232, 2;
	add.s32 	%r1234, %r635, %r1233;
	ld.shared.u32 	%r1235, [%r1234];
	setp.lt.s32 	%p276, %r1235, %r645;
	add.s32 	%r1236, %r1232, 1;
	selp.b32 	%r3058, %r3058, %r1232, %p276;
	selp.b32 	%r3059, %r1236, %r3059, %p276;
$L__BB9_510:
	setp.ge.s32 	%p277, %r3059, %r3058;
	@%p277 bra 	$L__BB9_512;
	mad.lo.s32 	%r1237, %r3058, 15, %r3059;
	shr.s32 	%r1238, %r1237, 4;
	shl.b32 	%r1239, %r1238, 2;
	add.s32 	%r1240, %r635, %r1239;
	ld.shared.u32 	%r1241, [%r1240];
	setp.lt.s32 	%p278, %r1241, %r645;
	add.s32 	%r1242, %r1238, 1;
	selp.b32 	%r3058, %r3058, %r1238, %p278;
	selp.b32 	%r3059, %r1242, %r3059, %p278;
$L__BB9_512:
	setp.ge.s32 	%p279, %r3059, %r3058;
	@%p279 bra 	$L__BB9_514;
$L__BB9_513:
	add.s32 	%r1244, %r3059, %r3058;
	shr.s32 	%r1245, %r1244, 1;
	shl.b32 	%r1246, %r1245, 2;
	add.s32 	%r1247, %r635, %r1246;
	ld.shared.u32 	%r1248, [%r1247];
	setp.lt.s32 	%p280, %r1248, %r645;
	add.s32 	%r1249, %r1245, 1;
	selp.b32 	%r3058, %r3058, %r1245, %p280;
	selp.b32 	%r3059, %r1249, %r3059, %p280;
	setp.lt.s32 	%p281, %r3059, %r3058;
	@%p281 bra 	$L__BB9_513;
$L__BB9_514:
	sub.s32 	%r1252, %r3044, %r3048;
	sub.s32 	%r690, %r643, %r3059;
	add.s32 	%r691, %r690, %r1252;
	shr.s32 	%r1253, %r691, 1;
	max.s32 	%r692, %r1253, %r690;
	add.s32 	%r1255, %r3059, %r692;
	add.s32 	%r1256, %r1255, 1;
	min.s32 	%r1257, %r1256, %r557;
	sub.s32 	%r3068, %r1257, %r643;
	setp.lt.s32 	%p282, %r3068, 1;
	mov.b32 	%r3069, 0;
	@%p282 bra 	$L__BB9_517;
	mov.b32 	%r3069, 0;
$L__BB9_516:
	add.s32 	%r1259, %r3069, %r3068;
	shr.s32 	%r1260, %r1259, 1;
	shl.b32 	%r1261, %r1260, 2;
	add.s32 	%r1262, %r644, %r1261;
	ld.shared.u32 	%r1263, [%r1262];
	setp.lt.s32 	%p283, %r645, %r1263;
	add.s32 	%r1264, %r1260, 1;
	selp.b32 	%r3068, %r1260, %r3068, %p283;
	selp.b32 	%r3069, %r3069, %r1264, %p283;
	setp.lt.s32 	%p284, %r3069, %r3068;
	@%p284 bra 	$L__BB9_516;
$L__BB9_517:
	add.s32 	%r1265, %r690, %r3069;
	min.s32 	%r1266, %r1265, %r692;
	sub.s32 	%r1267, %r691, %r1266;
	add.s32 	%r1268, %r1266, 1;
	setp.eq.s32 	%p285, %r1267, %r1268;
	setp.lt.s32 	%p286, %r692, %r1265;
	and.pred  	%p287, %p285, %p286;
	add.s32 	%r3044, %r1267, %r3048;
	selp.u32 	%r3071, 1, 0, %p287;
$L__BB9_518:
	sub.s32 	%r1269, %r634, %r3044;
	add.s32 	%r1270, %r1269, %r3071;
	setp.eq.s32 	%p288, %r558, 0;
	shl.b32 	%r1271, %r556, 16;
	or.b32  	%r1272, %r1271, %r557;
	shl.b32 	%r1273, %r3044, 16;
	or.b32  	%r1274, %r1270, %r1273;
	selp.b32 	%r1275, %r1272, %r1274, %p288;
	add.s32 	%r1276, %r558, -1;
	selp.b32 	%r1277, 511, %r1276, %p288;
	shl.b32 	%r1278, %r1277, 2;
	add.s32 	%r1280, %r1157, %r1278;
	st.shared.u32 	[%r1280], %r1275;
	bar.sync 	0;
	ld.shared.u32 	%r1281, [%r633+-2048];
	shr.s32 	%r703, %r1281, 16;
	and.b32  	%r1282, %r1281, 65535;
	add.s32 	%r3079, %r1270, %r556;
	add.s32 	%r705, %r1282, %r556;
	add.s32 	%r706, %r705, %r703;
	shl.b32 	%r1283, %r3079, 2;
	add.s32 	%r707, %r1158, %r1283;
	ld.shared.u32 	%r3078, [%r707];
	shl.b32 	%r1285, %r3044, 2;
	add.s32 	%r709, %r1158, %r1285;
	ld.shared.u32 	%r3076, [%r709];
	setp.ge.s32 	%p916, %r3044, %r703;
	setp.lt.s32 	%p289, %r3079, %r705;
	setp.ge.s32 	%p290, %r3079, %r705;
	or.pred  	%p291, %p916, %p290;
	or.pred  	%p917, %p916, %p289;
	@%p291 bra 	$L__BB9_520;
	setp.ge.s32 	%p917, %r3076, %r3078;
	setp.lt.s32 	%p916, %r3078, %r3076;
$L__BB9_520:
	selp.b32 	%r711, %r3078, %r3076, %p916;
	selp.b32 	%r712, %r3079, %r3044, %p916;
	add.s32 	%r713, %r3079, %r3044;
	@%p916 bra 	$L__BB9_522;
	add.s32 	%r3044, %r3044, 1;
	ld.shared.u32 	%r3076, [%r709+4];
$L__BB9_522:
	not.pred 	%p292, %p917;
	@%p292 bra 	$L__BB9_524;
	add.s32 	%r3079, %r3079, 1;
	ld.shared.u32 	%r3078, [%r707+4];
$L__BB9_524:
	setp.ge.s32 	%p918, %r3044, %r703;
	setp.lt.s32 	%p293, %r3079, %r705;
	setp.ge.s32 	%p294, %r3079, %r705;
	or.pred  	%p295, %p918, %p294;
	or.pred  	%p919, %p918, %p293;
	@%p295 bra 	$L__BB9_526;
	setp.ge.s32 	%p919, %r3076, %r3078;
	setp.lt.s32 	%p918, %r3078, %r3076;
$L__BB9_526:
	selp.b32 	%r722, %r3078, %r3076, %p918;
	selp.b32 	%r723, %r3079, %r3044, %p918;
	add.s32 	%r724, %r3079, %r3044;
	@%p918 bra 	$L__BB9_528;
	add.s32 	%r725, %r3044, 1;
	shl.b32 	%r1286, %r3044, 2;
	add.s32 	%r1288, %r1157, %r1286;
	ld.shared.u32 	%r3076, [%r1288+2052];
	mov.u32 	%r3044, %r725;
$L__BB9_528:
	not.pred 	%p296, %p919;
	@%p296 bra 	$L__BB9_530;
	add.s32 	%r729, %r3079, 1;
	shl.b32 	%r1289, %r3079, 2;
	add.s32 	%r1291, %r1157, %r1289;
	ld.shared.u32 	%r3078, [%r1291+2052];
	mov.u32 	%r3079, %r729;
$L__BB9_530:
	setp.ge.s32 	%p920, %r3044, %r703;
	setp.lt.s32 	%p297, %r3079, %r705;
	setp.ge.s32 	%p298, %r3079, %r705;
	or.pred  	%p299, %p920, %p298;
	or.pred  	%p921, %p920, %p297;
	@%p299 bra 	$L__BB9_532;
	setp.ge.s32 	%p921, %r3076, %r3078;
	setp.lt.s32 	%p920, %r3078, %r3076;
$L__BB9_532:
	selp.b32 	%r733, %r3078, %r3076, %p920;
	selp.b32 	%r734, %r3079, %r3044, %p920;
	add.s32 	%r735, %r3079, %r3044;
	@%p920 bra 	$L__BB9_534;
	add.s32 	%r736, %r3044, 1;
	shl.b32 	%r1292, %r3044, 2;
	add.s32 	%r1294, %r1157, %r1292;
	ld.shared.u32 	%r3076, [%r1294+2052];
	mov.u32 	%r3044, %r736;
$L__BB9_534:
	not.pred 	%p300, %p921;
	@%p300 bra 	$L__BB9_536;
	add.s32 	%r740, %r3079, 1;
	shl.b32 	%r1295, %r3079, 2;
	add.s32 	%r1297, %r1157, %r1295;
	ld.shared.u32 	%r3078, [%r1297+2052];
	mov.u32 	%r3079, %r740;
$L__BB9_536:
	setp.ge.s32 	%p922, %r3044, %r703;
	setp.lt.s32 	%p301, %r3079, %r705;
	setp.ge.s32 	%p302, %r3079, %r705;
	or.pred  	%p303, %p922, %p302;
	or.pred  	%p923, %p922, %p301;
	@%p303 bra 	$L__BB9_538;
	setp.ge.s32 	%p923, %r3076, %r3078;
	setp.lt.s32 	%p922, %r3078, %r3076;
$L__BB9_538:
	selp.b32 	%r744, %r3078, %r3076, %p922;
	selp.b32 	%r745, %r3079, %r3044, %p922;
	add.s32 	%r746, %r3079, %r3044;
	@%p922 bra 	$L__BB9_540;
	add.s32 	%r747, %r3044, 1;
	shl.b32 	%r1298, %r3044, 2;
	add.s32 	%r1300, %r1157, %r1298;
	ld.shared.u32 	%r3076, [%r1300+2052];
	mov.u32 	%r3044, %r747;
$L__BB9_540:
	not.pred 	%p304, %p923;
	@%p304 bra 	$L__BB9_542;
	add.s32 	%r751, %r3079, 1;
	shl.b32 	%r1301, %r3079, 2;
	add.s32 	%r1303, %r1157, %r1301;
	ld.shared.u32 	%r3078, [%r1303+2052];
	mov.u32 	%r3079, %r751;
$L__BB9_542:
	setp.ge.s32 	%p924, %r3044, %r703;
	setp.lt.s32 	%p305, %r3079, %r705;
	setp.ge.s32 	%p306, %r3079, %r705;
	or.pred  	%p307, %p924, %p306;
	or.pred  	%p925, %p924, %p305;
	@%p307 bra 	$L__BB9_544;
	setp.ge.s32 	%p925, %r3076, %r3078;
	setp.lt.s32 	%p924, %r3078, %r3076;
$L__BB9_544:
	selp.b32 	%r755, %r3078, %r3076, %p924;
	selp.b32 	%r756, %r3079, %r3044, %p924;
	add.s32 	%r757, %r3079, %r3044;
	@%p924 bra 	$L__BB9_546;
	add.s32 	%r758, %r3044, 1;
	shl.b32 	%r1304, %r3044, 2;
	add.s32 	%r1306, %r1157, %r1304;
	ld.shared.u32 	%r3076, [%r1306+2052];
	mov.u32 	%r3044, %r758;
$L__BB9_546:
	not.pred 	%p308, %p925;
	@%p308 bra 	$L__BB9_548;
	add.s32 	%r762, %r3079, 1;
	shl.b32 	%r1307, %r3079, 2;
	add.s32 	%r1309, %r1157, %r1307;
	ld.shared.u32 	%r3078, [%r1309+2052];
	mov.u32 	%r3079, %r762;
$L__BB9_548:
	setp.ge.s32 	%p926, %r3044, %r703;
	setp.lt.s32 	%p309, %r3079, %r705;
	setp.ge.s32 	%p310, %r3079, %r705;
	or.pred  	%p311, %p926, %p310;
	or.pred  	%p927, %p926, %p309;
	@%p311 bra 	$L__BB9_550;
	setp.ge.s32 	%p927, %r3076, %r3078;
	setp.lt.s32 	%p926, %r3078, %r3076;
$L__BB9_550:
	selp.b32 	%r766, %r3078, %r3076, %p926;
	selp.b32 	%r767, %r3079, %r3044, %p926;
	mov.u32 	%r3097, %r3044;
	@%p926 bra 	$L__BB9_552;
	add.s32 	%r3097, %r3044, 1;
	shl.b32 	%r1310, %r3044, 2;
	add.s32 	%r1312, %r1157, %r1310;
	ld.shared.u32 	%r3076, [%r1312+2052];
$L__BB9_552:
	not.pred 	%p312, %p927;
	mov.u32 	%r3099, %r3079;
	@%p312 bra 	$L__BB9_554;
	add.s32 	%r3099, %r3079, 1;
	shl.b32 	%r1313, %r3079, 2;
	add.s32 	%r1315, %r1157, %r1313;
	ld.shared.u32 	%r3078, [%r1315+2052];
$L__BB9_554:
	setp.ge.s32 	%p928, %r3097, %r703;
	setp.lt.s32 	%p313, %r3099, %r705;
	setp.ge.s32 	%p314, %r3099, %r705;
	or.pred  	%p315, %p928, %p314;
	or.pred  	%p929, %p928, %p313;
	@%p315 bra 	$L__BB9_556;
	setp.ge.s32 	%p929, %r3076, %r3078;
	setp.lt.s32 	%p928, %r3078, %r3076;
$L__BB9_556:
	selp.b32 	%r776, %r3078, %r3076, %p928;
	selp.b32 	%r777, %r3099, %r3097, %p928;
	add.s32 	%r1316, %r3099, %r3097;
	setp.lt.s32 	%p316, %r1316, %r706;
	selp.b32 	%r1317, 64, 0, %p316;
	add.s32 	%r1318, %r3079, %r3044;
	setp.lt.s32 	%p317, %r1318, %r706;
	selp.b32 	%r1319, 32, 0, %p317;
	or.b32  	%r1320, %r1319, %r1317;
	setp.lt.s32 	%p318, %r746, %r706;
	selp.b32 	%r1321, 8, 0, %p318;
	setp.lt.s32 	%p319, %r735, %r706;
	selp.b32 	%r1322, 4, 0, %p319;
	setp.lt.s32 	%p320, %r713, %r706;
	selp.u32 	%r1323, 1, 0, %p320;
	setp.lt.s32 	%p321, %r724, %r706;
	selp.b32 	%r1324, 2, 0, %p321;
	or.b32  	%r1325, %r1324, %r1323;
	or.b32  	%r1326, %r1325, %r1322;
	or.b32  	%r1327, %r1326, %r1321;
	setp.lt.s32 	%p322, %r757, %r706;
	selp.b32 	%r1328, 16, 0, %p322;
	or.b32  	%r1329, %r1327, %r1328;
	or.b32  	%r778, %r1320, %r1329;
	@%p928 bra 	$L__BB9_558;
	add.s32 	%r779, %r3097, 1;
	shl.b32 	%r1330, %r3097, 2;
	add.s32 	%r1332, %r1157, %r1330;
	ld.shared.u32 	%r3076, [%r1332+2052];
	mov.u32 	%r3097, %r779;
$L__BB9_558:
	not.pred 	%p323, %p929;
	@%p323 bra 	$L__BB9_560;
	add.s32 	%r783, %r3099, 1;
	shl.b32 	%r1333, %r3099, 2;
	add.s32 	%r1335, %r1157, %r1333;
	ld.shared.u32 	%r3078, [%r1335+2052];
	mov.u32 	%r3099, %r783;
$L__BB9_560:
	setp.ge.s32 	%p930, %r3097, %r703;
	setp.lt.s32 	%p324, %r3099, %r705;
	setp.ge.s32 	%p325, %r3099, %r705;
	or.pred  	%p326, %p930, %p325;
	or.pred  	%p931, %p930, %p324;
	@%p326 bra 	$L__BB9_562;
	setp.ge.s32 	%p931, %r3076, %r3078;
	setp.lt.s32 	%p930, %r3078, %r3076;
$L__BB9_562:
	selp.b32 	%r787, %r3078, %r3076, %p930;
	selp.b32 	%r788, %r3099, %r3097, %p930;
	mov.u32 	%r3105, %r3097;
	@%p930 bra 	$L__BB9_564;
	add.s32 	%r3105, %r3097, 1;
	shl.b32 	%r1336, %r3097, 2;
	add.s32 	%r1338, %r1157, %r1336;
	ld.shared.u32 	%r3076, [%r1338+2052];
$L__BB9_564:
	not.pred 	%p327, %p931;
	mov.u32 	%r3107, %r3099;
	@%p327 bra 	$L__BB9_566;
	add.s32 	%r3107, %r3099, 1;
	shl.b32 	%r1339, %r3099, 2;
	add.s32 	%r1341, %r1157, %r1339;
	ld.shared.u32 	%r3078, [%r1341+2052];
$L__BB9_566:
	setp.ge.s32 	%p932, %r3105, %r703;
	setp.lt.s32 	%p328, %r3107, %r705;
	setp.ge.s32 	%p329, %r3107, %r705;
	or.pred  	%p330, %p932, %p329;
	or.pred  	%p933, %p932, %p328;
	@%p330 bra 	$L__BB9_568;
	setp.ge.s32 	%p933, %r3076, %r3078;
	setp.lt.s32 	%p932, %r3078, %r3076;
$L__BB9_568:
	selp.b32 	%r797, %r3078, %r3076, %p932;
	selp.b32 	%r798, %r3107, %r3105, %p932;
	add.s32 	%r1342, %r3107, %r3105;
	setp.lt.s32 	%p331, %r1342, %r706;
	selp.b32 	%r1343, 256, 0, %p331;
	add.s32 	%r1344, %r3099, %r3097;
	setp.lt.s32 	%p332, %r1344, %r706;
	selp.b32 	%r1345, 128, 0, %p332;
	or.b32  	%r1346, %r1345, %r1343;
	or.b32  	%r799, %r1346, %r778;
	@%p932 bra 	$L__BB9_570;
	add.s32 	%r800, %r3105, 1;
	shl.b32 	%r1347, %r3105, 2;
	add.s32 	%r1349, %r1157, %r1347;
	ld.shared.u32 	%r3076, [%r1349+2052];
	mov.u32 	%r3105, %r800;
$L__BB9_570:
	not.pred 	%p333, %p933;
	@%p333 bra 	$L__BB9_572;
	add.s32 	%r804, %r3107, 1;
	shl.b32 	%r1350, %r3107, 2;
	add.s32 	%r1352, %r1157, %r1350;
	ld.shared.u32 	%r3078, [%r1352+2052];
	mov.u32 	%r3107, %r804;
$L__BB9_572:
	setp.ge.s32 	%p934, %r3105, %r703;
	setp.lt.s32 	%p334, %r3107, %r705;
	setp.ge.s32 	%p335, %r3107, %r705;
	or.pred  	%p336, %p934, %p335;
	or.pred  	%p935, %p934, %p334;
	@%p336 bra 	$L__BB9_574;
	setp.ge.s32 	%p935, %r3076, %r3078;
	setp.lt.s32 	%p934, %r3078, %r3076;
$L__BB9_574:
	selp.b32 	%r808, %r3078, %r3076, %p934;
	selp.b32 	%r809, %r3107, %r3105, %p934;
	mov.u32 	%r3113, %r3105;
	@%p934 bra 	$L__BB9_576;
	add.s32 	%r3113, %r3105, 1;
	shl.b32 	%r1353, %r3105, 2;
	add.s32 	%r1355, %r1157, %r1353;
	ld.shared.u32 	%r3076, [%r1355+2052];
$L__BB9_576:
	not.pred 	%p337, %p935;
	mov.u32 	%r3115, %r3107;
	@%p337 bra 	$L__BB9_578;
	add.s32 	%r3115, %r3107, 1;
	shl.b32 	%r1356, %r3107, 2;
	add.s32 	%r1358, %r1157, %r1356;
	ld.shared.u32 	%r3078, [%r1358+2052];
$L__BB9_578:
	setp.ge.s32 	%p936, %r3113, %r703;
	setp.lt.s32 	%p338, %r3115, %r705;
	setp.ge.s32 	%p339, %r3115, %r705;
	or.pred  	%p340, %p936, %p339;
	or.pred  	%p937, %p936, %p338;
	@%p340 bra 	$L__BB9_580;
	setp.ge.s32 	%p937, %r3076, %r3078;
	setp.lt.s32 	%p936, %r3078, %r3076;
$L__BB9_580:
	selp.b32 	%r818, %r3078, %r3076, %p936;
	selp.b32 	%r819, %r3115, %r3113, %p936;
	add.s32 	%r1359, %r3115, %r3113;
	setp.lt.s32 	%p341, %r1359, %r706;
	selp.b32 	%r1360, 1024, 0, %p341;
	add.s32 	%r1361, %r3107, %r3105;
	setp.lt.s32 	%p342, %r1361, %r706;
	selp.b32 	%r1362, 512, 0, %p342;
	or.b32  	%r1363, %r1362, %r1360;
	or.b32  	%r820, %r1363, %r799;
	@%p936 bra 	$L__BB9_582;
	add.s32 	%r821, %r3113, 1;
	shl.b32 	%r1364, %r3113, 2;
	add.s32 	%r1366, %r1157, %r1364;
	ld.shared.u32 	%r3076, [%r1366+2052];
	mov.u32 	%r3113, %r821;
$L__BB9_582:
	not.pred 	%p343, %p937;
	@%p343 bra 	$L__BB9_584;
	add.s32 	%r825, %r3115, 1;
	shl.b32 	%r1367, %r3115, 2;
	add.s32 	%r1369, %r1157, %r1367;
	ld.shared.u32 	%r3078, [%r1369+2052];
	mov.u32 	%r3115, %r825;
$L__BB9_584:
	setp.ge.s32 	%p938, %r3113, %r703;
	setp.lt.s32 	%p344, %r3115, %r705;
	setp.ge.s32 	%p345, %r3115, %r705;
	or.pred  	%p346, %p938, %p345;
	or.pred  	%p939, %p938, %p344;
	@%p346 bra 	$L__BB9_586;
	setp.ge.s32 	%p939, %r3076, %r3078;
	setp.lt.s32 	%p938, %r3078, %r3076;
$L__BB9_586:
	selp.b32 	%r829, %r3078, %r3076, %p938;
	selp.b32 	%r830, %r3115, %r3113, %p938;
	mov.u32 	%r3121, %r3113;
	@%p938 bra 	$L__BB9_588;
	add.s32 	%r3121, %r3113, 1;
	shl.b32 	%r1370, %r3113, 2;
	add.s32 	%r1372, %r1157, %r1370;
	ld.shared.u32 	%r3076, [%r1372+2052];
$L__BB9_588:
	not.pred 	%p347, %p939;
	mov.u32 	%r3123, %r3115;
	@%p347 bra 	$L__BB9_590;
	add.s32 	%r3123, %r3115, 1;
	shl.b32 	%r1373, %r3115, 2;
	add.s32 	%r1375, %r1157, %r1373;
	ld.shared.u32 	%r3078, [%r1375+2052];
$L__BB9_590:
	setp.ge.s32 	%p940, %r3121, %r703;
	setp.lt.s32 	%p348, %r3123, %r705;
	setp.ge.s32 	%p349, %r3123, %r705;
	or.pred  	%p350, %p940, %p349;
	or.pred  	%p941, %p940, %p348;
	@%p350 bra 	$L__BB9_592;
	setp.ge.s32 	%p941, %r3076, %r3078;
	setp.lt.s32 	%p940, %r3078, %r3076;
$L__BB9_592:
	selp.b32 	%r839, %r3078, %r3076, %p940;
	selp.b32 	%r840, %r3123, %r3121, %p940;
	add.s32 	%r1376, %r3123, %r3121;
	setp.lt.s32 	%p351, %r1376, %r706;
	selp.b32 	%r1377, 4096, 0, %p351;
	add.s32 	%r1378, %r3115, %r3113;
	setp.lt.s32 	%p352, %r1378, %r706;
	selp.b32 	%r1379, 2048, 0, %p352;
	or.b32  	%r1380, %r1379, %r1377;
	or.b32  	%r841, %r1380, %r820;
	@%p940 bra 	$L__BB9_594;
	add.s32 	%r842, %r3121, 1;
	shl.b32 	%r1381, %r3121, 2;
	add.s32 	%r1383, %r1157, %r1381;
	ld.shared.u32 	%r3076, [%r1383+2052];
	mov.u32 	%r3121, %r842;
$L__BB9_594:
	not.pred 	%p353, %p941;
	@%p353 bra 	$L__BB9_596;
	add.s32 	%r846, %r3123, 1;
	shl.b32 	%r1384, %r3123, 2;
	add.s32 	%r1386, %r1157, %r1384;
	ld.shared.u32 	%r3078, [%r1386+2052];
	mov.u32 	%r3123, %r846;
$L__BB9_596:
	setp.ge.s32 	%p942, %r3121, %r703;
	setp.lt.s32 	%p354, %r3123, %r705;
	setp.ge.s32 	%p355, %r3123, %r705;
	or.pred  	%p356, %p942, %p355;
	or.pred  	%p943, %p942, %p354;
	@%p356 bra 	$L__BB9_598;
	setp.ge.s32 	%p943, %r3076, %r3078;
	setp.lt.s32 	%p942, %r3078, %r3076;
$L__BB9_598:
	selp.b32 	%r850, %r3078, %r3076, %p942;
	selp.b32 	%r851, %r3123, %r3121, %p942;
	mov.u32 	%r3129, %r3121;
	@%p942 bra 	$L__BB9_600;
	add.s32 	%r3129, %r3121, 1;
	shl.b32 	%r1387, %r3121, 2;
	add.s32 	%r1389, %r1157, %r1387;
	ld.shared.u32 	%r3076, [%r1389+2052];
$L__BB9_600:
	not.pred 	%p357, %p943;
	mov.u32 	%r3131, %r3123;
	@%p357 bra 	$L__BB9_602;
	add.s32 	%r3131, %r3123, 1;
	shl.b32 	%r1390, %r3123, 2;
	mov.u32 	%r1391, _ZN6thrust24THRUST_300001_SM_1000_NS8cuda_cub4core6detail5shmemE;
	add.s32 	%r1392, %r1391, %r1390;
	ld.shared.u32 	%r3078, [%r1392+2052];
$L__BB9_602:
	setp.ge.s32 	%p944, %r3129, %r703;
	setp.lt.s32 	%p358, %r3131, %r705;
	setp.ge.s32 	%p359, %r3131, %r705;
	or.pred  	%p360, %p944, %p359;
	or.pred  	%p945, %p944, %p358;
	@%p360 bra 	$L__BB9_604;
	setp.ge.s32 	%p945, %r3076, %r3078;
	setp.lt.s32 	%p944, %r3078, %r3076;
$L__BB9_604:
	selp.b32 	%r860, %r3078, %r3076, %p944;
	selp.b32 	%r861, %r3131, %r3129, %p944;
	add.s32 	%r1393, %r3131, %r3129;
	setp.lt.s32 	%p361, %r1393, %r706;
	selp.b32 	%r1394, 16384, 0, %p361;
	add.s32 	%r1395, %r3123, %r3121;
	setp.lt.s32 	%p362, %r1395, %r706;
	selp.b32 	%r1396, 8192, 0, %p362;
	or.b32  	%r1397, %r1396, %r1394;
	or.b32  	%r862, %r1397, %r841;
	@%p944 bra 	$L__BB9_606;
	add.s32 	%r863, %r3129, 1;
	shl.b32 	%r1398, %r3129, 2;
	mov.u32 	%r1399, _ZN6thrust24THRUST_300001_SM_1000_NS8cuda_cub4core6detail5shmemE;
	add.s32 	%r1400, %r1399, %r1398;
	ld.shared.u32 	%r3076, [%r1400+2052];
	mov.u32 	%r3129, %r863;
$L__BB9_606:
	not.pred 	%p363, %p945;
	@%p363 bra 	$L__BB9_608;
	add.s32 	%r867, %r3131, 1;
	shl.b32 	%r1401, %r3131, 2;
	mov.u32 	%r1402, _ZN6thrust24THRUST_300001_SM_1000_NS8cuda_cub4core6detail5shmemE;
	add.s32 	%r1403, %r1402, %r1401;
	ld.shared.u32 	%r3078, [%r1403+2052];
	mov.u32 	%r3131, %r867;
$L__BB9_608:
	setp.ge.s32 	%p946, %r3129, %r703;
	setp.lt.s32 	%p364, %r3131, %r705;
	setp.ge.s32 	%p365, %r3131, %r705;
	or.pred  	%p366, %p946, %p365;
	or.pred  	%p947, %p946, %p364;
	@%p366 bra 	$L__BB9_610;
	setp.ge.s32 	%p947, %r3076, %r3078;
	setp.lt.s32 	%p946, %r3078, %r3076;
$L__BB9_610:
	selp.b32 	%r871, %r3078, %r3076, %p946;
	selp.b32 	%r872, %r3131, %r3129, %p946;
	mov.u32 	%r3137, %r3129;
	@%p946 bra 	$L__BB9_612;
	add.s32 	%r3137, %r3129, 1;
	shl.b32 	%r1404, %r3129, 2;
	mov.u32 	%r1405, _ZN6thrust24THRUST_300001_SM_1000_NS8cuda_cub4core6detail5shmemE;
	add.s32 	%r1406, %r1405, %r1404;
	ld.shared.u32 	%r3076, [%r1406+2052];
$L__BB9_612:
	not.pred 	%p367, %p947;
	mov.u32 	%r3139, %r3131;
	@%p367 bra 	$L__BB9_614;
	add.s32 	%r3139, %r3131, 1;
	shl.b32 	%r1407, %r3131, 2;
	mov.u32 	%r1408, _ZN6thrust24THRUST_300001_SM_1000_NS8cuda_cub4core6detail5shmemE;
	add.s32 	%r1409, %r1408, %r1407;
	ld.shared.u32 	%r3078, [%r1409+2052];
$L__BB9_614:
	setp.ge.s32 	%p948, %r3137, %r703;
	setp.lt.s32 	%p368, %r3139, %r705;
	setp.ge.s32 	%p369, %r3139, %r705;
	or.pred  	%p370, %p948, %p369;
	or.pred  	%p949, %p948, %p368;
	@%p370 bra 	$L__BB9_616;
	setp.ge.s32 	%p949, %r3076, %r3078;
	setp.lt.s32 	%p948, %r3078, %r3076;
$L__BB9_616:
	selp.b32 	%r881, %r3078, %r3076, %p948;
	selp.b32 	%r882, %r3139, %r3137, %p948;
	add.s32 	%r1410, %r3139, %r3137;
	setp.lt.s32 	%p371, %r1410, %r706;
	selp.b32 	%r1411, 65536, 0, %p371;
	add.s32 	%r1412, %r3131, %r3129;
	setp.lt.s32 	%p372, %r1412, %r706;
	selp.b32 	%r1413, 32768, 0, %p372;
	or.b32  	%r1414, %r1413, %r1411;
	or.b32  	%r883, %r1414, %r862;
	@%p948 bra 	$L__BB9_618;
	add.s32 	%r884, %r3137, 1;
	shl.b32 	%r1415, %r3137, 2;
	mov.u32 	%r1416, _ZN6thrust24THRUST_300001_SM_1000_NS8cuda_cub4core6detail5shmemE;
	add.s32 	%r1417, %r1416, %r1415;
	ld.shared.u32 	%r3076, [%r1417+2052];
	mov.u32 	%r3137, %r884;
$L__BB9_618:
	not.pred 	%p373, %p949;
	@%p373 bra 	$L__BB9_620;
	add.s32 	%r888, %r3139, 1;
	shl.b32 	%r1418, %r3139, 2;
	mov.u32 	%r1419, _ZN6thrust24THRUST_300001_SM_1000_NS8cuda_cub4core6detail5shmemE;
	add.s32 	%r1420, %r1419, %r1418;
	ld.shared.u32 	%r3078, [%r1420+2052];
	mov.u32 	%r3139, %r888;
$L__BB9_620:
	setp.ge.s32 	%p950, %r3137, %r703;
	setp.lt.s32 	%p374, %r3139, %r705;
	setp.ge.s32 	%p375, %r3139, %r705;
	or.pred  	%p376, %p950, %p375;
	or.pred  	%p951, %p950, %p374;
	@%p376 bra 	$L__BB9_622;
	setp.ge.s32 	%p951, %r3076, %r3078;
	setp.lt.s32 	%p950, %r3078, %r3076;
$L__BB9_622:
	selp.b32 	%r892, %r3078, %r3076, %p950;
	selp.b32 	%r893, %r3139, %r3137, %p950;
	mov.u32 	%r3141, %r3137;
	@%p950 bra 	$L__BB9_624;
	add.s32 	%r3141, %r3137, 1;
	shl.b32 	%r1421, %r3137, 2;
	mov.u32 	%r1422, _ZN6thrust24THRUST_300001_SM_1000_NS8cuda_cub4core6detail5shmemE;
	add.s32 	%r1423, %r1422, %r1421;
	ld.shared.u32 	%r3076, [%r1423+2052];
$L__BB9_624:
	not.pred 	%p377, %p951;
	mov.u32 	%r3143, %r3139;
	@%p377 bra 	$L__BB9_626;
	add.s32 	%r3143, %r3139, 1;
	shl.b32 	%r1424, %r3139, 2;
	mov.u32 	%r1425, _ZN6thrust24THRUST_300001_SM_1000_NS8cuda_cub4core6detail5shmemE;
	add.s32 	%r1426, %r1425, %r1424;
	ld.shared.u32 	%r3078, [%r1426+2052];
$L__BB9_626:
	setp.ge.s32 	%p378, %r3141, %r703;
	setp.lt.s32 	%p379, %r3078, %r3076;
	setp.lt.s32 	%p380, %r3143, %r705;
	and.pred  	%p381, %p380, %p379;
	or.pred  	%p382, %p378, %p381;
	selp.b32 	%r902, %r3078, %r3076, %p382;
	selp.b32 	%r903, %r3143, %r3141, %p382;
	add.s32 	%r1427, %r3143, %r3141;
	setp.lt.s32 	%p383, %r1427, %r706;
	selp.b32 	%r1428, 262144, 0, %p383;
	add.s32 	%r1429, %r3139, %r3137;
	setp.lt.s32 	%p384, %r1429, %r706;
	selp.b32 	%r1430, 131072, 0, %p384;
	or.b32  	%r1431, %r1430, %r1428;
	or.b32  	%r904, %r1431, %r883;
	bar.sync 	0;
	popc.b32 	%r905, %r904;
	mov.u32 	%r1432, %ctaid.x;
	setp.ne.s32 	%p385, %r1432, 0;
	@%p385 bra 	$L__BB9_630;
	// begin inline asm
	mov.u32 %r1633, %laneid;
	// end inline asm
	cvt.u64.u32 	%rd260, %r905;
	mov.b64 	{%r1635, %r1640}, %rd260;
	mov.b32 	%r1641, 1;
	mov.b32 	%r1682, 0;
	mov.b32 	%r1683, -1;
	// begin inline asm
	shfl.sync.up.b32 %r1634, %r1635, %r1641, %r1682, %r1683;
	// end inline asm
	// begin inline asm
	shfl.sync.up.b32 %r1639, %r1640, %r1641, %r1682, %r1683;
	// end inline asm
	mov.b64 	%rd261, {%r1634, %r1639};
	setp.lt.s32 	%p439, %r1633, 1;
	selp.b64 	%rd262, 0, %rd261, %p439;
	add.s64 	%rd263, %rd262, %rd260;
	mov.b64 	{%r1645, %r1650}, %rd263;
	mov.b32 	%r1651, 2;
	// begin inline asm
	shfl.sync.up.b32 %r1644, %r1645, %r1651, %r1682, %r1683;
	// end inline asm
	// begin inline asm
	shfl.sync.up.b32 %r1649, %r1650, %r1651, %r1682, %r1683;
	// end inline asm
	mov.b64 	%rd264, {%r1644, %r1649};
	setp.lt.s32 	%p440, %r1633, 2;
	selp.b64 	%rd265, 0, %rd264, %p440;
	add.s64 	%rd266, %rd265, %rd263;
	mov.b64 	{%r1655, %r1660}, %rd266;
	mov.b32 	%r1661, 4;
	// begin inline asm
	shfl.sync.up.b32 %r1654, %r1655, %r1661, %r1682, %r1683;
	// end inline asm
	// begin inline asm
	shfl.sync.up.b32 %r1659, %r1660, %r1661, %r1682, %r1683;
	// end inline asm
	mov.b64 	%rd267, {%r1654, %r1659};
	setp.lt.s32 	%p441, %r1633, 4;
	selp.b64 	%rd268, 0, %rd267, %p441;
	add.s64 	%rd269, %rd268, %rd266;
	mov.b64 	{%r1665, %r1670}, %rd269;
	mov.b32 	%r1671, 8;
	// begin inline asm
	shfl.sync.up.b32 %r1664, %r1665, %r1671, %r1682, %r1683;
	// end inline asm
	// begin inline asm
	shfl.sync.up.b32 %r1669, %r1670, %r1671, %r1682, %r1683;
	// end inline asm
	mov.b64 	%rd270, {%r1664, %r1669};
	setp.lt.s32 	%p442, %r1633, 8;
	selp.b64 	%rd271, 0, %rd270, %p442;
	add.s64 	%rd272, %rd271, %rd269;
	mov.b64 	{%r1675, %r1680}, %rd272;
	mov.b32 	%r1681, 16;
	// begin inline asm
	shfl.sync.up.b32 %r1674, %r1675, %r1681, %r1682, %r1683;
	// end inline asm
	// begin inline asm
	shfl.sync.up.b32 %r1679, %r1680, %r1681, %r1682, %r1683;
	// end inline asm
	mov.b64 	%rd273, {%r1674, %r1679};
	setp.lt.s32 	%p443, %r1633, 16;
	selp.b64 	%rd274, 0, %rd273, %p443;
	add.s64 	%rd68, %rd274, %rd272;
	setp.ne.s32 	%p444, %r1633, 31;
	@%p444 bra 	$L__BB9_629;
	mov.u32 	%r1684, %tid.x;
	shr.u32 	%r1685, %r1684, 2;
	and.b32  	%r1686, %r1685, 248;
	mov.u32 	%r1687, _ZN6thrust24THRUST_300001_SM_1000_NS8cuda_cub4core6detail5shmemE;
	add.s32 	%r1688, %r1687, %r1686;
	st.shared.u64 	[%r1688], %rd68;
$L__BB9_629:
	bar.sync 	0;
	ld.shared.v2.u64 	{%rd276, %rd277}, [_ZN6thrust24THRUST_300001_SM_1000_NS8cuda_cub4core6detail5shmemE];
	mov.u32 	%r1689, %tid.x;
	shr.u32 	%r1690, %r1689, 5;
	add.s64 	%rd278, %rd277, %rd276;
	setp.eq.s32 	%p445, %r1690, 2;
	selp.b64 	%rd279, %rd278, %rd276, %p445;
	ld.shared.v2.u64 	{%rd280, %rd281}, [_ZN6thrust24THRUST_300001_SM_1000_NS8cuda_cub4core6detail5shmemE+16];
	add.s64 	%rd282, %rd278, %rd280;
	setp.eq.s32 	%p446, %r1690, 3;
	selp.b64 	%rd283, %rd282, %rd279, %p446;
	add.s64 	%rd284, %rd282, %rd281;
	setp.eq.s32 	%p447, %r1690, 4;
	selp.b64 	%rd285, %rd284, %rd283, %p447;
	ld.shared.v2.u64 	{%rd286, %rd287}, [_ZN6thrust24THRUST_300001_SM_1000_NS8cuda_cub4core6detail5shmemE+32];
	add.s64 	%rd288, %rd284, %rd286;
	setp.eq.s32 	%p448, %r1690, 5;
	selp.b64 	%rd289, %rd288, %rd285, %p448;
	add.s64 	%rd290, %rd288, %rd287;
	setp.eq.s32 	%p449, %r1690, 6;
	selp.b64 	%rd291, %rd290, %rd289, %p449;
	ld.shared.v2.u64 	{%rd292, %rd293}, [_ZN6thrust24THRUST_300001_SM_1000_NS8cuda_cub4core6detail5shmemE+48];
	add.s64 	%rd294, %rd290, %rd292;
	setp.eq.s32 	%p450, %r1690, 7;
	selp.b64 	%rd295, %rd294, %rd291, %p450;
	add.s64 	%rd296, %rd294, %rd293;
	setp.eq.s32 	%p451, %r1690, 8;
	selp.b64 	%rd297, %rd296, %rd295, %p451;
	ld.shared.v2.u64 	{%rd298, %rd299}, [_ZN6thrust24THRUST_300001_SM_1000_NS8cuda_cub4core6detail5shmemE+64];
	add.s64 	%rd300, %rd296, %rd298;
	setp.eq.s32 	%p452, %r1690, 9;
	selp.b64 	%rd301, %rd300, %rd297, %p452;
	add.s64 	%rd302, %rd300, %rd299;
	setp.eq.s32 	%p453, %r1690, 10;
	selp.b64 	%rd303, %rd302, %rd301, %p453;
	ld.shared.v2.u64 	{%rd304, %rd305}, [_ZN6thrust24THRUST_300001_SM_1000_NS8cuda_cub4core6detail5shmemE+80];
	add.s64 	%rd306, %rd302, %rd304;
	setp.eq.s32 	%p454, %r1690, 11;
	selp.b64 	%rd307, %rd306, %rd303, %p454;
	add.s64 	%rd308, %rd306, %rd305;
	setp.eq.s32 	%p455, %r1690, 12;
	selp.b64 	%rd309, %rd308, %rd307, %p455;
	ld.shared.v2.u64 	{%rd310, %rd311}, [_ZN6thrust24THRUST_300001_SM_1000_NS8cuda_cub4core6detail5shmemE+96];
	add.s64 	%rd312, %rd308, %rd310;
	setp.eq.s32 	%p456, %r1690, 13;
	selp.b64 	%rd313, %rd312, %rd309, %p456;
	add.s64 	%rd314, %rd312, %rd311;
	setp.eq.s32 	%p457, %r1690, 14;
	selp.b64 	%rd315, %rd314, %rd313, %p457;
	ld.shared.v2.u64 	{%rd316, %rd317}, [_ZN6thrust24THRUST_300001_SM_1000_NS8cuda_cub4core6detail5shmemE+112];
	add.s64 	%rd318, %rd314, %rd316;
	setp.eq.s32 	%p458, %r1690, 15;
	selp.b64 	%rd319, %rd318, %rd315, %p458;
	add.s64 	%rd584, %rd318, %rd317;
	setp.lt.u32 	%p459, %r1689, 32;
	selp.b64 	%rd320, 0, %rd319, %p459;
	setp.eq.s32 	%p460, %r1633, 0;
	cvt.u64.u32 	%rd321, %r905;
	sub.s64 	%rd322, %rd68, %rd321;
	selp.b64 	%rd323, 0, %rd322, %p460;
	add.s64 	%rd581, %rd320, %rd323;
	mov.b64 	%rd585, 0;
	bra.uni 	$L__BB9_660;
$L__BB9_630:
	// begin inline asm
	mov.u32 %r1433, %laneid;
	// end inline asm
	cvt.u64.u32 	%rd139, %r905;
	mov.b64 	{%r1435, %r1440}, %rd139;
	mov.b32 	%r1441, 1;
	mov.b32 	%r1482, 0;
	mov.b32 	%r1483, -1;
	// begin inline asm
	shfl.sync.up.b32 %r1434, %r1435, %r1441, %r1482, %r1483;
	// end inline asm
	// begin inline asm
	shfl.sync.up.b32 %r1439, %r1440, %r1441, %r1482, %r1483;
	// end inline asm
	mov.b64 	%rd140, {%r1434, %r1439};
	setp.lt.s32 	%p386, %r1433, 1;
	selp.b64 	%rd141, 0, %rd140, %p386;
	add.s64 	%rd142, %rd141, %rd139;
	mov.b64 	{%r1445, %r1450}, %rd142;
	mov.b32 	%r1451, 2;
	// begin inline asm
	shfl.sync.up.b32 %r1444, %r1445, %r1451, %r1482, %r1483;
	// end inline asm
	// begin inline asm
	shfl.sync.up.b32 %r1449, %r1450, %r1451, %r1482, %r1483;
	// end inline asm
	mov.b64 	%rd143, {%r1444, %r1449};
	setp.lt.s32 	%p387, %r1433, 2;
	selp.b64 	%rd144, 0, %rd143, %p387;
	add.s64 	%rd145, %rd144, %rd142;
	mov.b64 	{%r1455, %r1460}, %rd145;
	mov.b32 	%r1461, 4;
	// begin inline asm
	shfl.sync.up.b32 %r1454, %r1455, %r1461, %r1482, %r1483;
	// end inline asm
	// begin inline asm
	shfl.sync.up.b32 %r1459, %r1460, %r1461, %r1482, %r1483;
	// end inline asm
	mov.b64 	%rd146, {%r1454, %r1459};
	setp.lt.s32 	%p388, %r1433, 4;
	selp.b64 	%rd147, 0, %rd146, %p388;
	add.s64 	%rd148, %rd147, %rd145;
	mov.b64 	{%r1465, %r1470}, %rd148;
	mov.b32 	%r1471, 8;
	// begin inline asm
	shfl.sync.up.b32 %r1464, %r1465, %r1471, %r1482, %r1483;
	// end inline asm
	// begin inline asm
	shfl.sync.up.b32 %r1469, %r1470, %r1471, %r1482, %r1483;
	// end inline asm
	mov.b64 	%rd149, {%r1464, %r1469};
	setp.lt.s32 	%p389, %r1433, 8;
	selp.b64 	%rd150, 0, %rd149, %p389;
	add.s64 	%rd151, %rd150, %rd148;
	mov.b64 	{%r1475, %r1480}, %rd151;
	mov.b32 	%r1481, 16;
	// begin inline asm
	shfl.sync.up.b32 %r1474, %r1475, %r1481, %r1482, %r1483;
	// end inline asm
	// begin inline asm
	shfl.sync.up.b32 %r1479, %r1480, %r1481, %r1482, %r1483;
	// end inline asm
	mov.b64 	%rd152, {%r1474, %r1479};
	setp.lt.s32 	%p390, %r1433, 16;
	selp.b64 	%rd153, 0, %rd152, %p390;
	add.s64 	%rd71, %rd153, %rd151;
	setp.ne.s32 	%p391, %r1433, 31;
	@%p391 bra 	$L__BB9_632;
	mov.u32 	%r1484, %tid.x;
	shr.u32 	%r1485, %r1484, 2;
	and.b32  	%r1486, %r1485, 248;
	mov.u32 	%r1487, _ZN6thrust24THRUST_300001_SM_1000_NS8cuda_cub4core6detail5shmemE;
	add.s32 	%r1488, %r1487, %r1486;
	st.shared.u64 	[%r1488], %rd71;
$L__BB9_632:
	cvt.u64.u32 	%rd154, %r905;
	sub.s64 	%rd155, %rd71, %rd154;
	bar.sync 	0;
	ld.shared.v2.u64 	{%rd156, %rd157}, [_ZN6thrust24THRUST_300001_SM_1000_NS8cuda_cub4core6detail5shmemE];
	mov.u32 	%r1489, %tid.x;
	shr.u32 	%r1490, %r1489, 5;
	add.s64 	%rd158, %rd157, %rd156;
	setp.eq.s32 	%p392, %r1490, 2;
	selp.b64 	%rd159, %rd158, %rd156, %p392;
	ld.shared.v2.u64 	{%rd160, %rd161}, [_ZN6thrust24THRUST_300001_SM_1000_NS8cuda_cub4core6detail5shmemE+16];
	add.s64 	%rd162, %rd158, %rd160;
	setp.eq.s32 	%p393, %r1490, 3;
	selp.b64 	%rd163, %rd162, %rd159, %p393;
	add.s64 	%rd164, %rd162, %rd161;
	setp.eq.s32 	%p394, %r1490, 4;
	selp.b64 	%rd165, %rd164, %rd163, %p394;
	ld.shared.v2.u64 	{%rd166, %rd167}, [_ZN6thrust24THRUST_300001_SM_1000_NS8cuda_cub4core6detail5shmemE+32];
	add.s64 	%rd168, %rd164, %rd166;
	setp.eq.s32 	%p395, %r1490, 5;
	selp.b64 	%rd169, %rd168, %rd165, %p395;
	add.s64 	%rd170, %rd168, %rd167;
	setp.eq.s32 	%p396, %r1490, 6;
	selp.b64 	%rd171, %rd170, %rd169, %p396;
	ld.shared.v2.u64 	{%rd172, %rd173}, [_ZN6thrust24THRUST_300001_SM_1000_NS8cuda_cub4core6detail5shmemE+48];
	add.s64 	%rd174, %rd170, %rd172;
	setp.eq.s32 	%p397, %r1490, 7;
	selp.b64 	%rd175, %rd174, %rd171, %p397;
	add.s64 	%rd176, %rd174, %rd173;
	setp.eq.s32 	%p398, %r1490, 8;
	selp.b64 	%rd177, %rd176, %rd175, %p398;
	ld.shared.v2.u64 	{%rd178, %rd179}, [_ZN6thrust24THRUST_300001_SM_1000_NS8cuda_cub4core6detail5shmemE+64];
	add.s64 	%rd180, %rd176, %rd178;
	setp.eq.s32 	%p399, %r1490, 9;
	selp.b64 	%rd181, %rd180, %rd177, %p399;
	add.s64 	%rd182, %rd180, %rd179;
	setp.eq.s32 	%p400, %r1490, 10;
	selp.b64 	%rd183, %rd182, %rd181, %p400;
	ld.shared.v2.u64 	{%rd184, %rd185}, [_ZN6thrust24THRUST_300001_SM_1000_NS8cuda_cub4core6detail5shmemE+80];
	add.s64 	%rd186, %rd182, %rd184;
	setp.eq.s32 	%p401, %r1490, 11;
	selp.b64 	%rd187, %rd186, %rd183, %p401;
	add.s64 	%rd188, %rd186, %rd185;
	setp.eq.s32 	%p402, %r1490, 12;
	selp.b64 	%rd189, %rd188, %rd187, %p402;
	ld.shared.v2.u64 	{%rd190, %rd191}, [_ZN6thrust24THRUST_300001_SM_1000_NS8cuda_cub4core6detail5shmemE+96];
	add.s64 	%rd192, %rd188, %rd190;
	setp.eq.s32 	%p403, %r1490, 13;
	selp.b64 	%rd193, %rd192, %rd189, %p403;
	add.s64 	%rd194, %rd192, %rd191;
	setp.eq.s32 	%p404, %r1490, 14;
	selp.b64 	%rd195, %rd194, %rd193, %p404;
	ld.shared.v2.u64 	{%rd196, %rd197}, [_ZN6thrust24THRUST_300001_SM_1000_NS8cuda_cub4core6detail5shmemE+112];
	add.s64 	%rd198, %rd194, %rd196;
	setp.eq.s32 	%p405, %r1490, 15;
	selp.b64 	%rd199, %rd198, %rd195, %p405;
	add.s64 	%rd72, %rd198, %rd197;
	setp.gt.u32 	%p406, %r1489, 31;
	setp.lt.u32 	%p407, %r1489, 32;
	setp.eq.s32 	%p408, %r1433, 0;
	selp.b64 	%rd200, 0, %rd155, %p408;
	add.s64 	%rd581, %rd199, %rd200;
	selp.b64 	%rd74, %rd155, %rd581, %p407;
	@%p406 bra 	$L__BB9_657;
	mov.u32 	%r1491, %tid.x;
	setp.ne.s32 	%p409, %r1491, 0;
	mov.u32 	%r1492, %ctaid.x;
	mul.wide.u32 	%rd201, %r1492, 16;
	add.s64 	%rd75, %rd2, %rd201;
	@%p409 bra 	$L__BB9_635;
	st.shared.u64 	[_ZN6thrust24THRUST_300001_SM_1000_NS8cuda_cub4core6detail5shmemE+184], %rd72;
	add.s64 	%rd202, %rd75, 512;
	mov.b64 	%rd203, 100;
	// begin inline asm
	st.relaxed.gpu.v2.u64 [%rd202], {%rd203, %rd72};
	// end inline asm
$L__BB9_635:
	mov.u32 	%r1493, %nctaid.x;
	setp.gt.u32 	%p410, %r1493, 499;
	@%p410 bra 	$L__BB9_637;
	membar.cta;
	bra.uni 	$L__BB9_638;
$L__BB9_637:
	mov.b32 	%r1494, 450;
	// begin inline asm
	nanosleep.u32 %r1494;
	// end inline asm
$L__BB9_638:
	mov.u32 	%r1495, %tid.x;
	mul.wide.u32 	%rd208, %r1495, 16;
	xor.b64  	%rd209, %rd208, -16;
	add.s64 	%rd210, %rd75, %rd209;
	add.s64 	%rd207, %rd210, 512;
	// begin inline asm
	ld.relaxed.gpu.v2.u64 {%rd579, %rd576}, [%rd207];
	// end inline asm
	mov.u32 	%r1630, %nctaid.x;
$L__BB9_639:
	setp.eq.s64 	%p411, %rd579, 99;
	mov.b32 	%r1496, -1;
	vote.sync.any.pred 	%p412, %p411, %r1496;
	not.pred 	%p413, %p412;
	@%p413 bra 	$L__BB9_644;
	setp.gt.u32 	%p438, %r1630, 499;
	@%p438 bra 	$L__BB9_642;
	membar.cta;
	bra.uni 	$L__BB9_643;
$L__BB9_642:
	mov.b32 	%r1631, 350;
	// begin inline asm
	nanosleep.u32 %r1631;
	// end inline asm
$L__BB9_643:
	// begin inline asm
	ld.relaxed.gpu.v2.u64 {%rd579, %rd576}, [%rd207];
	// end inline asm
	bra.uni 	$L__BB9_639;
$L__BB9_644:
	setp.eq.s64 	%p414, %rd579, 101;
	mov.b32 	%r1548, -1;
	vote.sync.ballot.b32 	%r1549, %p414, %r1548;
	// begin inline asm
	mov.u32 %r1498, %lanemask_ge;
	// end inline asm
	and.b32  	%r1550, %r1549, %r1498;
	or.b32  	%r1551, %r1550, -2147483648;
	add.s32 	%r1552, %r1551, -1;
	not.b32 	%r1553, %r1551;
	and.b32  	%r1554, %r1553, %r1552;
	popc.b32 	%r1502, %r1554;
	mov.b64 	{%r1500, %r1505}, %rd576;
	mov.b32 	%r1506, 1;
	// begin inline asm
	shfl.sync.down.b32 %r1499, %r1500, %r1506, %r1502, %r1548;
	// end inline asm
	// begin inline asm
	shfl.sync.down.b32 %r1504, %r1505, %r1506, %r1502, %r1548;
	// end inline asm
	mov.b64 	%rd211, {%r1499, %r1504};
	setp.lt.s32 	%p416, %r1433, %r1502;
	selp.b64 	%rd212, %rd211, 0, %p416;
	add.s64 	%rd213, %rd212, %rd576;
	mov.b64 	{%r1510, %r1515}, %rd213;
	mov.b32 	%r1516, 2;
	// begin inline asm
	shfl.sync.down.b32 %r1509, %r1510, %r1516, %r1502, %r1548;
	// end inline asm
	// begin inline asm
	shfl.sync.down.b32 %r1514, %r1515, %r1516, %r1502, %r1548;
	// end inline asm
	mov.b64 	%rd214, {%r1509, %r1514};
	add.s32 	%r1555, %r1433, 2;
	setp.gt.s32 	%p417, %r1555, %r1502;
	selp.b64 	%rd215, 0, %rd214, %p417;
	add.s64 	%rd216, %rd215, %rd213;
	mov.b64 	{%r1520, %r1525}, %rd216;
	mov.b32 	%r1526, 4;
	// begin inline asm
	shfl.sync.down.b32 %r1519, %r1520, %r1526, %r1502, %r1548;
	// end inline asm
	// begin inline asm
	shfl.sync.down.b32 %r1524, %r1525, %r1526, %r1502, %r1548;
	// end inline asm
	mov.b64 	%rd217, {%r1519, %r1524};
	add.s32 	%r1556, %r1433, 4;
	setp.gt.s32 	%p418, %r1556, %r1502;
	selp.b64 	%rd218, 0, %rd217, %p418;
	add.s64 	%rd219, %rd218, %rd216;
	mov.b64 	{%r1530, %r1535}, %rd219;
	mov.b32 	%r1536, 8;
	// begin inline asm
	shfl.sync.down.b32 %r1529, %r1530, %r1536, %r1502, %r1548;
	// end inline asm
	// begin inline asm
	shfl.sync.down.b32 %r1534, %r1535, %r1536, %r1502, %r1548;
	// end inline asm
	mov.b64 	%rd220, {%r1529, %r1534};
	add.s32 	%r1557, %r1433, 8;
	setp.gt.s32 	%p419, %r1557, %r1502;
	selp.b64 	%rd221, 0, %rd220, %p419;
	add.s64 	%rd222, %rd221, %rd219;
	mov.b64 	{%r1540, %r1545}, %rd222;
	mov.b32 	%r1546, 16;
	// begin inline asm
	shfl.sync.down.b32 %r1539, %r1540, %r1546, %r1502, %r1548;
	// end inline asm
	// begin inline asm
	shfl.sync.down.b32 %r1544, %r1545, %r1546, %r1502, %r1548;
	// end inline asm
	mov.b64 	%rd223, {%r1539, %r1544};
	add.s32 	%r1558, %r1433, 16;
	setp.gt.s32 	%p420, %r1558, %r1502;
	selp.b64 	%rd224, 0, %rd223, %p420;
	add.s64 	%rd577, %rd224, %rd222;
	mov.u32 	%r1559, %tid.x;
	not.b32 	%r1560, %r1559;
	mov.u32 	%r1561, %ctaid.x;
	add.s32 	%r3144, %r1561, %r1560;
	add.s64 	%rd85, %rd2, 512;
$L__BB9_645:
	setp.ne.s64 	%p421, %rd579, 101;
	mov.b32 	%r1562, -1;
	vote.sync.all.pred 	%p422, %p421, %r1562;
	not.pred 	%p423, %p422;
	@%p423 bra 	$L__BB9_653;
	mul.wide.s32 	%rd232, %r3144, 16;
	add.s64 	%rd233, %rd85, %rd232;
	add.s64 	%rd231, %rd233, -512;
	// begin inline asm
	ld.relaxed.gpu.v2.u64 {%rd579, %rd580}, [%rd231];
	// end inline asm
$L__BB9_647:
	setp.eq.s64 	%p427, %rd579, 99;
	mov.b32 	%r1566, -1;
	vote.sync.any.pred 	%p428, %p427, %r1566;
	not.pred 	%p429, %p428;
	@%p429 bra 	$L__BB9_652;
	mov.u32 	%r1628, %nctaid.x;
	setp.gt.u32 	%p437, %r1628, 499;
	@%p437 bra 	$L__BB9_650;
	membar.cta;
	bra.uni 	$L__BB9_651;
$L__BB9_650:
	mov.b32 	%r1629, 350;
	// begin inline asm
	nanosleep.u32 %r1629;
	// end inline asm
$L__BB9_651:
	mul.wide.s32 	%rd252, %r3144, 16;
	add.s64 	%rd253, %rd85, %rd252;
	add.s64 	%rd251, %rd253, -512;
	// begin inline asm
	ld.relaxed.gpu.v2.u64 {%rd579, %rd580}, [%rd251];
	// end inline asm
	bra.uni 	$L__BB9_647;
$L__BB9_652:
	setp.eq.s64 	%p430, %rd579, 101;
	mov.b32 	%r1617, -1;
	vote.sync.ballot.b32 	%r1618, %p430, %r1617;
	and.b32  	%r1619, %r1618, %r1498;
	or.b32  	%r1620, %r1619, -2147483648;
	add.s32 	%r1621, %r1620, -1;
	not.b32 	%r1622, %r1620;
	and.b32  	%r1623, %r1622, %r1621;
	popc.b32 	%r1571, %r1623;
	mov.b64 	{%r1569, %r1574}, %rd580;
	mov.b32 	%r1575, 1;
	// begin inline asm
	shfl.sync.down.b32 %r1568, %r1569, %r1575, %r1571, %r1617;
	// end inline asm
	// begin inline asm
	shfl.sync.down.b32 %r1573, %r1574, %r1575, %r1571, %r1617;
	// end inline asm
	mov.b64 	%rd234, {%r1568, %r1573};
	setp.lt.s32 	%p432, %r1433, %r1571;
	selp.b64 	%rd235, %rd234, 0, %p432;
	add.s64 	%rd236, %rd235, %rd580;
	mov.b64 	{%r1579, %r1584}, %rd236;
	mov.b32 	%r1585, 2;
	// begin inline asm
	shfl.sync.down.b32 %r1578, %r1579, %r1585, %r1571, %r1617;
	// end inline asm
	// begin inline asm
	shfl.sync.down.b32 %r1583, %r1584, %r1585, %r1571, %r1617;
	// end inline asm
	mov.b64 	%rd237, {%r1578, %r1583};
	add.s32 	%r1624, %r1433, 2;
	setp.gt.s32 	%p433, %r1624, %r1571;
	selp.b64 	%rd238, 0, %rd237, %p433;
	add.s64 	%rd239, %rd236, %rd238;
	mov.b64 	{%r1589, %r1594}, %rd239;
	mov.b32 	%r1595, 4;
	// begin inline asm
	shfl.sync.down.b32 %r1588, %r1589, %r1595, %r1571, %r1617;
	// end inline asm
	// begin inline asm
	shfl.sync.down.b32 %r1593, %r1594, %r1595, %r1571, %r1617;
	// end inline asm
	mov.b64 	%rd240, {%r1588, %r1593};
	add.s32 	%r1625, %r1433, 4;
	setp.gt.s32 	%p434, %r1625, %r1571;
	selp.b64 	%rd241, 0, %rd240, %p434;
	add.s64 	%rd242, %rd241, %rd239;
	mov.b64 	{%r1599, %r1604}, %rd242;
	mov.b32 	%r1605, 8;
	// begin inline asm
	shfl.sync.down.b32 %r1598, %r1599, %r1605, %r1571, %r1617;
	// end inline asm
	// begin inline asm
	shfl.sync.down.b32 %r1603, %r1604, %r1605, %r1571, %r1617;
	// end inline asm
	mov.b64 	%rd243, {%r1598, %r1603};
	add.s32 	%r1626, %r1433, 8;
	setp.gt.s32 	%p435, %r1626, %r1571;
	selp.b64 	%rd244, 0, %rd243, %p435;
	add.s64 	%rd245, %rd244, %rd242;
	mov.b64 	{%r1609, %r1614}, %rd245;
	mov.b32 	%r1615, 16;
	// begin inline asm
	shfl.sync.down.b32 %r1608, %r1609, %r1615, %r1571, %r1617;
	// end inline asm
	// begin inline asm
	shfl.sync.down.b32 %r1613, %r1614, %r1615, %r1571, %r1617;
	// end inline asm
	mov.b64 	%rd246, {%r1608, %r1613};
	add.s32 	%r1627, %r1433, 16;
	setp.gt.s32 	%p436, %r1627, %r1571;
	selp.b64 	%rd247, 0, %rd246, %p436;
	add.s64 	%rd248, %rd245, %rd577;
	add.s64 	%rd577, %rd248, %rd247;
	add.s32 	%r3144, %r3144, -32;
	bra.uni 	$L__BB9_645;
$L__BB9_653:
	mov.u32 	%r1564, %tid.x;
	setp.ne.s32 	%p424, %r1564, 0;
	@%p424 bra 	$L__BB9_655;
	add.s64 	%rd227, %rd577, %rd72;
	add.s64 	%rd225, %rd75, 512;
	mov.b64 	%rd226, 101;
	// begin inline asm
	st.relaxed.gpu.v2.u64 [%rd225], {%rd226, %rd227};
	// end inline asm
	st.shared.u64 	[_ZN6thrust24THRUST_300001_SM_1000_NS8cuda_cub4core6detail5shmemE+168], %rd577;
	st.shared.u64 	[_ZN6thrust24THRUST_300001_SM_1000_NS8cuda_cub4core6detail5shmemE+176], %rd227;
$L__BB9_655:
	setp.ne.s32 	%p425, %r1433, 0;
	mov.u64 	%rd581, %rd74;
	@%p425 bra 	$L__BB9_657;
	st.shared.u64 	[_ZN6thrust24THRUST_300001_SM_1000_NS8cuda_cub4core6detail5shmemE+144], %rd577;
	mov.u64 	%rd581, %rd577;
$L__BB9_657:
	mov.u32 	%r1565, %tid.x;
	setp.eq.s32 	%p426, %r1565, 0;
	bar.sync 	0;
	@%p426 bra 	$L__BB9_659;
	ld.shared.u64 	%rd228, [_ZN6thrust24THRUST_300001_SM_1000_NS8cuda_cub4core6detail5shmemE+144];
	add.s64 	%rd581, %rd228, %rd581;
$L__BB9_659:
	ld.shared.u64 	%rd584, [_ZN6thrust24THRUST_300001_SM_1000_NS8cuda_cub4core6detail5shmemE+184];
	ld.shared.u64 	%rd585, [_ZN6thrust24THRUST_300001_SM_1000_NS8cuda_cub4core6detail5shmemE+168];
$L__BB9_660:
	setp.ge.s32 	%p461, %r713, %r706;
	bar.sync 	0;
	cvt.u32.u64 	%r1691, %rd585;
	cvt.u32.u64 	%r1692, %rd581;
	sub.s32 	%r3207, %r1692, %r1691;
	mov.u32 	%r3146, %r3207;
	@%p461 bra 	$L__BB9_662;
	add.s32 	%r3146, %r3207, 1;
	shl.b32 	%r1693, %r3207, 2;
	mov.u32 	%r1694, _ZN6thrust24THRUST_300001_SM_1000_NS8cuda_cub4core6detail5shmemE;
	add.s32 	%r1695, %r1694, %r1693;
	st.shared.u32 	[%r1695+2048], %r711;
$L__BB9_662:
	setp.ge.s32 	%p462, %r724, %r706;
	@%p462 bra 	$L__BB9_664;
	add.s32 	%r915, %r3146, 1;
	shl.b32 	%r1696, %r3146, 2;
	mov.u32 	%r1697, _ZN6thrust24THRUST_300001_SM_1000_NS8cuda_cub4core6detail5shmemE;
	add.s32 	%r1698, %r1697, %r1696;
	st.shared.u32 	[%r1698+2048], %r722;
	mov.u32 	%r3146, %r915;
$L__BB9_664:
	setp.ge.s32 	%p463, %r735, %r706;
	@%p463 bra 	$L__BB9_666;
	add.s32 	%r917, %r3146, 1;
	shl.b32 	%r1699, %r3146, 2;
	mov.u32 	%r1700, _ZN6thrust24THRUST_300001_SM_1000_NS8cuda_cub4core6detail5shmemE;
	add.s32 	%r1701, %r1700, %r1699;
	st.shared.u32 	[%r1701+2048], %r733;
	mov.u32 	%r3146, %r917;
$L__BB9_666:
	setp.ge.s32 	%p464, %r746, %r706;
	@%p464 bra 	$L__BB9_668;
	add.s32 	%r919, %r3146, 1;
	shl.b32 	%r1702, %r3146, 2;
	mov.u32 	%r1703, _ZN6thrust24THRUST_300001_SM_1000_NS8cuda_cub4core6detail5shmemE;
	add.s32 	%r1704, %r1703, %r1702;
	st.shared.u32 	[%r1704+2048], %r744;
	mov.u32 	%r3146, %r919;
$L__BB9_668:
	setp.ge.s32 	%p465, %r757, %r706;
	@%p465 bra 	$L__BB9_670;
	add.s32 	%r921, %r3146, 1;
	shl.b32 	%r1705, %r3146, 2;
	mov.u32 	%r1706, _ZN6thrust24THRUST_300001_SM_1000_NS8cuda_cub4core6detail5shmemE;
	add.s32 	%r1707, %r1706, %r1705;
	st.shared.u32 	[%r1707+2048], %r755;
	mov.u32 	%r3146, %r921;
$L__BB9_670:
	and.b32  	%r923, %r778, 32;
	setp.eq.s32 	%p466, %r923, 0;
	@%p466 bra 	$L__BB9_672;
	add.s32 	%r924, %r3146, 1;
	shl.b32 	%r1708, %r3146, 2;
	mov.u32 	%r1709, _ZN6thrust24THRUST_300001_SM_1000_NS8cuda_cub4core6detail5shmemE;
	add.s32 	%r1710, %r1709, %r1708;
	st.shared.u32 	[%r1710+2048], %r766;
	mov.u32 	%r3146, %r924;
$L__BB9_672:
	and.b32  	%r926, %r778, 64;
	setp.eq.s32 	%p467, %r926, 0;
	@%p467 bra 	$L__BB9_674;
	add.s32 	%r927, %r3146, 1;
	shl.b32 	%r1711, %r3146, 2;
	mov.u32 	%r1712, _ZN6thrust24THRUST_300001_SM_1000_NS8cuda_cub4core6detail5shmemE;
	add.s32 	%r1713, %r1712, %r1711;
	st.shared.u32 	[%r1713+2048], %r776;
	mov.u32 	%r3146, %r927;
$L__BB9_674:
	and.b32  	%r929, %r799, 128;
	setp.eq.s32 	%p468, %r929, 0;
	@%p468 bra 	$L__BB9_676;
	add.s32 	%r930, %r3146, 1;
	shl.b32 	%r1714, %r3146, 2;
	mov.u32 	%r1715, _ZN6thrust24THRUST_300001_SM_1000_NS8cuda_cub4core6detail5shmemE;
	add.s32 	%r1716, %r1715, %r1714;
	st.shared.u32 	[%r1716+2048], %r787;
	mov.u32 	%r3146, %r930;
$L__BB9_676:
	and.b32  	%r932, %r799, 256;
	setp.eq.s32 	%p469, %r932, 0;
	@%p469 bra 	$L__BB9_678;
	add.s32 	%r933, %r3146, 1;
	shl.b32 	%r1717, %r3146, 2;
	mov.u32 	%r1718, _ZN6thrust24THRUST_300001_SM_1000_NS8cuda_cub4core6detail5shmemE;
	add.s32 	%r1719, %r1718, %r1717;
	st.shared.u32 	[%r1719+2048], %r797;
	mov.u32 	%r3146, %r933;
$L__BB9_678:
	and.b32  	%r935, %r820, 512;
	setp.eq.s32 	%p470, %r935, 0;
	@%p470 bra 	$L__BB9_680;
	add.s32 	%r936, %r3146, 1;
	shl.b32 	%r1720, %r3146, 2;
	mov.u32 	%r1721, _ZN6thrust24THRUST_300001_SM_1000_NS8cuda_cub4core6detail5shmemE;
	add.s32 	%r1722, %r1721, %r1720;
	st.shared.u32 	[%r1722+2048], %r808;
	mov.u32 	%r3146, %r936;
$L__BB9_680:
	and.b32  	%r938, %r820, 1024;
	setp.eq.s32 	%p471, %r938, 0;
	@%p471 bra 	$L__BB9_682;
	add.s32 	%r939, %r3146, 1;
	shl.b32 	%r1723, %r3146, 2;
	mov.u32 	%r1724, _ZN6thrust24THRUST_300001_SM_1000_NS8cuda_cub4core6detail5shmemE;
	add.s32 	%r1725, %r1724, %r1723;
	st.shared.u32 	[%r1725+2048], %r818;
	mov.u32 	%r3146, %r939;
$L__BB9_682:
	and.b32  	%r941, %r841, 2048;
	setp.eq.s32 	%p472, %r941, 0;
	@%p472 bra 	$L__BB9_684;
	add.s32 	%r942, %r3146, 1;
	shl.b32 	%r1726, %r3146, 2;
	mov.u32 	%r1727, _ZN6thrust24THRUST_300001_SM_1000_NS8cuda_cub4core6detail5shmemE;
	add.s32 	%r1728, %r1727, %r1726;
	st.shared.u32 	[%r1728+2048], %r829;
	mov.u32 	%r3146, %r942;
$L__BB9_684:
	and.b32  	%r944, %r841, 4096;
	setp.eq.s32 	%p473, %r944, 0;
	@%p473 bra 	$L__BB9_686;
	add.s32 	%r945, %r3146, 1;
	shl.b32 	%r1729, %r3146, 2;
	mov.u32 	%r1730, _ZN6thrust24THRUST_300001_SM_1000_NS8cuda_cub4core6detail5shmemE;
	add.s32 	%r1731, %r1730, %r1729;
	st.shared.u32 	[%r1731+2048], %r839;
	mov.u32 	%r3146, %r945;
$L__BB9_686:
	and.b32  	%r947, %r862, 8192;
	setp.eq.s32 	%p474, %r947, 0;
	@%p474 bra 	$L__BB9_688;
	add.s32 	%r948, %r3146, 1;
	shl.b32 	%r1732, %r3146, 2;
	mov.u32 	%r1733, _ZN6thrust24THRUST_300001_SM_1000_NS8cuda_cub4core6detail5shmemE;
	add.s32 	%r1734, %r1733, %r1732;
	st.shared.u32 	[%r1734+2048], %r850;
	mov.u32 	%r3146, %r948;
$L__BB9_688:
	and.b32  	%r950, %r862, 16384;
	setp.eq.s32 	%p475, %r950, 0;
	@%p475 bra 	$L__BB9_690;
	add.s32 	%r951, %r3146, 1;
	shl.b32 	%r1735, %r3146, 2;
	mov.u32 	%r1736, _ZN6thrust24THRUST_300001_SM_1000_NS8cuda_cub4core6detail5shmemE;
	add.s32 	%r1737, %r1736, %r1735;
	st.shared.u32 	[%r1737+2048], %r860;
	mov.u32 	%r3146, %r951;
$L__BB9_690:
	and.b32  	%r953, %r883, 32768;
	setp.eq.s32 	%p476, %r953, 0;
	@%p476 bra 	$L__BB9_692;
	add.s32 	%r954, %r3146, 1;
	shl.b32 	%r1738, %r3146, 2;
	mov.u32 	%r1739, _ZN6thrust24THRUST_300001_SM_1000_NS8cuda_cub4core6detail5shmemE;
	add.s32 	%r1740, %r1739, %r1738;
	st.shared.u32 	[%r1740+2048], %r871;
	mov.u32 	%r3146, %r954;
$L__BB9_692:
	and.b32  	%r956, %r883, 65536;
	setp.eq.s32 	%p477, %r956, 0;
	@%p477 bra 	$L__BB9_694;
	add.s32 	%r957, %r3146, 1;
	shl.b32 	%r1741, %r3146, 2;
	mov.u32 	%r1742, _ZN6thrust24THRUST_300001_SM_1000_NS8cuda_cub4core6detail5shmemE;
	add.s32 	%r1743, %r1742, %r1741;
	st.shared.u32 	[%r1743+2048], %r881;
	mov.u32 	%r3146, %r957;
$L__BB9_694:
	and.b32  	%r959, %r904, 131072;
	setp.eq.s32 	%p478, %r959, 0;
	@%p478 bra 	$L__BB9_696;
	add.s32 	%r960, %r3146, 1;
	shl.b32 	%r1744, %r3146, 2;
	mov.u32 	%r1745, _ZN6thrust24THRUST_300001_SM_1000_NS8cuda_cub4core6detail5shmemE;
	add.s32 	%r1746, %r1745, %r1744;
	st.shared.u32 	[%r1746+2048], %r892;
	mov.u32 	%r3146, %r960;
$L__BB9_696:
	and.b32  	%r962, %r904, 262144;
	setp.eq.s32 	%p479, %r962, 0;
	@%p479 bra 	$L__BB9_698;
	shl.b32 	%r1747, %r3146, 2;
	mov.u32 	%r1748, _ZN6thrust24THRUST_300001_SM_1000_NS8cuda_cub4core6detail5shmemE;
	add.s32 	%r1749, %r1748, %r1747;
	st.shared.u32 	[%r1749+2048], %r902;
$L__BB9_698:
	bar.sync 	0;
	cvt.u32.u64 	%r1750, %rd584;
	mov.u32 	%r3167, %tid.x;
	setp.ge.s32 	%p480, %r3167, %r1750;
	@%p480 bra 	$L__BB9_705;
	not.b32 	%r1752, %r3167;
	add.s32 	%r1754, %r1752, %r1750;
	and.b32  	%r1755, %r1754, 1536;
	setp.eq.s32 	%p481, %r1755, 1536;
	@%p481 bra 	$L__BB9_702;
	mov.u32 	%r1756, %tid.x;
	not.b32 	%r1757, %r1756;
	cvt.u32.u64 	%r1758, %rd584;
	add.s32 	%r1759, %r1757, %r1758;
	shr.u32 	%r1760, %r1759, 9;
	add.s32 	%r1761, %r1760, 1;
	and.b32  	%r1762, %r1761, 3;
	shl.b32 	%r1763, %r1756, 2;
	mov.u32 	%r1764, _ZN6thrust24THRUST_300001_SM_1000_NS8cuda_cub4core6detail5shmemE;
	add.s32 	%r1765, %r1763, %r1764;
	add.s32 	%r3164, %r1765, 2048;
	cvt.u64.u32 	%rd324, %r1756;
	add.s64 	%rd325, %rd585, %rd324;
	shl.b64 	%rd326, %rd325, 2;
	add.s64 	%rd586, %rd7, %rd326;
	neg.s32 	%r3163, %r1762;
	and.b32  	%r1770, %r1759, 1536;
	add.s32 	%r1771, %r1770, 512;
	and.b32  	%r1772, %r1771, 1536;
	add.s32 	%r3167, %r1756, %r1772;
$L__BB9_701:
	.pragma "nounroll";
	ld.shared.u32 	%r1773, [%r3164];
	st.global.u32 	[%rd586], %r1773;
	add.s32 	%r3164, %r3164, 2048;
	add.s64 	%rd586, %rd586, 2048;
	add.s32 	%r3163, %r3163, 1;
	setp.ne.s32 	%p482, %r3163, 0;
	@%p482 bra 	$L__BB9_701;
$L__BB9_702:
	mov.u32 	%r1774, %tid.x;
	not.b32 	%r1775, %r1774;
	cvt.u32.u64 	%r1776, %rd584;
	add.s32 	%r1777, %r1775, %r1776;
	setp.lt.u32 	%p483, %r1777, 1536;
	@%p483 bra 	$L__BB9_705;
	cvt.u64.u32 	%rd327, %r3167;
	add.s64 	%rd328, %rd585, %rd327;
	shl.b64 	%rd329, %rd328, 2;
	add.s64 	%rd330, %rd329, %rd7;
	add.s64 	%rd587, %rd330, 4096;
	shl.b32 	%r1778, %r3167, 2;
	mov.u32 	%r1779, _ZN6thrust24THRUST_300001_SM_1000_NS8cuda_cub4core6detail5shmemE;
	add.s32 	%r1780, %r1778, %r1779;
	add.s32 	%r3166, %r1780, 8192;
$L__BB9_704:
	ld.shared.u32 	%r1781, [%r3166+-6144];
	st.global.u32 	[%rd587+-4096], %r1781;
	ld.shared.u32 	%r1782, [%r3166+-4096];
	st.global.u32 	[%rd587+-2048], %r1782;
	ld.shared.u32 	%r1783, [%r3166+-2048];
	st.global.u32 	[%rd587], %r1783;
	ld.shared.u32 	%r1784, [%r3166];
	st.global.u32 	[%rd587+2048], %r1784;
	add.s32 	%r3167, %r3167, 2048;
	add.s64 	%rd587, %rd587, 8192;
	add.s32 	%r3166, %r3166, 8192;
	setp.lt.s32 	%p484, %r3167, %r1776;
	@%p484 bra 	$L__BB9_704;
$L__BB9_705:
	mov.u32 	%r977, %tid.x;
	setp.ge.s32 	%p485, %r977, %r559;
	add.s64 	%rd111, %rd5, %rd136;
	add.s64 	%rd112, %rd6, %rd138;
	@%p485 bra 	$L__BB9_709;
	setp.ge.s32 	%p486, %r977, %r556;
	@%p486 bra 	$L__BB9_708;
	ld.global.u32 	%r3168, [%rd111];
	bra.uni 	$L__BB9_709;
$L__BB9_708:
	ld.global.u32 	%r3168, [%rd112];
$L__BB9_709:
	add.s32 	%r981, %r977, 512;
	setp.ge.s32 	%p487, %r981, %r559;
	@%p487 bra 	$L__BB9_713;
	setp.lt.s32 	%p488, %r981, %r556;
	@%p488 bra 	$L__BB9_712;
	ld.global.u32 	%r3169, [%rd112+2048];
	bra.uni 	$L__BB9_713;
$L__BB9_712:
	ld.global.u32 	%r3169, [%rd111+2048];
$L__BB9_713:
	or.b32  	%r985, %r977, 1024;
	setp.ge.s32 	%p489, %r985, %r559;
	@%p489 bra 	$L__BB9_717;
	setp.lt.s32 	%p490, %r985, %r556;
	@%p490 bra 	$L__BB9_716;
	ld.global.u32 	%r3170, [%rd112+4096];
	bra.uni 	$L__BB9_717;
$L__BB9_716:
	ld.global.u32 	%r3170, [%rd111+4096];
$L__BB9_717:
	add.s32 	%r1790, %r977, 1536;
	setp.ge.s32 	%p491, %r1790, %r559;
	@%p491 bra 	$L__BB9_721;
	setp.lt.s32 	%p492, %r1790, %r556;
	@%p492 bra 	$L__BB9_720;
	ld.global.u32 	%r3171, [%rd112+6144];
	bra.uni 	$L__BB9_721;
$L__BB9_720:
	ld.global.u32 	%r3171, [%rd111+6144];
$L__BB9_721:
	or.b32  	%r1793, %r977, 2048;
	setp.ge.s32 	%p493, %r1793, %r559;
	@%p493 bra 	$L__BB9_725;
	setp.lt.s32 	%p494, %r1793, %r556;
	@%p494 bra 	$L__BB9_724;
	ld.global.u32 	%r3172, [%rd112+8192];
	bra.uni 	$L__BB9_725;
$L__BB9_724:
	ld.global.u32 	%r3172, [%rd111+8192];
$L__BB9_725:
	add.s32 	%r1797, %r977, 2560;
	setp.ge.s32 	%p495, %r1797, %r559;
	@%p495 bra 	$L__BB9_729;
	setp.lt.s32 	%p496, %r1797, %r556;
	@%p496 bra 	$L__BB9_728;
	ld.global.u32 	%r3173, [%rd112+10240];
	bra.uni 	$L__BB9_729;
$L__BB9_728:
	ld.global.u32 	%r3173, [%rd111+10240];
$L__BB9_729:
	or.b32  	%r1802, %r977, 3072;
	setp.ge.s32 	%p497, %r1802, %r559;
	@%p497 bra 	$L__BB9_733;
	setp.lt.s32 	%p498, %r1802, %r556;
	@%p498 bra 	$L__BB9_732;
	ld.global.u32 	%r3174, [%rd112+12288];
	bra.uni 	$L__BB9_733;
$L__BB9_732:
	ld.global.u32 	%r3174, [%rd111+12288];
$L__BB9_733:
	add.s32 	%r1807, %r977, 3584;
	setp.ge.s32 	%p499, %r1807, %r559;
	@%p499 bra 	$L__BB9_737;
	setp.lt.s32 	%p500, %r1807, %r556;
	@%p500 bra 	$L__BB9_736;
	ld.global.u32 	%r3175, [%rd112+14336];
	bra.uni 	$L__BB9_737;
$L__BB9_736:
	ld.global.u32 	%r3175, [%rd111+14336];
$L__BB9_737:
	or.b32  	%r1812, %r977, 4096;
	setp.ge.s32 	%p501, %r1812, %r559;
	@%p501 bra 	$L__BB9_741;
	or.b32  	%r1814, %r977, 4096;
	setp.lt.s32 	%p502, %r1814, %r556;
	@%p502 bra 	$L__BB9_740;
	ld.global.u32 	%r3176, [%rd112+16384];
	bra.uni 	$L__BB9_741;
$L__BB9_740:
	ld.global.u32 	%r3176, [%rd111+16384];
$L__BB9_741:
	add.s32 	%r1817, %r977, 4608;
	setp.ge.s32 	%p503, %r1817, %r559;
	@%p503 bra 	$L__BB9_745;
	add.s32 	%r1819, %r977, 4608;
	setp.lt.s32 	%p504, %r1819, %r556;
	@%p504 bra 	$L__BB9_744;
	ld.global.u32 	%r3177, [%rd112+18432];
	bra.uni 	$L__BB9_745;
$L__BB9_744:
	ld.global.u32 	%r3177, [%rd111+18432];
$L__BB9_745:
	mov.u32 	%r1821, %tid.x;
	or.b32  	%r1822, %r1821, 5120;
	setp.ge.s32 	%p505, %r1822, %r559;
	@%p505 bra 	$L__BB9_749;
	mov.u32 	%r1823, %tid.x;
	or.b32  	%r1824, %r1823, 5120;
	setp.lt.s32 	%p506, %r1824, %r556;
	@%p506 bra 	$L__BB9_748;
	ld.global.u32 	%r3178, [%rd112+20480];
	bra.uni 	$L__BB9_749;
$L__BB9_748:
	ld.global.u32 	%r3178, [%rd111+20480];
$L__BB9_749:
	mov.u32 	%r1826, %tid.x;
	add.s32 	%r1827, %r1826, 5632;
	setp.ge.s32 	%p507, %r1827, %r559;
	@%p507 bra 	$L__BB9_753;
	mov.u32 	%r1828, %tid.x;
	add.s32 	%r1829, %r1828, 5632;
	setp.lt.s32 	%p508, %r1829, %r556;
	@%p508 bra 	$L__BB9_752;
	ld.global.u32 	%r3179, [%rd112+22528];
	bra.uni 	$L__BB9_753;
$L__BB9_752:
	ld.global.u32 	%r3179, [%rd111+22528];
$L__BB9_753:
	mov.u32 	%r1831, %tid.x;
	or.b32  	%r1832, %r1831, 6144;
	setp.ge.s32 	%p509, %r1832, %r559;
	@%p509 bra 	$L__BB9_757;
	mov.u32 	%r1833, %tid.x;
	or.b32  	%r1834, %r1833, 6144;
	setp.lt.s32 	%p510, %r1834, %r556;
	@%p510 bra 	$L__BB9_756;
	ld.global.u32 	%r3180, [%rd112+24576];
	bra.uni 	$L__BB9_757;
$L__BB9_756:
	ld.global.u32 	%r3180, [%rd111+24576];
$L__BB9_757:
	mov.u32 	%r1836, %tid.x;
	add.s32 	%r1837, %r1836, 6656;
	setp.ge.s32 	%p511, %r1837, %r559;
	@%p511 bra 	$L__BB9_761;
	mov.u32 	%r1838, %tid.x;
	add.s32 	%r1839, %r1838, 6656;
	setp.lt.s32 	%p512, %r1839, %r556;
	@%p512 bra 	$L__BB9_760;
	ld.global.u32 	%r3181, [%rd112+26624];
	bra.uni 	$L__BB9_761;
$L__BB9_760:
	ld.global.u32 	%r3181, [%rd111+26624];
$L__BB9_761:
	mov.u32 	%r1841, %tid.x;
	or.b32  	%r1842, %r1841, 7168;
	setp.ge.s32 	%p513, %r1842, %r559;
	@%p513 bra 	$L__BB9_765;
	mov.u32 	%r1843, %tid.x;
	or.b32  	%r1844, %r1843, 7168;
	setp.lt.s32 	%p514, %r1844, %r556;
	@%p514 bra 	$L__BB9_764;
	ld.global.u32 	%r3182, [%rd112+28672];
	bra.uni 	$L__BB9_765;
$L__BB9_764:
	ld.global.u32 	%r3182, [%rd111+28672];
$L__BB9_765:
	mov.u32 	%r1846, %tid.x;
	add.s32 	%r1847, %r1846, 7680;
	setp.ge.s32 	%p515, %r1847, %r559;
	@%p515 bra 	$L__BB9_769;
	mov.u32 	%r1848, %tid.x;
	add.s32 	%r1849, %r1848, 7680;
	setp.lt.s32 	%p516, %r1849, %r556;
	@%p516 bra 	$L__BB9_768;
	ld.global.u32 	%r3183, [%rd112+30720];
	bra.uni 	$L__BB9_769;
$L__BB9_768:
	ld.global.u32 	%r3183, [%rd111+30720];
$L__BB9_769:
	mov.u32 	%r1851, %tid.x;
	or.b32  	%r1852, %r1851, 8192;
	setp.ge.s32 	%p517, %r1852, %r559;
	@%p517 bra 	$L__BB9_773;
	mov.u32 	%r1853, %tid.x;
	or.b32  	%r1854, %r1853, 8192;
	setp.lt.s32 	%p518, %r1854, %r556;
	@%p518 bra 	$L__BB9_772;
	ld.global.u32 	%r3184, [%rd112+32768];
	bra.uni 	$L__BB9_773;
$L__BB9_772:
	ld.global.u32 	%r3184, [%rd111+32768];
$L__BB9_773:
	mov.u32 	%r1856, %tid.x;
	add.s32 	%r1857, %r1856, 8704;
	setp.ge.s32 	%p519, %r1857, %r559;
	@%p519 bra 	$L__BB9_777;
	mov.u32 	%r1858, %tid.x;
	add.s32 	%r1859, %r1858, 8704;
	setp.lt.s32 	%p520, %r1859, %r556;
	@%p520 bra 	$L__BB9_776;
	ld.global.u32 	%r3185, [%rd112+34816];
	bra.uni 	$L__BB9_777;
$L__BB9_776:
	ld.global.u32 	%r3185, [%rd111+34816];
$L__BB9_777:
	mov.u32 	%r1861, %tid.x;
	or.b32  	%r1862, %r1861, 9216;
	setp.ge.s32 	%p521, %r1862, %r559;
	@%p521 bra 	$L__BB9_781;
	mov.u32 	%r1863, %tid.x;
	or.b32  	%r1864, %r1863, 9216;
	setp.lt.s32 	%p522, %r1864, %r556;
	@%p522 bra 	$L__BB9_780;
	ld.global.u32 	%r3186, [%rd112+36864];
	bra.uni 	$L__BB9_781;
$L__BB9_780:
	ld.global.u32 	%r3186, [%rd111+36864];
$L__BB9_781:
	bar.sync 	0;
	mov.u32 	%r1865, %tid.x;
	shl.b32 	%r1866, %r1865, 2;
	mov.u32 	%r1867, _ZN6thrust24THRUST_300001_SM_1000_NS8cuda_cub4core6detail5shmemE;
	add.s32 	%r1868, %r1867, %r1866;
	st.shared.u32 	[%r1868+2048], %r3168;
	st.shared.u32 	[%r1868+4096], %r3169;
	st.shared.u32 	[%r1868+6144], %r3170;
	st.shared.u32 	[%r1868+8192], %r3171;
	st.shared.u32 	[%r1868+10240], %r3172;
	st.shared.u32 	[%r1868+12288], %r3173;
	st.shared.u32 	[%r1868+14336], %r3174;
	st.shared.u32 	[%r1868+16384], %r3175;
	st.shared.u32 	[%r1868+18432], %r3176;
	st.shared.u32 	[%r1868+20480], %r3177;
	st.shared.u32 	[%r1868+22528], %r3178;
	st.shared.u32 	[%r1868+24576], %r3179;
	st.shared.u32 	[%r1868+26624], %r3180;
	st.shared.u32 	[%r1868+28672], %r3181;
	st.shared.u32 	[%r1868+30720], %r3182;
	st.shared.u32 	[%r1868+32768], %r3183;
	st.shared.u32 	[%r1868+34816], %r3184;
	st.shared.u32 	[%r1868+36864], %r3185;
	st.shared.u32 	[%r1868+38912], %r3186;
	bar.sync 	0;
	@%p461 bra 	$L__BB9_783;
	shl.b32 	%r1869, %r712, 2;
	mov.u32 	%r1870, _ZN6thrust24THRUST_300001_SM_1000_NS8cuda_cub4core6detail5shmemE;
	add.s32 	%r1871, %r1870, %r1869;
	ld.shared.u32 	%r3168, [%r1871+2048];
$L__BB9_783:
	@%p462 bra 	$L__BB9_785;
	shl.b32 	%r1872, %r723, 2;
	mov.u32 	%r1873, _ZN6thrust24THRUST_300001_SM_1000_NS8cuda_cub4core6detail5shmemE;
	add.s32 	%r1874, %r1873, %r1872;
	ld.shared.u32 	%r3169, [%r1874+2048];
$L__BB9_785:
	@%p463 bra 	$L__BB9_787;
	shl.b32 	%r1875, %r734, 2;
	mov.u32 	%r1876, _ZN6thrust24THRUST_300001_SM_1000_NS8cuda_cub4core6detail5shmemE;
	add.s32 	%r1877, %r1876, %r1875;
	ld.shared.u32 	%r3170, [%r1877+2048];
$L__BB9_787:
	@%p464 bra 	$L__BB9_789;
	shl.b32 	%r1878, %r745, 2;
	mov.u32 	%r1879, _ZN6thrust24THRUST_300001_SM_1000_NS8cuda_cub4core6detail5shmemE;
	add.s32 	%r1880, %r1879, %r1878;
	ld.shared.u32 	%r3171, [%r1880+2048];
$L__BB9_789:
	@%p465 bra 	$L__BB9_791;
	shl.b32 	%r1881, %r756, 2;
	mov.u32 	%r1882, _ZN6thrust24THRUST_300001_SM_1000_NS8cuda_cub4core6detail5shmemE;
	add.s32 	%r1883, %r1882, %r1881;
	ld.shared.u32 	%r3172, [%r1883+2048];
$L__BB9_791:
	@%p466 bra 	$L__BB9_793;
	shl.b32 	%r1884, %r767, 2;
	mov.u32 	%r1885, _ZN6thrust24THRUST_300001_SM_1000_NS8cuda_cub4core6detail5shmemE;
	add.s32 	%r1886, %r1885, %r1884;
	ld.shared.u32 	%r3173, [%r1886+2048];
$L__BB9_793:
	setp.eq.s32 	%p529, %r926, 0;
	@%p529 bra 	$L__BB9_795;
	shl.b32 	%r1887, %r777, 2;
	mov.u32 	%r1888, _ZN6thrust24THRUST_300001_SM_1000_NS8cuda_cub4core6detail5shmemE;
	add.s32 	%r1889, %r1888, %r1887;
	ld.shared.u32 	%r3174, [%r1889+2048];
$L__BB9_795:
	setp.eq.s32 	%p530, %r929, 0;
	@%p530 bra 	$L__BB9_797;
	shl.b32 	%r1890, %r788, 2;
	mov.u32 	%r1891, _ZN6thrust24THRUST_300001_SM_1000_NS8cuda_cub4core6detail5shmemE;
	add.s32 	%r1892, %r1891, %r1890;
	ld.shared.u32 	%r3175, [%r1892+2048];
$L__BB9_797:
	setp.eq.s32 	%p531, %r932, 0;
	@%p531 bra 	$L__BB9_799;
	shl.b32 	%r1893, %r798, 2;
	mov.u32 	%r1894, _ZN6thrust24THRUST_300001_SM_1000_NS8cuda_cub4core6detail5shmemE;
	add.s32 	%r1895, %r1894, %r1893;
	ld.shared.u32 	%r3176, [%r1895+2048];
$L__BB9_799:
	setp.eq.s32 	%p532, %r935, 0;
	@%p532 bra 	$L__BB9_801;
	shl.b32 	%r1896, %r809, 2;
	mov.u32 	%r1897, _ZN6thrust24THRUST_300001_SM_1000_NS8cuda_cub4core6detail5shmemE;
	add.s32 	%r1898, %r1897, %r1896;
	ld.shared.u32 	%r3177, [%r1898+2048];
$L__BB9_801:
	setp.eq.s32 	%p533, %r938, 0;
	@%p533 bra 	$L__BB9_803;
	shl.b32 	%r1899, %r819, 2;
	mov.u32 	%r1900, _ZN6thrust24THRUST_300001_SM_1000_NS8cuda_cub4core6detail5shmemE;
	add.s32 	%r1901, %r1900, %r1899;
	ld.shared.u32 	%r3178, [%r1901+2048];
$L__BB9_803:
	setp.eq.s32 	%p534, %r941, 0;
	@%p534 bra 	$L__BB9_805;
	shl.b32 	%r1902, %r830, 2;
	mov.u32 	%r1903, _ZN6thrust24THRUST_300001_SM_1000_NS8cuda_cub4core6detail5shmemE;
	add.s32 	%r1904, %r1903, %r1902;
	ld.shared.u32 	%r3179, [%r1904+2048];
$L__BB9_805:
	setp.eq.s32 	%p535, %r944, 0;
	@%p535 bra 	$L__BB9_807;
	shl.b32 	%r1905, %r840, 2;
	mov.u32 	%r1906, _ZN6thrust24THRUST_300001_SM_1000_NS8cuda_cub4core6detail5shmemE;
	add.s32 	%r1907, %r1906, %r1905;
	ld.shared.u32 	%r3180, [%r1907+2048];
$L__BB9_807:
	setp.eq.s32 	%p536, %r947, 0;
	@%p536 bra 	$L__BB9_809;
	shl.b32 	%r1908, %r851, 2;
	mov.u32 	%r1909, _ZN6thrust24THRUST_300001_SM_1000_NS8cuda_cub4core6detail5shmemE;
	add.s32 	%r1910, %r1909, %r1908;
	ld.shared.u32 	%r3181, [%r1910+2048];
$L__BB9_809:
	setp.eq.s32 	%p537, %r950, 0;
	@%p537 bra 	$L__BB9_811;
	shl.b32 	%r1911, %r861, 2;
	mov.u32 	%r1912, _ZN6thrust24THRUST_300001_SM_1000_NS8cuda_cub4core6detail5shmemE;
	add.s32 	%r1913, %r1912, %r1911;
	ld.shared.u32 	%r3182, [%r1913+2048];
$L__BB9_811:
	setp.eq.s32 	%p538, %r953, 0;
	@%p538 bra 	$L__BB9_813;
	shl.b32 	%r1914, %r872, 2;
	mov.u32 	%r1915, _ZN6thrust24THRUST_300001_SM_1000_NS8cuda_cub4core6detail5shmemE;
	add.s32 	%r1916, %r1915, %r1914;
	ld.shared.u32 	%r3183, [%r1916+2048];
$L__BB9_813:
	setp.eq.s32 	%p539, %r956, 0;
	@%p539 bra 	$L__BB9_815;
	shl.b32 	%r1917, %r882, 2;
	mov.u32 	%r1918, _ZN6thrust24THRUST_300001_SM_1000_NS8cuda_cub4core6detail5shmemE;
	add.s32 	%r1919, %r1918, %r1917;
	ld.shared.u32 	%r3184, [%r1919+2048];
$L__BB9_815:
	setp.eq.s32 	%p540, %r959, 0;
	@%p540 bra 	$L__BB9_817;
	shl.b32 	%r1920, %r893, 2;
	mov.u32 	%r1921, _ZN6thrust24THRUST_300001_SM_1000_NS8cuda_cub4core6detail5shmemE;
	add.s32 	%r1922, %r1921, %r1920;
	ld.shared.u32 	%r3185, [%r1922+2048];
$L__BB9_817:
	setp.eq.s32 	%p541, %r962, 0;
	@%p541 bra 	$L__BB9_819;
	shl.b32 	%r1923, %r903, 2;
	mov.u32 	%r1924, _ZN6thrust24THRUST_300001_SM_1000_NS8cuda_cub4core6detail5shmemE;
	add.s32 	%r1925, %r1924, %r1923;
	ld.shared.u32 	%r3186, [%r1925+2048];
$L__BB9_819:
	setp.ge.s32 	%p542, %r713, %r706;
	bar.sync 	0;
	@%p542 bra 	$L__BB9_821;
	add.s32 	%r1077, %r3207, 1;
	shl.b32 	%r1926, %r3207, 2;
	mov.u32 	%r1927, _ZN6thrust24THRUST_300001_SM_1000_NS8cuda_cub4core6detail5shmemE;
	add.s32 	%r1928, %r1927, %r1926;
	st.shared.u32 	[%r1928+2048], %r3168;
	mov.u32 	%r3207, %r1077;
$L__BB9_821:
	setp.ge.s32 	%p543, %r724, %r706;
	@%p543 bra 	$L__BB9_823;
	add.s32 	%r1079, %r3207, 1;
	shl.b32 	%r1929, %r3207, 2;
	mov.u32 	%r1930, _ZN6thrust24THRUST_300001_SM_1000_NS8cuda_cub4core6detail5shmemE;
	add.s32 	%r1931, %r1930, %r1929;
	st.shared.u32 	[%r1931+2048], %r3169;
	mov.u32 	%r3207, %r1079;
$L__BB9_823:
	setp.ge.s32 	%p544, %r735, %r706;
	@%p544 bra 	$L__BB9_825;
	add.s32 	%r1081, %r3207, 1;
	shl.b32 	%r1932, %r3207, 2;
	mov.u32 	%r1933, _ZN6thrust24THRUST_300001_SM_1000_NS8cuda_cub4core6detail5shmemE;
	add.s32 	%r1934, %r1933, %r1932;
	st.shared.u32 	[%r1934+2048], %r3170;
	mov.u32 	%r3207, %r1081;
$L__BB9_825:
	setp.ge.s32 	%p545, %r746, %r706;
	@%p545 bra 	$L__BB9_827;
	add.s32 	%r1083, %r3207, 1;
	shl.b32 	%r1935, %r3207, 2;
	mov.u32 	%r1936, _ZN6thrust24THRUST_300001_SM_1000_NS8cuda_cub4core6detail5shmemE;
	add.s32 	%r1937, %r1936, %r1935;
	st.shared.u32 	[%r1937+2048], %r3171;
	mov.u32 	%r3207, %r1083;
$L__BB9_827:
	setp.ge.s32 	%p546, %r757, %r706;
	@%p546 bra 	$L__BB9_829;
	add.s32 	%r1085, %r3207, 1;
	shl.b32 	%r1938, %r3207, 2;
	mov.u32 	%r1939, _ZN6thrust24THRUST_300001_SM_1000_NS8cuda_cub4core6detail5shmemE;
	add.s32 	%r1940, %r1939, %r1938;
	st.shared.u32 	[%r1940+2048], %r3172;
	mov.u32 	%r3207, %r1085;
$L__BB9_829:
	setp.eq.s32 	%p547, %r923, 0;
	@%p547 bra 	$L__BB9_831;
	add.s32 	%r1087, %r3207, 1;
	shl.b32 	%r1941, %r3207, 2;
	mov.u32 	%r1942, _ZN6thrust24THRUST_300001_SM_1000_NS8cuda_cub4core6detail5shmemE;
	add.s32 	%r1943, %r1942, %r1941;
	st.shared.u32 	[%r1943+2048], %r3173;
	mov.u32 	%r3207, %r1087;
$L__BB9_831:
	setp.eq.s32 	%p548, %r926, 0;
	@%p548 bra 	$L__BB9_833;
	add.s32 	%r1089, %r3207, 1;
	shl.b32 	%r1944, %r3207, 2;
	mov.u32 	%r1945, _ZN6thrust24THRUST_300001_SM_1000_NS8cuda_cub4core6detail5shmemE;
	add.s32 	%r1946, %r1945, %r1944;
	st.shared.u32 	[%r1946+2048], %r3174;
	mov.u32 	%r3207, %r1089;
$L__BB9_833:
	setp.eq.s32 	%p549, %r929, 0;
	@%p549 bra 	$L__BB9_835;
	add.s32 	%r1091, %r3207, 1;
	shl.b32 	%r1947, %r3207, 2;
	mov.u32 	%r1948, _ZN6thrust24THRUST_300001_SM_1000_NS8cuda_cub4core6detail5shmemE;
	add.s32 	%r1949, %r1948, %r1947;
	st.shared.u32 	[%r1949+2048], %r3175;
	mov.u32 	%r3207, %r1091;
$L__BB9_835:
	setp.eq.s32 	%p550, %r932, 0;
	@%p550 bra 	$L__BB9_837;
	add.s32 	%r1093, %r3207, 1;
	shl.b32 	%r1950, %r3207, 2;
	mov.u32 	%r1951, _ZN6thrust24THRUST_300001_SM_1000_NS8cuda_cub4core6detail5shmemE;
	add.s32 	%r1952, %r1951, %r1950;
	st.shared.u32 	[%r1952+2048], %r3176;
	mov.u32 	%r3207, %r1093;
$L__BB9_837:
	setp.eq.s32 	%p551, %r935, 0;
	@%p551 bra 	$L__BB9_839;
	add.s32 	%r1095, %r3207, 1;
	shl.b32 	%r1953, %r3207, 2;
	mov.u32 	%r1954, _ZN6thrust24THRUST_300001_SM_1000_NS8cuda_cub4core6detail5shmemE;
	add.s32 	%r1955, %r1954, %r1953;
	st.shared.u32 	[%r1955+2048], %r3177;
	mov.u32 	%r3207, %r1095;
$L__BB9_839:
	setp.eq.s32 	%p552, %r938, 0;
	@%p552 bra 	$L__BB9_841;
	add.s32 	%r1097, %r3207, 1;
	shl.b32 	%r1956, %r3207, 2;
	mov.u32 	%r1957, _ZN6thrust24THRUST_300001_SM_1000_NS8cuda_cub4core6detail5shmemE;
	add.s32 	%r1958, %r1957, %r1956;
	st.shared.u32 	[%r1958+2048], %r3178;
	mov.u32 	%r3207, %r1097;
$L__BB9_841:
	setp.eq.s32 	%p553, %r941, 0;
	@%p553 bra 	$L__BB9_843;
	add.s32 	%r1099, %r3207, 1;
	shl.b32 	%r1959, %r3207, 2;
	mov.u32 	%r1960, _ZN6thrust24THRUST_300001_SM_1000_NS8cuda_cub4core6detail5shmemE;
	add.s32 	%r1961, %r1960, %r1959;
	st.shared.u32 	[%r1961+2048], %r3179;
	mov.u32 	%r3207, %r1099;
$L__BB9_843:
	setp.eq.s32 	%p554, %r944, 0;
	@%p554 bra 	$L__BB9_845;
	add.s32 	%r1101, %r3207, 1;
	shl.b32 	%r1962, %r3207, 2;
	mov.u32 	%r1963, _ZN6thrust24THRUST_300001_SM_1000_NS8cuda_cub4core6detail5shmemE;
	add.s32 	%r1964, %r1963, %r1962;
	st.shared.u32 	[%r1964+2048], %r3180;
	mov.u32 	%r3207, %r1101;
$L__BB9_845:
	setp.eq.s32 	%p555, %r947, 0;
	@%p555 bra 	$L__BB9_847;
	add.s32 	%r1103, %r3207, 1;
	shl.b32 	%r1965, %r3207, 2;
	mov.u32 	%r1966, _ZN6thrust24THRUST_300001_SM_1000_NS8cuda_cub4core6detail5shmemE;
	add.s32 	%r1967, %r1966, %r1965;
	st.shared.u32 	[%r1967+2048], %r3181;
	mov.u32 	%r3207, %r1103;
$L__BB9_847:
	setp.eq.s32 	%p556, %r950, 0;
	@%p556 bra 	$L__BB9_849;
	add.s32 	%r1105, %r3207, 1;
	shl.b32 	%r1968, %r3207, 2;
	mov.u32 	%r1969, _ZN6thrust24THRUST_300001_SM_1000_NS8cuda_cub4core6detail5shmemE;
	add.s32 	%r1970, %r1969, %r1968;
	st.shared.u32 	[%r1970+2048], %r3182;
	mov.u32 	%r3207, %r1105;
$L__BB9_849:
	setp.eq.s32 	%p557, %r953, 0;
	@%p557 bra 	$L__BB9_851;
	add.s32 	%r1107, %r3207, 1;
	shl.b32 	%r1971, %r3207, 2;
	mov.u32 	%r1972, _ZN6thrust24THRUST_300001_SM_1000_NS8cuda_cub4core6detail5shmemE;
	add.s32 	%r1973, %r1972, %r1971;
	st.shared.u32 	[%r1973+2048], %r3183;
	mov.u32 	%r3207, %r1107;
$L__BB9_851:
	setp.eq.s32 	%p558, %r956, 0;
	@%p558 bra 	$L__BB9_853;
	add.s32 	%r1109, %r3207, 1;
	shl.b32 	%r1974, %r3207, 2;
	mov.u32 	%r1975, _ZN6thrust24THRUST_300001_SM_1000_NS8cuda_cub4core6detail5shmemE;
	add.s32 	%r1976, %r1975, %r1974;
	st.shared.u32 	[%r1976+2048], %r3184;
	mov.u32 	%r3207, %r1109;
$L__BB9_853:
	setp.eq.s32 	%p559, %r959, 0;
	@%p559 bra 	$L__BB9_855;
	add.s32 	%r1111, %r3207, 1;
	shl.b32 	%r1977, %r3207, 2;
	mov.u32 	%r1978, _ZN6thrust24THRUST_300001_SM_1000_NS8cuda_cub4core6detail5shmemE;
	add.s32 	%r1979, %r1978, %r1977;
	st.shared.u32 	[%r1979+2048], %r3185;
	mov.u32 	%r3207, %r1111;
$L__BB9_855:
	setp.eq.s32 	%p560, %r962, 0;
	@%p560 bra 	$L__BB9_857;
	shl.b32 	%r1980, %r3207, 2;
	mov.u32 	%r1981, _ZN6thrust24THRUST_300001_SM_1000_NS8cuda_cub4core6detail5shmemE;
	add.s32 	%r1982, %r1981, %r1980;
	st.shared.u32 	[%r1982+2048], %r3186;
$L__BB9_857:
	cvt.u32.u64 	%r1113, %rd584;
	mov.u32 	%r1114, %tid.x;
	setp.ge.s32 	%p561, %r1114, %r1113;
	bar.sync 	0;
	@%p561 bra 	$L__BB9_864;
	not.b32 	%r1983, %r1114;
	add.s32 	%r1115, %r1983, %r1113;
	and.b32  	%r1984, %r1115, 1536;
	setp.eq.s32 	%p562, %r1984, 1536;
	mov.u32 	%r3228, %r1114;
	@%p562 bra 	$L__BB9_861;
	shr.u32 	%r1985, %r1115, 9;
	add.s32 	%r1986, %r1985, 1;
	and.b32  	%r1987, %r1986, 3;
	shl.b32 	%r1988, %r1114, 2;
	mov.u32 	%r1989, _ZN6thrust24THRUST_300001_SM_1000_NS8cuda_cub4core6detail5shmemE;
	add.s32 	%r1990, %r1988, %r1989;
	add.s32 	%r3225, %r1990, 2048;
	cvt.u64.u32 	%rd333, %r1114;
	add.s64 	%rd334, %rd585, %rd333;
	shl.b64 	%rd335, %rd334, 2;
	add.s64 	%rd588, %rd8, %rd335;
	neg.s32 	%r3224, %r1987;
	shl.b32 	%r1991, %r1986, 9;
	and.b32  	%r1992, %r1991, 1536;
	add.s32 	%r3228, %r1114, %r1992;
$L__BB9_860:
	.pragma "nounroll";
	ld.shared.u32 	%r1993, [%r3225];
	st.global.u32 	[%rd588], %r1993;
	add.s32 	%r3225, %r3225, 2048;
	add.s64 	%rd588, %rd588, 2048;
	add.s32 	%r3224, %r3224, 1;
	setp.ne.s32 	%p563, %r3224, 0;
	@%p563 bra 	$L__BB9_860;
$L__BB9_861:
	setp.lt.u32 	%p564, %r1115, 1536;
	@%p564 bra 	$L__BB9_864;
	cvt.u64.u32 	%rd336, %r3228;
	add.s64 	%rd337, %rd585, %rd336;
	shl.b64 	%rd338, %rd337, 2;
	add.s64 	%rd339, %rd338, %rd8;
	add.s64 	%rd589, %rd339, 4096;
	shl.b32 	%r1994, %r3228, 2;
	mov.u32 	%r1995, _ZN6thrust24THRUST_300001_SM_1000_NS8cuda_cub4core6detail5shmemE;
	add.s32 	%r1996, %r1994, %r1995;
	add.s32 	%r3227, %r1996, 8192;
$L__BB9_863:
	ld.shared.u32 	%r1997, [%r3227+-6144];
	st.global.u32 	[%rd589+-4096], %r1997;
	ld.shared.u32 	%r1998, [%r3227+-4096];
	st.global.u32 	[%rd589+-2048], %r1998;
	ld.shared.u32 	%r1999, [%r3227+-2048];
	st.global.u32 	[%rd589], %r1999;
	ld.shared.u32 	%r2000, [%r3227];
	st.global.u32 	[%rd589+2048], %r2000;
	add.s32 	%r3228, %r3228, 2048;
	add.s64 	%rd589, %rd589, 8192;
	add.s32 	%r3227, %r3227, 8192;
	setp.lt.s32 	%p565, %r3228, %r1113;
	@%p565 bra 	$L__BB9_863;
$L__BB9_864:
	setp.ne.s32 	%p566, %r1114, 0;
	@%p566 bra 	$L__BB9_866;
	ld.param.u64 	%rd559, [_ZN6thrust24THRUST_300001_SM_1000_NS8cuda_cub4core6detail13_kernel_agentINS1_16__set_operations10SetOpAgentINS0_6detail15normal_iteratorINS0_10device_ptrIiEEEESB_SB_SB_SB_SB_l7CompareNS5_16serial_set_unionEN4cuda3std3__417integral_constantIbLb1EEEEEJSB_SB_SB_SB_llSB_SB_SC_SD_PNSG_4pairIllEEPmN3cub18CUB_300001_SM_100013ScanTileStateIlLb1EEEEEEvDpT0__param_11];
	add.s64 	%rd340, %rd585, %rd584;
	cvta.to.global.u64 	%rd341, %rd559;
	st.global.u64 	[%rd341], %rd340;
$L__BB9_866:
	ret;

}
	// .globl	_ZN3cub18CUB_300001_SM_10006detail11EmptyKernelIvEEvv
.visible .entry _ZN3cub18CUB_300001_SM_10006detail11EmptyKernelIvEEvv()
{


	ret;

}
	// .globl	_ZN3cub18CUB_300001_SM_10006detail8for_each13static_kernelINS2_12policy_hub_t12policy_500_tEmN6thrust24THRUST_300001_SM_1000_NS8cuda_cub20__uninitialized_fill7functorINS7_10device_ptrIiEEiEEEEvT0_T1_
.visible .entry _ZN3cub18CUB_300001_SM_10006detail8for_each13static_kernelINS2_12policy_hub_t12policy_500_tEmN6thrust24THRUST_300001_SM_1000_NS8cuda_cub20__uninitialized_fill7functorINS7_10device_ptrIiEEiEEEEvT0_T1_(
	.param .u64 _ZN3cub18CUB_300001_SM_10006detail8for_each13static_kernelINS2_12policy_hub_t12policy_500_tEmN6thrust24THRUST_300001_SM_1000_NS8cuda_cub20__uninitialized_fill7functorINS7_10device_ptrIiEEiEEEEvT0_T1__param_0,
	.param .align 8 .b8 _ZN3cub18CUB_300001_SM_10006detail8for_each13static_kernelINS2_12policy_hub_t12policy_500_tEmN6thrust24THRUST_300001_SM_1000_NS8cuda_cub20__uninitialized_fill7functorINS7_10device_ptrIiEEiEEEEvT0_T1__param_1[16]
)
.maxntid 256
{
	.reg .pred 	%p<4>;
	.reg .b16 	%rs<5>;
	.reg .b32 	%r<12>;
	.reg .b64 	%rd<16>;

	ld.param.u32 	%r3, [_ZN3cub18CUB_300001_SM_10006detail8for_each13static_kernelINS2_12policy_hub_t12policy_500_tEmN6thrust24THRUST_300001_SM_1000_NS8cuda_cub20__uninitialized_fill7functorINS7_10device_ptrIiEEiEEEEvT0_T1__param_1+8];
	ld.param.u64 	%rd4, [_ZN3cub18CUB_300001_SM_10006detail8for_each13static_kernelINS2_12policy_hub_t12policy_500_tEmN6thrust24THRUST_300001_SM_1000_NS8cuda_cub20__uninitialized_fill7functorINS7_10device_ptrIiEEiEEEEvT0_T1__param_1];
	ld.param.u64 	%rd5, [_ZN3cub18CUB_300001_SM_10006detail8for_each13static_kernelINS2_12policy_hub_t12policy_500_tEmN6thrust24THRUST_300001_SM_1000_NS8cuda_cub20__uninitialized_fill7functorINS7_10device_ptrIiEEiEEEEvT0_T1__param_0];
	mov.u32 	%r9, %ctaid.x;
	mul.wide.u32 	%rd1, %r9, 512;
	sub.s64 	%rd2, %rd5, %rd1;
	setp.lt.u64 	%p1, %rd2, 512;
	@%p1 bra 	$L__BB11_2;
	mov.u32 	%r11, %tid.x;
	cvta.to.global.u64 	%rd11, %rd4;
	cvt.u64.u32 	%rd12, %r11;
	add.s64 	%rd13, %rd1, %rd12;
	shl.b64 	%rd14, %rd13, 2;
	add.s64 	%rd15, %rd11, %rd14;
	st.global.u32 	[%rd15], %r3;
	st.global.u32 	[%rd15+1024], %r3;
	bra.uni 	$L__BB11_6;
$L__BB11_2:
	cvta.to.global.u64 	%rd6, %rd4;
	mov.u32 	%r2, %tid.x;
	cvt.u64.u32 	%rd7, %r2;
	setp.le.u64 	%p2, %rd2, %rd7;
	add.s64 	%rd8, %rd1, %rd7;
	shl.b64 	%rd9, %rd8, 2;
	add.s64 	%rd3, %rd6, %rd9;
	@%p2 bra 	$L__BB11_4;
	st.global.u32 	[%rd3], %r3;
$L__BB11_4:
	add.s32 	%r10, %r2, 256;
	cvt.u64.u32 	%rd10, %r10;
	setp.le.u64 	%p3, %rd2, %rd10;
	@%p3 bra 	$L__BB11_6;
	st.global.u32 	[%rd3+1024], %r3;
$L__BB11_6:
	ret;

}


// ===== COMPILED SASS (sm_100) =====

	.target	sm_100

	.elftype	@"ET_EXEC"


//--------------------- .note.nv.tkinfo           --------------------------
	.section	.note.nv.tkinfo,"",@"SHT_NOTE"
	.sectionflags	@"SHF_NOTE_NV_TKINFO"
	.tkinfo
        /*0018*/ 	.word	0x00000002
        /*0030*/ 	.string	""
        /*0030*/ 	.string	"ptxas"
        /*0030*/ 	.string	"Cuda compilation tools, release 13.0, V13.0.88"
        /*0030*/ 	.string	"Build cuda_13.0.r13.0/compiler.36424714_0"
        /*0030*/ 	.string	"-arch sm_100 -m 64 "



//--------------------- .note.nv.cuinfo           --------------------------
	.section	.note.nv.cuinfo,"",@"SHT_NOTE"
	.sectionflags	@"SHF_NOTE_NV_CUINFO"
        /*0018*/ 	.short	0x0002
        /*001a*/ 	.short	0x0064
        /*001c*/ 	.short	0x0082
	.zero		2


//--------------------- .nv.info                  --------------------------
	.section	.nv.info,"",@"SHT_CUDA_INFO"
	.align	4


	//----- nvinfo : EIATTR_REGCOUNT
	.align		4
        /*0000*/ 	.byte	0x04, 0x2f
        /*0002*/ 	.short	(.L_46 - .L_45)
	.align		4
.L_45:
        /*0004*/ 	.word	index@(_ZN6thrust24THRUST_300001_SM_1000_NS8cuda_cub4core6detail13_kernel_agentINS1_16__set_operations9InitAgentIN3cub18CUB_300001_SM_100013ScanTileStateIiLb1EEEiEEJSA_iEEEvDpT0_)
        /*0008*/ 	.word	0x00000008


	//----- nvinfo : EIATTR_FRAME_SIZE
	.align		4
.L_46:
        /*000c*/ 	.byte	0x04, 0x11
        /*000e*/ 	.short	(.L_48 - .L_47)
	.align		4
.L_47:
        /*0010*/ 	.word	index@(_ZN6thrust24THRUST_300001_SM_1000_NS8cuda_cub4core6detail13_kernel_agentINS1_16__set_operations9InitAgentIN3cub18CUB_300001_SM_100013ScanTileStateIiLb1EEEiEEJSA_iEEEvDpT0_)
        /*0014*/ 	.word	0x00000000


	//----- nvinfo : EIATTR_REGCOUNT
	.align		4
.L_48:
        /*0018*/ 	.byte	0x04, 0x2f
        /*001a*/ 	.short	(.L_50 - .L_49)
	.align		4
.L_49:
        /*001c*/ 	.word	index@(_ZN6thrust24THRUST_300001_SM_1000_NS8cuda_cub4core6detail13_kernel_agentINS1_16__set_operations14PartitionAgentINS0_6detail15normal_iteratorINS0_10device_ptrIiEEEESB_iN4cuda3std3__44lessIiEEEEJSB_SB_iiiPNSE_4pairIiiEESG_iEEEvDpT0_)
        /*0020*/ 	.word	0x00000015


	//----- nvinfo : EIATTR_FRAME_SIZE
	.align		4
.L_50:
        /*0024*/ 	.byte	0x04, 0x11
        /*0026*/ 	.short	(.L_52 - .L_51)
	.align		4
.L_51:
        /*0028*/ 	.word	index@(_ZN6thrust24THRUST_300001_SM_1000_NS8cuda_cub4core6detail13_kernel_agentINS1_16__set_operations14PartitionAgentINS0_6detail15normal_iteratorINS0_10device_ptrIiEEEESB_iN4cuda3std3__44lessIiEEEEJSB_SB_iiiPNSE_4pairIiiEESG_iEEEvDpT0_)
        /*002c*/ 	.word	0x00000000


	//----- nvinfo : EIATTR_REGCOUNT
	.align		4
.L_52:
        /*0030*/ 	.byte	0x04, 0x2f
        /*0032*/ 	.short	(.L_54 - .L_53)
	.align		4
.L_53:
        /*0034*/ 	.word	index@(_ZN6thrust24THRUST_300001_SM_1000_NS8cuda_cub4core6detail13_kernel_agentINS1_16__set_operations10SetOpAgentINS0_6detail15normal_iteratorINS0_10device_ptrIiEEEESB_SB_SB_SB_SB_iN4cuda3std3__44lessIiEENS5_16serial_set_unionENSE_17integral_constantIbLb1EEEEEJSB_SB_SB_SB_iiSB_SB_SG_SH_PNSE_4pairIiiEEPmN3cub18CUB_300001_SM_100013ScanTileStateIiLb1EEEEEEvDpT0_)
        /*0038*/ 	.word	0x00000066


	//----- nvinfo : EIATTR_FRAME_SIZE
	.align		4
.L_54:
        /*003c*/ 	.byte	0x04, 0x11
        /*003e*/ 	.short	(.L_56 - .L_55)
	.align		4
.L_55:
        /*0040*/ 	.word	index@(_ZN6thrust24THRUST_300001_SM_1000_NS8cuda_cub4core6detail13_kernel_agentINS1_16__set_operations10SetOpAgentINS0_6detail15normal_iteratorINS0_10device_ptrIiEEEESB_SB_SB_SB_SB_iN4cuda3std3__44lessIiEENS5_16serial_set_unionENSE_17integral_constantIbLb1EEEEEJSB_SB_SB_SB_iiSB_SB_SG_SH_PNSE_4pairIiiEEPmN3cub18CUB_300001_SM_100013ScanTileStateIiLb1EEEEEEvDpT0_)
        /*0044*/ 	.word	0x00000000


	//----- nvinfo : EIATTR_REGCOUNT
	.align		4
.L_56:
        /*0048*/ 	.byte	0x04, 0x2f
        /*004a*/ 	.short	(.L_58 - .L_57)
	.align		4
.L_57:
        /*004c*/ 	.word	index@(_ZN6thrust24THRUST_300001_SM_1000_NS8cuda_cub4core6detail13_kernel_agentINS1_16__set_operations9InitAgentIN3cub18CUB_300001_SM_100013ScanTileStateIlLb1EEElEEJSA_lEEEvDpT0_)
        /*0050*/ 	.word	0x0000000a


	//----- nvinfo : EIATTR_FRAME_SIZE
	.align		4
.L_58:
        /*0054*/ 	.byte	0x04, 0x11
        /*0056*/ 	.short	(.L_60 - .L_59)
	.align		4
.L_59:
        /*0058*/ 	.word	index@(_ZN6thrust24THRUST_300001_SM_1000_NS8cuda_cub4core6detail13_kernel_agentINS1_16__set_operations9InitAgentIN3cub18CUB_300001_SM_100013ScanTileStateIlLb1EEElEEJSA_lEEEvDpT0_)
        /*005c*/ 	.word	0x00000000


	//----- nvinfo : EIATTR_REGCOUNT
	.align		4
.L_60:
        /*0060*/ 	.byte	0x04, 0x2f
        /*0062*/ 	.short	(.L_62 - .L_61)
	.align		4
.L_61:
        /*0064*/ 	.word	index@(_ZN6thrust24THRUST_300001_SM_1000_NS8cuda_cub4core6detail13_kernel_agentINS1_16__set_operations14PartitionAgentINS0_6detail15normal_iteratorINS0_10device_ptrIiEEEESB_lN4cuda3std3__44lessIiEEEEJSB_SB_lllPNSE_4pairIllEESG_iEEEvDpT0_)
        /*0068*/ 	.word	0x0000001d


	//----- nvinfo : EIATTR_FRAME_SIZE
	.align		4
.L_62:
        /*006c*/ 	.byte	0x04, 0x11
        /*006e*/ 	.short	(.L_64 - .L_63)
	.align		4
.L_63:
        /*0070*/ 	.word	index@(_ZN6thrust24THRUST_300001_SM_1000_NS8cuda_cub4core6detail13_kernel_agentINS1_16__set_operations14PartitionAgentINS0_6detail15normal_iteratorINS0_10device_ptrIiEEEESB_lN4cuda3std3__44lessIiEEEEJSB_SB_lllPNSE_4pairIllEESG_iEEEvDpT0_)
        /*0074*/ 	.word	0x00000000


	//----- nvinfo : EIATTR_REGCOUNT
	.align		4
.L_64:
        /*0078*/ 	.byte	0x04, 0x2f
        /*007a*/ 	.short	(.L_66 - .L_65)
	.align		4
.L_65:
        /*007c*/ 	.word	index@(_ZN6thrust24THRUST_300001_SM_1000_NS8cuda_cub4core6detail13_kernel_agentINS1_16__set_operations10SetOpAgentINS0_6detail15normal_iteratorINS0_10device_ptrIiEEEESB_SB_SB_SB_SB_lN4cuda3std3__44lessIiEENS5_16serial_set_unionENSE_17integral_constantIbLb1EEEEEJSB_SB_SB_SB_llSB_SB_SG_SH_PNSE_4pairIllEEPmN3cub18CUB_300001_SM_100013ScanTileStateIlLb1EEEEEEvDpT0_)
        /*0080*/ 	.word	0x0000005e


	//----- nvinfo : EIATTR_FRAME_SIZE
	.align		4
.L_66:
        /*0084*/ 	.byte	0x04, 0x11
        /*0086*/ 	.short	(.L_68 - .L_67)
	.align		4
.L_67:
        /*0088*/ 	.word	index@(_ZN6thrust24THRUST_300001_SM_1000_NS8cuda_cub4core6detail13_kernel_agentINS1_16__set_operations10SetOpAgentINS0_6detail15normal_iteratorINS0_10device_ptrIiEEEESB_SB_SB_SB_SB_lN4cuda3std3__44lessIiEENS5_16serial_set_unionENSE_17integral_constantIbLb1EEEEEJSB_SB_SB_SB_llSB_SB_SG_SH_PNSE_4pairIllEEPmN3cub18CUB_300001_SM_100013ScanTileStateIlLb1EEEEEEvDpT0_)
        /*008c*/ 	.word	0x00000000


	//----- nvinfo : EIATTR_REGCOUNT
	.align		4
.L_68:
        /*0090*/ 	.byte	0x04, 0x2f
        /*0092*/ 	.short	(.L_70 - .L_69)
	.align		4
.L_69:
        /*0094*/ 	.word	index@(_ZN6thrust24THRUST_300001_SM_1000_NS8cuda_cub4core6detail13_kernel_agentINS1_16__set_operations14PartitionAgentINS0_6detail15normal_iteratorINS0_10device_ptrIiEEEESB_i7CompareEEJSB_SB_iiiPN4cuda3std3__44pairIiiEESC_iEEEvDpT0_)
        /*0098*/ 	.word	0x00000015


	//----- nvinfo : EIATTR_FRAME_SIZE
	.align		4
.L_70:
        /*009c*/ 	.byte	0x04, 0x11
        /*009e*/ 	.short	(.L_72 - .L_71)
	.align		4
.L_71:
        /*00a0*/ 	.word	index@(_ZN6thrust24THRUST_300001_SM_1000_NS8cuda_cub4core6detail13_kernel_agentINS1_16__set_operations14PartitionAgentINS0_6detail15normal_iteratorINS0_10device_ptrIiEEEESB_i7CompareEEJSB_SB_iiiPN4cuda3std3__44pairIiiEESC_iEEEvDpT0_)
        /*00a4*/ 	.word	0x00000000


	//----- nvinfo : EIATTR_REGCOUNT
	.align		4
.L_72:
        /*00a8*/ 	.byte	0x04, 0x2f
        /*00aa*/ 	.short	(.L_74 - .L_73)
	.align		4
.L_73:
        /*00ac*/ 	.word	index@(_ZN6thrust24THRUST_300001_SM_1000_NS8cuda_cub4core6detail13_kernel_agentINS1_16__set_operations10SetOpAgentINS0_6detail15normal_iteratorINS0_10device_ptrIiEEEESB_SB_SB_SB_SB_i7CompareNS5_16serial_set_unionEN4cuda3std3__417integral_constantIbLb1EEEEEJSB_SB_SB_SB_iiSB_SB_SC_SD_PNSG_4pairIiiEEPmN3cub18CUB_300001_SM_100013ScanTileStateIiLb1EEEEEEvDpT0_)
        /*00b0*/ 	.word	0x00000066


	//----- nvinfo : EIATTR_FRAME_SIZE
	.align		4
.L_74:
        /*00b4*/ 	.byte	0x04, 0x11
        /*00b6*/ 	.short	(.L_76 - .L_75)
	.align		4
.L_75:
        /*00b8*/ 	.word	index@(_ZN6thrust24THRUST_300001_SM_1000_NS8cuda_cub4core6detail13_kernel_agentINS1_16__set_operations10SetOpAgentINS0_6detail15normal_iteratorINS0_10device_ptrIiEEEESB_SB_SB_SB_SB_i7CompareNS5_16serial_set_unionEN4cuda3std3__417integral_constantIbLb1EEEEEJSB_SB_SB_SB_iiSB_SB_SC_SD_PNSG_4pairIiiEEPmN3cub18CUB_300001_SM_100013ScanTileStateIiLb1EEEEEEvDpT0_)
        /*00bc*/ 	.word	0x00000000


	//----- nvinfo : EIATTR_REGCOUNT
	.align		4
.L_76:
        /*00c0*/ 	.byte	0x04, 0x2f
        /*00c2*/ 	.short	(.L_78 - .L_77)
	.align		4
.L_77:
        /*00c4*/ 	.word	index@(_ZN6thrust24THRUST_300001_SM_1000_NS8cuda_cub4core6detail13_kernel_agentINS1_16__set_operations14PartitionAgentINS0_6detail15normal_iteratorINS0_10device_ptrIiEEEESB_l7CompareEEJSB_SB_lllPN4cuda3std3__44pairIllEESC_iEEEvDpT0_)
        /*00c8*/ 	.word	0x0000001d


	//----- nvinfo : EIATTR_FRAME_SIZE
	.align		4
.L_78:
        /*00cc*/ 	.byte	0x04, 0x11
        /*00ce*/ 	.short	(.L_80 - .L_79)
	.align		4
.L_79:
        /*00d0*/ 	.word	index@(_ZN6thrust24THRUST_300001_SM_1000_NS8cuda_cub4core6detail13_kernel_agentINS1_16__set_operations14PartitionAgentINS0_6detail15normal_iteratorINS0_10device_ptrIiEEEESB_l7CompareEEJSB_SB_lllPN4cuda3std3__44pairIllEESC_iEEEvDpT0_)
        /*00d4*/ 	.word	0x00000000


	//----- nvinfo : EIATTR_REGCOUNT
	.align		4
.L_80:
        /*00d8*/ 	.byte	0x04, 0x2f
        /*00da*/ 	.short	(.L_82 - .L_81)
	.align		4
.L_81:
        /*00dc*/ 	.word	index@(_ZN6thrust24THRUST_300001_SM_1000_NS8cuda_cub4core6detail13_kernel_agentINS1_16__set_operations10SetOpAgentINS0_6detail15normal_iteratorINS0_10device_ptrIiEEEESB_SB_SB_SB_SB_l7CompareNS5_16serial_set_unionEN4cuda3std3__417integral_constantIbLb1EEEEEJSB_SB_SB_SB_llSB_SB_SC_SD_PNSG_4pairIllEEPmN3cub18CUB_300001_SM_100013ScanTileStateIlLb1EEEEEEvDpT0_)
        /*00e0*/ 	.word	0x0000005e


	//----- nvinfo : EIATTR_FRAME_SIZE
	.align		4
.L_82:
        /*00e4*/ 	.byte	0x04, 0x11
        /*00e6*/ 	.short	(.L_84 - .L_83)
	.align		4
.L_83:
        /*00e8*/ 	.word	index@(_ZN6thrust24THRUST_300001_SM_1000_NS8cuda_cub4core6detail13_kernel_agentINS1_16__set_operations10SetOpAgentINS0_6detail15normal_iteratorINS0_10device_ptrIiEEEESB_SB_SB_SB_SB_l7CompareNS5_16serial_set_unionEN4cuda3std3__417integral_constantIbLb1EEEEEJSB_SB_SB_SB_llSB_SB_SC_SD_PNSG_4pairIllEEPmN3cub18CUB_300001_SM_100013ScanTileStateIlLb1EEEEEEvDpT0_)
        /*00ec*/ 	.word	0x00000000


	//----- nvinfo : EIATTR_REGCOUNT
	.align		4
.L_84:
        /*00f0*/ 	.byte	0x04, 0x2f
        /*00f2*/ 	.short	(.L_86 - .L_85)
	.align		4
.L_85:
        /*00f4*/ 	.word	index@(_ZN3cub18CUB_300001_SM_10006detail11EmptyKernelIvEEvv)
        /*00f8*/ 	.word	0x00000004


	//----- nvinfo : EIATTR_FRAME_SIZE
	.align		4
.L_86:
        /*00fc*/ 	.byte	0x04, 0x11
        /*00fe*/ 	.short	(.L_88 - .L_87)
	.align		4
.L_87:
        /*0100*/ 	.word	index@(_ZN3cub18CUB_300001_SM_10006detail11EmptyKernelIvEEvv)
        /*0104*/ 	.word	0x00000000


	//----- nvinfo : EIATTR_REGCOUNT
	.align		4
.L_88:
        /*0108*/ 	.byte	0x04, 0x2f
        /*010a*/ 	.short	(.L_90 - .L_89)
	.align		4
.L_89:
        /*010c*/ 	.word	index@(_ZN3cub18CUB_300001_SM_10006detail8for_each13static_kernelINS2_12policy_hub_t12policy_500_tEmN6thrust24THRUST_300001_SM_1000_NS8cuda_cub20__uninitialized_fill7functorINS7_10device_ptrIiEEiEEEEvT0_T1_)
        /*0110*/ 	.word	0x00000008


	//----- nvinfo : EIATTR_FRAME_SIZE
	.align		4
.L_90:
        /*0114*/ 	.byte	0x04, 0x11
        /*0116*/ 	.short	(.L_92 - .L_91)
	.align		4
.L_91:
        /*0118*/ 	.word	index@(_ZN3cub18CUB_300001_SM_10006detail8for_each13static_kernelINS2_12policy_hub_t12policy_500_tEmN6thrust24THRUST_300001_SM_1000_NS8cuda_cub20__uninitialized_fill7functorINS7_10device_ptrIiEEiEEEEvT0_T1_)
        /*011c*/ 	.word	0x00000000


	//----- nvinfo : EIATTR_MIN_STACK_SIZE
	.align		4
.L_92:
        /*0120*/ 	.byte	0x04, 0x12
        /*0122*/ 	.short	(.L_94 - .L_93)
	.align		4
.L_93:
        /*0124*/ 	.word	index@(_ZN3cub18CUB_300001_SM_10006detail8for_each13static_kernelINS2_12policy_hub_t12policy_500_tEmN6thrust24THRUST_300001_SM_1000_NS8cuda_cub20__uninitialized_fill7functorINS7_10device_ptrIiEEiEEEEvT0_T1_)
        /*0128*/ 	.word	0x00000000


	//----- nvinfo : EIATTR_MIN_STACK_SIZE
	.align		4
.L_94:
        /*012c*/ 	.byte	0x04, 0x12
        /*012e*/ 	.short	(.L_96 - .L_95)
	.align		4
.L_95:
        /*0130*/ 	.word	index@(_ZN3cub18CUB_300001_SM_10006detail11EmptyKernelIvEEvv)
        /*0134*/ 	.word	0x00000000


	//----- nvinfo : EIATTR_MIN_STACK_SIZE
	.align		4
.L_96:
        /*0138*/ 	.byte	0x04, 0x12
        /*013a*/ 	.short	(.L_98 - .L_97)
	.align		4
.L_97:
        /*013c*/ 	.word	index@(_ZN6thrust24THRUST_300001_SM_1000_NS8cuda_cub4core6detail13_kernel_agentINS1_16__set_operations10SetOpAgentINS0_6detail15normal_iteratorINS0_10device_ptrIiEEEESB_SB_SB_SB_SB_l7CompareNS5_16serial_set_unionEN4cuda3std3__417integral_constantIbLb1EEEEEJSB_SB_SB_SB_llSB_SB_SC_SD_PNSG_4pairIllEEPmN3cub18CUB_300001_SM_100013ScanTileStateIlLb1EEEEEEvDpT0_)
        /*0140*/ 	.word	0x00000000


	//----- nvinfo : EIATTR_MIN_STACK_SIZE
	.align		4
.L_98:
        /*0144*/ 	.byte	0x04, 0x12
        /*0146*/ 	.short	(.L_100 - .L_99)
	.align		4
.L_99:
        /*0148*/ 	.word	index@(_ZN6thrust24THRUST_300001_SM_1000_NS8cuda_cub4core6detail13_kernel_agentINS1_16__set_operations14PartitionAgentINS0_6detail15normal_iteratorINS0_10device_ptrIiEEEESB_l7CompareEEJSB_SB_lllPN4cuda3std3__44pairIllEESC_iEEEvDpT0_)
        /*014c*/ 	.word	0x00000000


	//----- nvinfo : EIATTR_MIN_STACK_SIZE
	.align		4
.L_100:
        /*0150*/ 	.byte	0x04, 0x12
        /*0152*/ 	.short	(.L_102 - .L_101)
	.align		4
.L_101:
        /*0154*/ 	.word	index@(_ZN6thrust24THRUST_300001_SM_1000_NS8cuda_cub4core6detail13_kernel_agentINS1_16__set_operations10SetOpAgentINS0_6detail15normal_iteratorINS0_10device_ptrIiEEEESB_SB_SB_SB_SB_i7CompareNS5_16serial_set_unionEN4cuda3std3__417integral_constantIbLb1EEEEEJSB_SB_SB_SB_iiSB_SB_SC_SD_PNSG_4pairIiiEEPmN3cub18CUB_300001_SM_100013ScanTileStateIiLb1EEEEEEvDpT0_)
        /*0158*/ 	.word	0x00000000


	//----- nvinfo : EIATTR_MIN_STACK_SIZE
	.align		4
.L_102:
        /*015c*/ 	.byte	0x04, 0x12
        /*015e*/ 	.short	(.L_104 - .L_103)
	.align		4
.L_103:
        /*0160*/ 	.word	index@(_ZN6thrust24THRUST_300001_SM_1000_NS8cuda_cub4core6detail13_kernel_agentINS1_16__set_operations14PartitionAgentINS0_6detail15normal_iteratorINS0_10device_ptrIiEEEESB_i7CompareEEJSB_SB_iiiPN4cuda3std3__44pairIiiEESC_iEEEvDpT0_)
        /*0164*/ 	.word	0x00000000


	//----- nvinfo : EIATTR_MIN_STACK_SIZE
	.align		4
.L_104:
        /*0168*/ 	.byte	0x04, 0x12
        /*016a*/ 	.short	(.L_106 - .L_105)
	.align		4
.L_105:
        /*016c*/ 	.word	index@(_ZN6thrust24THRUST_300001_SM_1000_NS8cuda_cub4core6detail13_kernel_agentINS1_16__set_operations10SetOpAgentINS0_6detail15normal_iteratorINS0_10device_ptrIiEEEESB_SB_SB_SB_SB_lN4cuda3std3__44lessIiEENS5_16serial_set_unionENSE_17integral_constantIbLb1EEEEEJSB_SB_SB_SB_llSB_SB_SG_SH_PNSE_4pairIllEEPmN3cub18CUB_300001_SM_100013ScanTileStateIlLb1EEEEEEvDpT0_)
        /*0170*/ 	.word	0x00000000


	//----- nvinfo : EIATTR_MIN_STACK_SIZE
	.align		4
.L_106:
        /*0174*/ 	.byte	0x04, 0x12
        /*0176*/ 	.short	(.L_108 - .L_107)
	.align		4
.L_107:
        /*0178*/ 	.word	index@(_ZN6thrust24THRUST_300001_SM_1000_NS8cuda_cub4core6detail13_kernel_agentINS1_16__set_operations14PartitionAgentINS0_6detail15normal_iteratorINS0_10device_ptrIiEEEESB_lN4cuda3std3__44lessIiEEEEJSB_SB_lllPNSE_4pairIllEESG_iEEEvDpT0_)
        /*017c*/ 	.word	0x00000000


	//----- nvinfo : EIATTR_MIN_STACK_SIZE
	.align		4
.L_108:
        /*0180*/ 	.byte	0x04, 0x12
        /*0182*/ 	.short	(.L_110 - .L_109)
	.align		4
.L_109:
        /*0184*/ 	.word	index@(_ZN6thrust24THRUST_300001_SM_1000_NS8cuda_cub4core6detail13_kernel_agentINS1_16__set_operations9InitAgentIN3cub18CUB_300001_SM_100013ScanTileStateIlLb1EEElEEJSA_lEEEvDpT0_)
        /*0188*/ 	.word	0x00000000


	//----- nvinfo : EIATTR_MIN_STACK_SIZE
	.align		4
.L_110:
        /*018c*/ 	.byte	0x04, 0x12
        /*018e*/ 	.short	(.L_112 - .L_111)
	.align		4
.L_111:
        /*0190*/ 	.word	index@(_ZN6thrust24THRUST_300001_SM_1000_NS8cuda_cub4core6detail13_kernel_agentINS1_16__set_operations10SetOpAgentINS0_6detail15normal_iteratorINS0_10device_ptrIiEEEESB_SB_SB_SB_SB_iN4cuda3std3__44lessIiEENS5_16serial_set_unionENSE_17integral_constantIbLb1EEEEEJSB_SB_SB_SB_iiSB_SB_SG_SH_PNSE_4pairIiiEEPmN3cub18CUB_300001_SM_100013ScanTileStateIiLb1EEEEEEvDpT0_)
        /*0194*/ 	.word	0x00000000


	//----- nvinfo : EIATTR_MIN_STACK_SIZE
	.align		4
.L_112:
        /*0198*/ 	.byte	0x04, 0x12
        /*019a*/ 	.short	(.L_114 - .L_113)
	.align		4
.L_113:
        /*019c*/ 	.word	index@(_ZN6thrust24THRUST_300001_SM_1000_NS8cuda_cub4core6detail13_kernel_agentINS1_16__set_operations14PartitionAgentINS0_6detail15normal_iteratorINS0_10device_ptrIiEEEESB_iN4cuda3std3__44lessIiEEEEJSB_SB_iiiPNSE_4pairIiiEESG_iEEEvDpT0_)
        /*01a0*/ 	.word	0x00000000


	//----- nvinfo : EIATTR_MIN_STACK_SIZE
	.align		4
.L_114:
        /*01a4*/ 	.byte	0x04, 0x12
        /*01a6*/ 	.short	(.L_116 - .L_115)
	.align		4
.L_115:
        /*01a8*/ 	.word	index@(_ZN6thrust24THRUST_300001_SM_1000_NS8cuda_cub4core6detail13_kernel_agentINS1_16__set_operations9InitAgentIN3cub18CUB_300001_SM_100013ScanTileStateIiLb1EEEiEEJSA_iEEEvDpT0_)
        /*01ac*/ 	.word	0x00000000
.L_116:


//--------------------- .nv.compat                --------------------------
	.section	.nv.compat,"",@"SHT_CUDA_COMPAT_INFO"
	.align	4
        /*0000*/ 	.byte	0x02, 0x09, 0x00, 0x00, 0x02, 0x02, 0x01, 0x00, 0x02, 0x05, 0x05, 0x00, 0x03, 0x07, 0x01, 0x01
        /*0010*/ 	.byte	0x02, 0x03, 0x00, 0x00, 0x02, 0x06, 0x01, 0x00, 0x04, 0x0b, 0x08, 0x00, 0x09, 0x00, 0x00, 0x00
        /*0020*/ 	.byte	0x00, 0x00, 0x00, 0x00


//--------------------- .nv.info._ZN3cub18CUB_300001_SM_10006detail8for_each13static_kernelINS2_12policy_hub_t12policy_500_tEmN6thrust24THRUST_300001_SM_1000_NS8cuda_cub20__uninitialized_fill7functorINS7_10device_ptrIiEEiEEEEvT0_T1_ --------------------------
	.section	.nv.info._ZN3cub18CUB_300001_SM_10006detail8for_each13static_kernelINS2_12policy_hub_t12policy_500_tEmN6thrust24THRUST_300001_SM_1000_NS8cuda_cub20__uninitialized_fill7functorINS7_10device_ptrIiEEiEEEEvT0_T1_,"",@"SHT_CUDA_INFO"
	.sectionflags	@""
	.align	4


	//----- nvinfo : EIATTR_CUDA_API_VERSION
	.align		4
        /*0000*/ 	.byte	0x04, 0x37
        /*0002*/ 	.short	(.L_118 - .L_117)
.L_117:
        /*0004*/ 	.word	0x00000082


	//----- nvinfo : EIATTR_KPARAM_INFO
	.align		4
.L_118:
        /*0008*/ 	.byte	0x04, 0x17
        /*000a*/ 	.short	(.L_120 - .L_119)
.L_119:
        /*000c*/ 	.word	0x00000000
        /*0010*/ 	.short	0x0001
        /*0012*/ 	.short	0x0008
        /*0014*/ 	.byte	0x00, 0xf0, 0x41, 0x00


	//----- nvinfo : EIATTR_KPARAM_INFO
	.align		4
.L_120:
        /*0018*/ 	.byte	0x04, 0x17
        /*001a*/ 	.short	(.L_122 - .L_121)
.L_121:
        /*001c*/ 	.word	0x00000000
        /*0020*/ 	.short	0x0000
        /*0022*/ 	.short	0x0000
        /*0024*/ 	.byte	0x00, 0xf0, 0x21, 0x00


	//----- nvinfo : EIATTR_SPARSE_MMA_MASK
	.align		4
.L_122:
        /*0028*/ 	.byte	0x03, 0x50
        /*002a*/ 	.short	0x0000


	//----- nvinfo : EIATTR_MAXREG_COUNT
	.align		4
        /*002c*/ 	.byte	0x03, 0x1b
        /*002e*/ 	.short	0x00ff


	//----- nvinfo : EIATTR_MERCURY_ISA_VERSION
	.align		4
        /*0030*/ 	.byte	0x03, 0x5f
        /*0032*/ 	.short	0x0101


	//----- nvinfo : EIATTR_VRC_CTA_INIT_COUNT
	.align		4
        /*0034*/ 	.byte	0x02, 0x4a
	.zero		1
	.zero		1


	//----- nvinfo : EIATTR_EXIT_INSTR_OFFSETS
	.align		4
        /*0038*/ 	.byte	0x04, 0x1c
        /*003a*/ 	.short	(.L_124 - .L_123)


	//   ....[0]....
.L_123:
        /*003c*/ 	.word	0x00000130


	//   ....[1]....
        /*0040*/ 	.word	0x00000230


	//   ....[2]....
        /*0044*/ 	.word	0x00000260


	//----- nvinfo : EIATTR_MAX_THREADS
	.align		4
.L_124:
        /*0048*/ 	.byte	0x04, 0x05
        /*004a*/ 	.short	(.L_126 - .L_125)
.L_125:
        /*004c*/ 	.word	0x00000100
        /*0050*/ 	.word	0x00000001
        /*0054*/ 	.word	0x00000001


	//----- nvinfo : EIATTR_CBANK_PARAM_SIZE
	.align		4
.L_126:
        /*0058*/ 	.byte	0x03, 0x19
        /*005a*/ 	.short	0x0018


	//----- nvinfo : EIATTR_PARAM_CBANK
	.align		4
        /*005c*/ 	.byte	0x04, 0x0a
        /*005e*/ 	.short	(.L_128 - .L_127)
	.align		4
.L_127:
        /*0060*/ 	.word	index@(.nv.constant0._ZN3cub18CUB_300001_SM_10006detail8for_each13static_kernelINS2_12policy_hub_t12policy_500_tEmN6thrust24THRUST_300001_SM_1000_NS8cuda_cub20__uninitialized_fill7functorINS7_10device_ptrIiEEiEEEEvT0_T1_)
        /*0064*/ 	.short	0x0380
        /*0066*/ 	.short	0x0018


	//----- nvinfo : EIATTR_SW_WAR
	.align		4
.L_128:
        /*0068*/ 	.byte	0x04, 0x36
        /*006a*/ 	.short	(.L_130 - .L_129)
.L_129:
        /*006c*/ 	.word	0x00000008
.L_130:


//--------------------- .nv.info._ZN3cub18CUB_300001_SM_10006detail11EmptyKernelIvEEvv --------------------------
	.section	.nv.info._ZN3cub18CUB_300001_SM_10006detail11EmptyKernelIvEEvv,"",@"SHT_CUDA_INFO"
	.sectionflags	@""
	.align	4


	//----- nvinfo : EIATTR_CUDA_API_VERSION
	.align		4
        /*0000*/ 	.byte	0x04, 0x37
        /*0002*/ 	.short	(.L_132 - .L_131)
.L_131:
        /*0004*/ 	.word	0x00000082


	//----- nvinfo : EIATTR_SPARSE_MMA_MASK
	.align		4
.L_132:
        /*0008*/ 	.byte	0x03, 0x50
        /*000a*/ 	.short	0x0000


	//----- nvinfo : EIATTR_MAXREG_COUNT
	.align		4
        /*000c*/ 	.byte	0x03, 0x1b
        /*000e*/ 	.short	0x00ff


	//----- nvinfo : EIATTR_MERCURY_ISA_VERSION
	.align		4
        /*0010*/ 	.byte	0x03, 0x5f
        /*0012*/ 	.short	0x0101


	//----- nvinfo : EIATTR_VRC_CTA_INIT_COUNT
	.align		4
        /*0014*/ 	.byte	0x02, 0x4a
	.zero		1
	.zero		1


	//----- nvinfo : EIATTR_EXIT_INSTR_OFFSETS
	.align		4
        /*0018*/ 	.byte	0x04, 0x1c
        /*001a*/ 	.short	(.L_134 - .L_133)


	//   ....[0]....
.L_133:
        /*001c*/ 	.word	0x00000010


	//----- nvinfo : EIATTR_SW_WAR
	.align		4
.L_134:
        /*0020*/ 	.byte	0x04, 0x36
        /*0022*/ 	.short	(.L_136 - .L_135)
.L_135:
        /*0024*/ 	.word	0x00000008
.L_136:


//--------------------- .nv.info._ZN6thrust24THRUST_300001_SM_1000_NS8cuda_cub4core6detail13_kernel_agentINS1_16__set_operations10SetOpAgentINS0_6detail15normal_iteratorINS0_10device_ptrIiEEEESB_SB_SB_SB_SB_l7CompareNS5_16serial_set_unionEN4cuda3std3__417integral_constantIbLb1EEEEEJSB_SB_SB_SB_llSB_SB_SC_SD_PNSG_4pairIllEEPmN3cub18CUB_300001_SM_100013ScanTileStateIlLb1EEEEEEvDpT0_ --------------------------
	.section	.nv.info._ZN6thrust24THRUST_300001_SM_1000_NS8cuda_cub4core6detail13_kernel_agentINS1_16__set_operations10SetOpAgentINS0_6detail15normal_iteratorINS0_10device_ptrIiEEEESB_SB_SB_SB_SB_l7CompareNS5_16serial_set_unionEN4cuda3std3__417integral_constantIbLb1EEEEEJSB_SB_SB_SB_llSB_SB_SC_SD_PNSG_4pairIllEEPmN3cub18CUB_300001_SM_100013ScanTileStateIlLb1EEEEEEvDpT0_,"",@"SHT_CUDA_INFO"
	.sectionflags	@""
	.align	4


	//----- nvinfo : EIATTR_CUDA_API_VERSION
	.align		4
        /*0000*/ 	.byte	0x04, 0x37
        /*0002*/ 	.short	(.L_138 - .L_137)
.L_137:
        /*0004*/ 	.word	0x00000082


	//----- nvinfo : EIATTR_KPARAM_INFO
	.align		4
.L_138:
        /*0008*/ 	.byte	0x04, 0x17
        /*000a*/ 	.short	(.L_140 - .L_139)
.L_139:
        /*000c*/ 	.word	0x00000000
        /*0010*/ 	.short	0x000c
        /*0012*/ 	.short	0x0058
        /*0014*/ 	.byte	0x00, 0xf0, 0x21, 0x00


	//----- nvinfo : EIATTR_KPARAM_INFO
	.align		4
.L_140:
        /*0018*/ 	.byte	0x04, 0x17
        /*001a*/ 	.short	(.L_142 - .L_141)
.L_141:
        /*001c*/ 	.word	0x00000000
        /*0020*/ 	.short	0x000b
        /*0022*/ 	.short	0x0050
        /*0024*/ 	.byte	0x00, 0xf5, 0x21, 0x00


	//----- nvinfo : EIATTR_KPARAM_INFO
	.align		4
.L_142:
        /*0028*/ 	.byte	0x04, 0x17
        /*002a*/ 	.short	(.L_144 - .L_143)
.L_143:
        /*002c*/ 	.word	0x00000000
        /*0030*/ 	.short	0x000a
        /*0032*/ 	.short	0x0048
        /*0034*/ 	.byte	0x00, 0xf5, 0x21, 0x00


	//----- nvinfo : EIATTR_KPARAM_INFO
	.align		4
.L_144:
        /*0038*/ 	.byte	0x04, 0x17
        /*003a*/ 	.short	(.L_146 - .L_145)
.L_145:
        /*003c*/ 	.word	0x00000000
        /*0040*/ 	.short	0x0009
        /*0042*/ 	.short	0x0041
        /*0044*/ 	.byte	0x00, 0xf0, 0x05, 0x00


	//----- nvinfo : EIATTR_KPARAM_INFO
	.align		4
.L_146:
        /*0048*/ 	.byte	0x04, 0x17
        /*004a*/ 	.short	(.L_148 - .L_147)
.L_147:
        /*004c*/ 	.word	0x00000000
        /*0050*/ 	.short	0x0008
        /*0052*/ 	.short	0x0040
        /*0054*/ 	.byte	0x00, 0xf0, 0x05, 0x00


	//----- nvinfo : EIATTR_KPARAM_INFO
	.align		4
.L_148:
        /*0058*/ 	.byte	0x04, 0x17
        /*005a*/ 	.short	(.L_150 - .L_149)
.L_149:
        /*005c*/ 	.word	0x00000000
        /*0060*/ 	.short	0x0007
        /*0062*/ 	.short	0x0038
        /*0064*/ 	.byte	0x00, 0xf0, 0x21, 0x00


	//----- nvinfo : EIATTR_KPARAM_INFO
	.align		4
.L_150:
        /*0068*/ 	.byte	0x04, 0x17
        /*006a*/ 	.short	(.L_152 - .L_151)
.L_151:
        /*006c*/ 	.word	0x00000000
        /*0070*/ 	.short	0x0006
        /*0072*/ 	.short	0x0030
        /*0074*/ 	.byte	0x00, 0xf0, 0x21, 0x00


	//----- nvinfo : EIATTR_KPARAM_INFO
	.align		4
.L_152:
        /*0078*/ 	.byte	0x04, 0x17
        /*007a*/ 	.short	(.L_154 - .L_153)
.L_153:
        /*007c*/ 	.word	0x00000000
        /*0080*/ 	.short	0x0005
        /*0082*/ 	.short	0x0028
        /*0084*/ 	.byte	0x00, 0xf0, 0x21, 0x00


	//----- nvinfo : EIATTR_KPARAM_INFO
	.align		4
.L_154:
        /*0088*/ 	.byte	0x04, 0x17
        /*008a*/ 	.short	(.L_156 - .L_155)
.L_155:
        /*008c*/ 	.word	0x00000000
        /*0090*/ 	.short	0x0004
        /*0092*/ 	.short	0x0020
        /*0094*/ 	.byte	0x00, 0xf0, 0x21, 0x00


	//----- nvinfo : EIATTR_KPARAM_INFO
	.align		4
.L_156:
        /*0098*/ 	.byte	0x04, 0x17
        /*009a*/ 	.short	(.L_158 - .L_157)
.L_157:
        /*009c*/ 	.word	0x00000000
        /*00a0*/ 	.short	0x0003
        /*00a2*/ 	.short	0x0018
        /*00a4*/ 	.byte	0x00, 0xf0, 0x21, 0x00


	//----- nvinfo : EIATTR_KPARAM_INFO
	.align		4
.L_158:
        /*00a8*/ 	.byte	0x04, 0x17
        /*00aa*/ 	.short	(.L_160 - .L_159)
.L_159:
        /*00ac*/ 	.word	0x00000000
        /*00b0*/ 	.short	0x0002
        /*00b2*/ 	.short	0x0010
        /*00b4*/ 	.byte	0x00, 0xf0, 0x21, 0x00


	//----- nvinfo : EIATTR_KPARAM_INFO
	.align		4
.L_160:
        /*00b8*/ 	.byte	0x04, 0x17
        /*00ba*/ 	.short	(.L_162 - .L_161)
.L_161:
        /*00bc*/ 	.word	0x00000000
        /*00c0*/ 	.short	0x0001
        /*00c2*/ 	.short	0x0008
        /*00c4*/ 	.byte	0x00, 0xf0, 0x21, 0x00


	//----- nvinfo : EIATTR_KPARAM_INFO
	.align		4
.L_162:
        /*00c8*/ 	.byte	0x04, 0x17
        /*00ca*/ 	.short	(.L_164 - .L_163)
.L_163:
        /*00cc*/ 	.word	0x00000000
        /*00d0*/ 	.short	0x0000
        /*00d2*/ 	.short	0x0000
        /*00d4*/ 	.byte	0x00, 0xf0, 0x21, 0x00


	//----- nvinfo : EIATTR_SPARSE_MMA_MASK
	.align		4
.L_164:
        /*00d8*/ 	.byte	0x03, 0x50
        /*00da*/ 	.short	0x0000


	//----- nvinfo : EIATTR_MAXREG_COUNT
	.align		4
        /*00dc*/ 	.byte	0x03, 0x1b
        /*00de*/ 	.short	0x0080


	//----- nvinfo : EIATTR_NUM_BARRIERS
	.align		4
        /*00e0*/ 	.byte	0x02, 0x4c
        /*00e2*/ 	.byte	0x01
	.zero		1


	//----- nvinfo : EIATTR_MERCURY_ISA_VERSION
	.align		4
        /*00e4*/ 	.byte	0x03, 0x5f
        /*00e6*/ 	.short	0x0101


	//----- nvinfo : EIATTR_COOP_GROUP_MASK_REGIDS
	.align		4
        /*00e8*/ 	.byte	0x04, 0x29
        /*00ea*/ 	.short	(.L_166 - .L_165)


	//   ....[0]....
.L_165:
        /*00ec*/ 	.word	0xffffffff


	//   ....[1]....
        /*00f0*/ 	.word	0xffffffff


	//   ....[2]....
        /*00f4*/ 	.word	0xffffffff


	//   ....[3]....
        /*00f8*/ 	.word	0xffffffff


	//   ....[4]....
        /*00fc*/ 	.word	0xffffffff


	//   ....[5]....
        /*0100*/ 	.word	0xffffffff


	//   ....[6]....
        /*0104*/ 	.word	0xffffffff


	//   ....[7]....
        /*0108*/ 	.word	0xffffffff


	//   ....[8]....
        /*010c*/ 	.word	0xffffffff


	//   ....[9]....
        /*0110*/ 	.word	0xffffffff


	//   ....[10]....
        /*0114*/ 	.word	0xffffffff


	//   ....[11]....
        /*0118*/ 	.word	0xffffffff


	//   ....[12]....
        /*011c*/ 	.word	0xffffffff


	//   ....[13]....
        /*0120*/ 	.word	0xffffffff


	//   ....[14]....
        /*0124*/ 	.word	0xffffffff


	//   ....[15]....
        /*0128*/ 	.word	0xffffffff


	//   ....[16]....
        /*012c*/ 	.word	0xffffffff


	//   ....[17]....
        /*0130*/ 	.word	0xffffffff


	//   ....[18]....
        /*0134*/ 	.word	0xffffffff


	//   ....[19]....
        /*0138*/ 	.word	0xffffffff


	//   ....[20]....
        /*013c*/ 	.word	0xffffffff


	//   ....[21]....
        /*0140*/ 	.word	0xffffffff


	//   ....[22]....
        /*0144*/ 	.word	0xffffffff


	//   ....[23]....
        /*0148*/ 	.word	0xffffffff


	//   ....[24]....
        /*014c*/ 	.word	0xffffffff


	//   ....[25]....
        /*0150*/ 	.word	0xffffffff


	//   ....[26]....
        /*0154*/ 	.word	0xffffffff


	//   ....[27]....
        /*0158*/ 	.word	0xffffffff


	//   ....[28]....
        /*015c*/ 	.word	0xffffffff


	//   ....[29]....
        /*0160*/ 	.word	0xffffffff


	//   ....[30]....
        /*0164*/ 	.word	0xffffffff


	//   ....[31]....
        /*0168*/ 	.word	0xffffffff


	//   ....[32]....
        /*016c*/ 	.word	0xffffffff


	//   ....[33]....
        /*0170*/ 	.word	0xffffffff


	//   ....[34]....
        /*0174*/ 	.word	0xffffffff


	//   ....[35]....
        /*0178*/ 	.word	0xffffffff


	//   ....[36]....
        /*017c*/ 	.word	0xffffffff


	//   ....[37]....
        /*0180*/ 	.word	0xffffffff


	//   ....[38]....
        /*0184*/ 	.word	0xffffffff


	//   ....[39]....
        /*0188*/ 	.word	0xffffffff


	//   ....[40]....
        /*018c*/ 	.word	0xffffffff


	//   ....[41]....
        /*0190*/ 	.word	0xffffffff


	//   ....[42]....
        /*0194*/ 	.word	0xffffffff


	//   ....[43]....
        /*0198*/ 	.word	0xffffffff


	//   ....[44]....
        /*019c*/ 	.word	0xffffffff


	//   ....[45]....
        /*01a0*/ 	.word	0xffffffff


	//   ....[46]....
        /*01a4*/ 	.word	0xffffffff


	//   ....[47]....
        /*01a8*/ 	.word	0xffffffff


	//   ....[48]....
        /*01ac*/ 	.word	0xffffffff


	//   ....[49]....
        /*01b0*/ 	.word	0xffffffff


	//   ....[50]....
        /*01b4*/ 	.word	0xffffffff


	//   ....[51]....
        /*01b8*/ 	.word	0xffffffff


	//   ....[52]....
        /*01bc*/ 	.word	0xffffffff


	//   ....[53]....
        /*01c0*/ 	.word	0xffffffff


	//   ....[54]....
        /*01c4*/ 	.word	0xffffffff


	//   ....[55]....
        /*01c8*/ 	.word	0xffffffff


	//   ....[56]....
        /*01cc*/ 	.word	0xffffffff


	//   ....[57]....
        /*01d0*/ 	.word	0xffffffff


	//   ....[58]....
        /*01d4*/ 	.word	0xffffffff


	//   ....[59]....
        /*01d8*/ 	.word	0xffffffff


	//   ....[60]....
        /*01dc*/ 	.word	0xffffffff


	//   ....[61]....
        /*01e0*/ 	.word	0xffffffff


	//   ....[62]....
        /*01e4*/ 	.word	0xffffffff


	//   ....[63]....
        /*01e8*/ 	.word	0xffffffff


	//   ....[64]....
        /*01ec*/ 	.word	0xffffffff


	//   ....[65]....
        /*01f0*/ 	.word	0xffffffff


	//   ....[66]....
        /*01f4*/ 	.word	0xffffffff


	//   ....[67]....
        /*01f8*/ 	.word	0xffffffff


	//   ....[68]....
        /*01fc*/ 	.word	0xffffffff


	//   ....[69]....
        /*0200*/ 	.word	0xffffffff


	//   ....[70]....
        /*0204*/ 	.word	0xffffffff


	//   ....[71]....
        /*0208*/ 	.word	0xffffffff


	//   ....[72]....
        /*020c*/ 	.word	0xffffffff


	//   ....[73]....
        /*0210*/ 	.word	0xffffffff


	//   ....[74]....
        /*0214*/ 	.word	0xffffffff


	//   ....[75]....
        /*0218*/ 	.word	0xffffffff


	//   ....[76]....
        /*021c*/ 	.word	0xffffffff


	//   ....[77]....
        /*0220*/ 	.word	0xffffffff


	//   ....[78]....
        /*0224*/ 	.word	0xffffffff


	//   ....[79]....
        /*0228*/ 	.word	0xffffffff


	//   ....[80]....
        /*022c*/ 	.word	0xffffffff


	//   ....[81]....
        /*0230*/ 	.word	0xffffffff


	//   ....[82]....
        /*0234*/ 	.word	0xffffffff


	//   ....[83]....
        /*0238*/ 	.word	0xffffffff


	//   ....[84]....
        /*023c*/ 	.word	0xffffffff


	//   ....[85]....
        /*0240*/ 	.word	0xffffffff


	//   ....[86]....
        /*0244*/ 	.word	0xffffffff


	//   ....[87]....
        /*0248*/ 	.word	0xffffffff


	//   ....[88]....
        /*024c*/ 	.word	0xffffffff


	//   ....[89]....
        /*0250*/ 	.word	0xffffffff


	//   ....[90]....
        /*0254*/ 	.word	0xffffffff


	//   ....[91]....
        /*0258*/ 	.word	0xffffffff


	//   ....[92]....
        /*025c*/ 	.word	0x05000024


	//   ....[93]....
        /*0260*/ 	.word	0x05000024


	//   ....[94]....
        /*0264*/ 	.word	0x05000024


	//   ....[95]....
        /*0268*/ 	.word	0x05000024


	//   ....[96]....
        /*026c*/ 	.word	0x05000024


	//   ....[97]....
        /*0270*/ 	.word	0x05000024


	//   ....[98]....
        /*0274*/ 	.word	0x05000024


	//   ....[99]....
        /*0278*/ 	.word	0x05000024


	//   ....[100]....
        /*027c*/ 	.word	0x05000024


	//   ....[101]....
        /*0280*/ 	.word	0x05000024


	//   ....[102]....
        /*0284*/ 	.word	0x05000024


	//   ....[103]....
        /*0288*/ 	.word	0x05000024


	//   ....[104]....
        /*028c*/ 	.word	0x05000024


	//   ....[105]....
        /*0290*/ 	.word	0x05000024


	//   ....[106]....
        /*0294*/ 	.word	0x05000024


	//   ....[107]....
        /*0298*/ 	.word	0x05000024


	//   ....[108]....
        /*029c*/ 	.word	0x05000024


	//   ....[109]....
        /*02a0*/ 	.word	0x05000024


	//   ....[110]....
        /*02a4*/ 	.word	0x05000024


	//   ....[111]....
        /*02a8*/ 	.word	0x05000024


	//   ....[112]....
        /*02ac*/ 	.word	0x05000024


	//   ....[113]....
        /*02b0*/ 	.word	0x05000024


	//   ....[114]....
        /*02b4*/ 	.word	0x05000024


	//   ....[115]....
        /*02b8*/ 	.word	0x05000024


	//   ....[116]....
        /*02bc*/ 	.word	0x05000024


	//   ....[117]....
        /*02c0*/ 	.word	0x05000024


	//   ....[118]....
        /*02c4*/ 	.word	0x05000024


	//   ....[119]....
        /*02c8*/ 	.word	0x05000024


	//   ....[120]....
        /*02cc*/ 	.word	0x05000024


	//   ....[121]....
        /*02d0*/ 	.word	0x05000024


	//   ....[122]....
        /*02d4*/ 	.word	0x05000024


	//   ....[123]....
        /*02d8*/ 	.word	0x05000024


	//   ....[124]....
        /*02dc*/ 	.word	0x05000024


	//   ....[125]....
        /*02e0*/ 	.word	0x05000024


	//   ....[126]....
        /*02e4*/ 	.word	0x05000024


	//   ....[127]....
        /*02e8*/ 	.word	0x05000024


	//   ....[128]....
        /*02ec*/ 	.word	0x05000024


	//   ....[129]....
        /*02f0*/ 	.word	0x05000024


	//   ....[130]....
        /*02f4*/ 	.word	0x05000024


	//   ....[131]....
        /*02f8*/ 	.word	0x05000024


	//   ....[132]....
        /*02fc*/ 	.word	0x05000024


	//   ....[133]....
        /*0300*/ 	.word	0x05000024


	//   ....[134]....
        /*0304*/ 	.word	0x05000024


	//   ....[135]....
        /*0308*/ 	.word	0x05000024


	//   ....[136]....
        /*030c*/ 	.word	0x05000024


	//   ....[137]....
        /*0310*/ 	.word	0x05000024


	//   ....[138]....
        /*0314*/ 	.word	0x05000024


	//   ....[139]....
        /*0318*/ 	.word	0x05000024


	//   ....[140]....
        /*031c*/ 	.word	0x05000024


	//   ....[141]....
        /*0320*/ 	.word	0x05000024


	//   ....[142]....
        /*0324*/ 	.word	0x05000024


	//   ....[143]....
        /*0328*/ 	.word	0x05000024


	//   ....[144]....
        /*032c*/ 	.word	0x05000024


	//   ....[145]....
        /*0330*/ 	.word	0x05000024


	//   ....[146]....
        /*0334*/ 	.word	0x05000024


	//   ....[147]....
        /*0338*/ 	.word	0x05000024


	//----- nvinfo : EIATTR_COOP_GROUP_INSTR_OFFSETS
	.align		4
.L_166:
        /*033c*/ 	.byte	0x04, 0x28
        /*033e*/ 	.short	(.L_168 - .L_167)


	//   ....[0]....
.L_167:
        /*0340*/ 	.word	0x00002a60


	//   ....[1]....
        /*0344*/ 	.word	0x00002ab0


	//   ....[2]....
        /*0348*/ 	.word	0x00002ad0


	//   ....[3]....
        /*034c*/ 	.word	0x00002b20


	//   ....[4]....
        /*0350*/ 	.word	0x00002b40


	//   ....[5]....
        /*0354*/ 	.word	0x00002b80


	//   ....[6]....
        /*0358*/ 	.word	0x00002bb0


	//   ....[7]....
        /*035c*/ 	.word	0x00002bf0


	//   ....[8]....
        /*0360*/ 	.word	0x00002c30


	//   ....[9]....
        /*0364*/ 	.word	0x00003180


	//   ....[10]....
        /*0368*/ 	.word	0x00003200


	//   ....[11]....
        /*036c*/ 	.word	0x00003210


	//   ....[12]....
        /*0370*/ 	.word	0x00003260


	//   ....[13]....
        /*0374*/ 	.word	0x00003280


	//   ....[14]....
        /*0378*/ 	.word	0x000032c0


	//   ....[15]....
        /*037c*/ 	.word	0x000032f0


	//   ....[16]....
        /*0380*/ 	.word	0x00003330


	//   ....[17]....
        /*0384*/ 	.word	0x00003370


	//   ....[18]....
        /*0388*/ 	.word	0x000039d0


	//   ....[19]....
        /*038c*/ 	.word	0x00003ab0


	//   ....[20]....
        /*0390*/ 	.word	0x00003b20


	//   ....[21]....
        /*0394*/ 	.word	0x00003bc0


	//   ....[22]....
        /*0398*/ 	.word	0x00003be0


	//   ....[23]....
        /*039c*/ 	.word	0x00003c30


	//   ....[24]....
        /*03a0*/ 	.word	0x00003c60


	//   ....[25]....
        /*03a4*/ 	.word	0x00003cc0


	//   ....[26]....
        /*03a8*/ 	.word	0x00003cf0


	//   ....[27]....
        /*03ac*/ 	.word	0x00003d70


	//   ....[28]....
        /*03b0*/ 	.word	0x00003d90


	//   ....[29]....
        /*03b4*/ 	.word	0x00003db0


	//   ....[30]....
        /*03b8*/ 	.word	0x00003e00


	//   ....[31]....
        /*03bc*/ 	.word	0x00003e30


	//   ....[32]....
        /*03c0*/ 	.word	0x00003f20


	//   ....[33]....
        /*03c4*/ 	.word	0x00004010


	//   ....[34]....
        /*03c8*/ 	.word	0x00004070


	//   ....[35]....
        /*03cc*/ 	.word	0x000040e0


	//   ....[36]....
        /*03d0*/ 	.word	0x00004100


	//   ....[37]....
        /*03d4*/ 	.word	0x00004160


	//   ....[38]....
        /*03d8*/ 	.word	0x00004180


	//   ....[39]....
        /*03dc*/ 	.word	0x000041d0


	//   ....[40]....
        /*03e0*/ 	.word	0x000041f0


	//   ....[41]....
        /*03e4*/ 	.word	0x00004250


	//   ....[42]....
        /*03e8*/ 	.word	0x00004270


	//   ....[43]....
        /*03ec*/ 	.word	0x000042f0


	//   ....[44]....
        /*03f0*/ 	.word	0x00004310


	//   ....[45]....
        /*03f4*/ 	.word	0x00004320


	//   ....[46]....
        /*03f8*/ 	.word	0x00009c20


	//   ....[47]....
        /*03fc*/ 	.word	0x00009ca0


	//   ....[48]....
        /*0400*/ 	.word	0x00009cb0


	//   ....[49]....
        /*0404*/ 	.word	0x00009d00


	//   ....[50]....
        /*0408*/ 	.word	0x00009d20


	//   ....[51]....
        /*040c*/ 	.word	0x00009d60


	//   ....[52]....
        /*0410*/ 	.word	0x00009d90


	//   ....[53]....
        /*0414*/ 	.word	0x00009dd0


	//   ....[54]....
        /*0418*/ 	.word	0x00009e10


	//   ....[55]....
        /*041c*/ 	.word	0x0000a2e0


	//   ....[56]....
        /*0420*/ 	.word	0x0000a360


	//   ....[57]....
        /*0424*/ 	.word	0x0000a370


	//   ....[58]....
        /*0428*/ 	.word	0x0000a3c0


	//   ....[59]....
        /*042c*/ 	.word	0x0000a3e0


	//   ....[60]....
        /*0430*/ 	.word	0x0000a420


	//   ....[61]....
        /*0434*/ 	.word	0x0000a450


	//   ....[62]....
        /*0438*/ 	.word	0x0000a490


	//   ....[63]....
        /*043c*/ 	.word	0x0000a4d0


	//   ....[64]....
        /*0440*/ 	.word	0x0000ab30


	//   ....[65]....
        /*0444*/ 	.word	0x0000ac10


	//   ....[66]....
        /*0448*/ 	.word	0x0000ac80


	//   ....[67]....
        /*044c*/ 	.word	0x0000ad20


	//   ....[68]....
        /*0450*/ 	.word	0x0000ad40


	//   ....[69]....
        /*0454*/ 	.word	0x0000ad90


	//   ....[70]....
        /*0458*/ 	.word	0x0000adc0


	//   ....[71]....
        /*045c*/ 	.word	0x0000ae00


	//   ....[72]....
        /*0460*/ 	.word	0x0000ae30


	//   ....[73]....
        /*0464*/ 	.word	0x0000aec0


	//   ....[74]....
        /*0468*/ 	.word	0x0000aee0


	//   ....[75]....
        /*046c*/ 	.word	0x0000af00


	//   ....[76]....
        /*0470*/ 	.word	0x0000af60


	//   ....[77]....
        /*0474*/ 	.word	0x0000af90


	//   ....[78]....
        /*0478*/ 	.word	0x0000b080


	//   ....[79]....
        /*047c*/ 	.word	0x0000b170


	//   ....[80]....
        /*0480*/ 	.word	0x0000b1d0


	//   ....[81]....
        /*0484*/ 	.word	0x0000b240


	//   ....[82]....
        /*0488*/ 	.word	0x0000b260


	//   ....[83]....
        /*048c*/ 	.word	0x0000b2c0


	//   ....[84]....
        /*0490*/ 	.word	0x0000b2e0


	//   ....[85]....
        /*0494*/ 	.word	0x0000b330


	//   ....[86]....
        /*0498*/ 	.word	0x0000b350


	//   ....[87]....
        /*049c*/ 	.word	0x0000b3b0


	//   ....[88]....
        /*04a0*/ 	.word	0x0000b3d0


	//   ....[89]....
        /*04a4*/ 	.word	0x0000b450


	//   ....[90]....
        /*04a8*/ 	.word	0x0000b470


	//   ....[91]....
        /*04ac*/ 	.word	0x0000b480


	//   ....[92]....
        /*04b0*/ 	.word	0x0000e490


	//   ....[93]....
        /*04b4*/ 	.word	0x0000e510


	//   ....[94]....
        /*04b8*/ 	.word	0x0000e5a0


	//   ....[95]....
        /*04bc*/ 	.word	0x0000e650


	//   ....[96]....
        /*04c0*/ 	.word	0x0000e6a0


	//   ....[97]....
        /*04c4*/ 	.word	0x0000e770


	//   ....[98]....
        /*04c8*/ 	.word	0x0000e7d0


	//   ....[99]....
        /*04cc*/ 	.word	0x0000e830


	//   ....[100]....
        /*04d0*/ 	.word	0x0000e8b0


	//   ....[101]....
        /*04d4*/ 	.word	0x0000e920


	//   ....[102]....
        /*04d8*/ 	.word	0x0000e9b0


	//   ....[103]....
        /*04dc*/ 	.word	0x0000ea50


	//   ....[104]....
        /*04e0*/ 	.word	0x0000eaa0


	//   ....[105]....
        /*04e4*/ 	.word	0x0000ebd0


	//   ....[106]....
        /*04e8*/ 	.word	0x0000ec40


	//   ....[107]....
        /*04ec*/ 	.word	0x0000ecc0


	//   ....[108]....
        /*04f0*/ 	.word	0x0000ed40


	//   ....[109]....
        /*04f4*/ 	.word	0x0000ee00


	//   ....[110]....
        /*04f8*/ 	.word	0x0000ee50


	//   ....[111]....
        /*04fc*/ 	.word	0x0000ef20


	//   ....[112]....
        /*0500*/ 	.word	0x0000ef80


	//   ....[113]....
        /*0504*/ 	.word	0x0000efe0


	//   ....[114]....
        /*0508*/ 	.word	0x0000f060


	//   ....[115]....
        /*050c*/ 	.word	0x0000f0d0


	//   ....[116]....
        /*0510*/ 	.word	0x0000f160


	//   ....[117]....
        /*0514*/ 	.word	0x0000f200


	//   ....[118]....
        /*0518*/ 	.word	0x0000f260


	//   ....[119]....
        /*051c*/ 	.word	0x0000f2f0


	//   ....[120]....
        /*0520*/ 	.word	0x0000f360


	//   ....[121]....
        /*0524*/ 	.word	0x0000f3e0


	//   ....[122]....
        /*0528*/ 	.word	0x0000f470


	//   ....[123]....
        /*052c*/ 	.word	0x0000f520


	//   ....[124]....
        /*0530*/ 	.word	0x0000f570


	//   ....[125]....
        /*0534*/ 	.word	0x0000f640


	//   ....[126]....
        /*0538*/ 	.word	0x0000f6a0


	//   ....[127]....
        /*053c*/ 	.word	0x0000f700


	//   ....[128]....
        /*0540*/ 	.word	0x0000f780


	//   ....[129]....
        /*0544*/ 	.word	0x0000f7f0


	//   ....[130]....
        /*0548*/ 	.word	0x0000f880


	//   ....[131]....
        /*054c*/ 	.word	0x0000f920


	//   ....[132]....
        /*0550*/ 	.word	0x0000f970


	//   ....[133]....
        /*0554*/ 	.word	0x0000faa0


	//   ....[134]....
        /*0558*/ 	.word	0x0000fb10


	//   ....[135]....
        /*055c*/ 	.word	0x0000fb90


	//   ....[136]....
        /*0560*/ 	.word	0x0000fc10


	//   ....[137]....
        /*0564*/ 	.word	0x0000fcd0


	//   ....[138]....
        /*0568*/ 	.word	0x0000fd20


	//   ....[139]....
        /*056c*/ 	.word	0x0000fdf0


	//   ....[140]....
        /*0570*/ 	.word	0x0000fe40


	//   ....[141]....
        /*0574*/ 	.word	0x0000feb0


	//   ....[142]....
        /*0578*/ 	.word	0x0000ff40


	//   ....[143]....
        /*057c*/ 	.word	0x0000ffa0


	//   ....[144]....
        /*0580*/ 	.word	0x00010030


	//   ....[145]....
        /*0584*/ 	.word	0x000100e0


	//   ....[146]....
        /*0588*/ 	.word	0x00010130


	//   ....[147]....
        /*058c*/ 	.word	0x000101c0


	//----- nvinfo : EIATTR_VRC_CTA_INIT_COUNT
	.align		4
.L_168:
        /*0590*/ 	.byte	0x02, 0x4a
	.zero		1
	.zero		1


	//----- nvinfo : EIATTR_EXIT_INSTR_OFFSETS
	.align		4
        /*0594*/ 	.byte	0x04, 0x1c
        /*0596*/ 	.short	(.L_170 - .L_169)


	//   ....[0]....
.L_169:
        /*0598*/ 	.word	0x000065b0


	//   ....[1]....
        /*059c*/ 	.word	0x000067b0


	//   ....[2]....
        /*05a0*/ 	.word	0x00006d20


	//   ....[3]....
        /*05a4*/ 	.word	0x00006db0


	//   ....[4]....
        /*05a8*/ 	.word	0x0000e3f0


	//   ....[5]....
        /*05ac*/ 	.word	0x0000e440


	//----- nvinfo : EIATTR_MAX_THREADS
	.align		4
.L_170:
        /*05b0*/ 	.byte	0x04, 0x05
        /*05b2*/ 	.short	(.L_172 - .L_171)
.L_171:
        /*05b4*/ 	.word	0x00000200
        /*05b8*/ 	.word	0x00000001
        /*05bc*/ 	.word	0x00000001


	//----- nvinfo : EIATTR_CRS_STACK_SIZE
	.align		4
.L_172:
        /*05c0*/ 	.byte	0x04, 0x1e
        /*05c2*/ 	.short	(.L_174 - .L_173)
.L_173:
        /*05c4*/ 	.word	0x00000000


	//----- nvinfo : EIATTR_CBANK_PARAM_SIZE
	.align		4
.L_174:
        /*05c8*/ 	.byte	0x03, 0x19
        /*05ca*/ 	.short	0x0060


	//----- nvinfo : EIATTR_PARAM_CBANK
	.align		4
        /*05cc*/ 	.byte	0x04, 0x0a
        /*05ce*/ 	.short	(.L_176 - .L_175)
	.align		4
.L_175:
        /*05d0*/ 	.word	index@(.nv.constant0._ZN6thrust24THRUST_300001_SM_1000_NS8cuda_cub4core6detail13_kernel_agentINS1_16__set_operations10SetOpAgentINS0_6detail15normal_iteratorINS0_10device_ptrIiEEEESB_SB_SB_SB_SB_l7CompareNS5_16serial_set_unionEN4cuda3std3__417integral_constantIbLb1EEEEEJSB_SB_SB_SB_llSB_SB_SC_SD_PNSG_4pairIllEEPmN3cub18CUB_300001_SM_100013ScanTileStateIlLb1EEEEEEvDpT0_)
        /*05d4*/ 	.short	0x0380
        /*05d6*/ 	.short	0x0060


	//----- nvinfo : EIATTR_SW_WAR
	.align		4
.L_176:
        /*05d8*/ 	.byte	0x04, 0x36
        /*05da*/ 	.short	(.L_178 - .L_177)
.L_177:
        /*05dc*/ 	.word	0x00000008
.L_178:


//--------------------- .nv.info._ZN6thrust24THRUST_300001_SM_1000_NS8cuda_cub4core6detail13_kernel_agentINS1_16__set_operations14PartitionAgentINS0_6detail15normal_iteratorINS0_10device_ptrIiEEEESB_l7CompareEEJSB_SB_lllPN4cuda3std3__44pairIllEESC_iEEEvDpT0_ --------------------------
	.section	.nv.info._ZN6thrust24THRUST_300001_SM_1000_NS8cuda_cub4core6detail13_kernel_agentINS1_16__set_operations14PartitionAgentINS0_6detail15normal_iteratorINS0_10device_ptrIiEEEESB_l7CompareEEJSB_SB_lllPN4cuda3std3__44pairIllEESC_iEEEvDpT0_,"",@"SHT_CUDA_INFO"
	.sectionflags	@""
	.align	4


	//----- nvinfo : EIATTR_CUDA_API_VERSION
	.align		4
        /*0000*/ 	.byte	0x04, 0x37
        /*0002*/ 	.short	(.L_180 - .L_179)
.L_179:
        /*0004*/ 	.word	0x00000082


	//----- nvinfo : EIATTR_KPARAM_INFO
	.align		4
.L_180:
        /*0008*/ 	.byte	0x04, 0x17
        /*000a*/ 	.short	(.L_182 - .L_181)
.L_181:
        /*000c*/ 	.word	0x00000000
        /*0010*/ 	.short	0x0007
        /*0012*/ 	.short	0x0034
        /*0014*/ 	.byte	0x00, 0xf0, 0x11, 0x00


	//----- nvinfo : EIATTR_KPARAM_INFO
	.align		4
.L_182:
        /*0018*/ 	.byte	0x04, 0x17
        /*001a*/ 	.short	(.L_184 - .L_183)
.L_183:
        /*001c*/ 	.word	0x00000000
        /*0020*/ 	.short	0x0006
        /*0022*/ 	.short	0x0030
        /*0024*/ 	.byte	0x00, 0xf0, 0x05, 0x00


	//----- nvinfo : EIATTR_KPARAM_INFO
	.align		4
.L_184:
        /*0028*/ 	.byte	0x04, 0x17
        /*002a*/ 	.short	(.L_186 - .L_185)
.L_185:
        /*002c*/ 	.word	0x00000000
        /*0030*/ 	.short	0x0005
        /*0032*/ 	.short	0x0028
        /*0034*/ 	.byte	0x00, 0xf5, 0x21, 0x00


	//----- nvinfo : EIATTR_KPARAM_INFO
	.align		4
.L_186:
        /*0038*/ 	.byte	0x04, 0x17
        /*003a*/ 	.short	(.L_188 - .L_187)
.L_187:
        /*003c*/ 	.word	0x00000000
        /*0040*/ 	.short	0x0004
        /*0042*/ 	.short	0x0020
        /*0044*/ 	.byte	0x00, 0xf0, 0x21, 0x00


	//----- nvinfo : EIATTR_KPARAM_INFO
	.align		4
.L_188:
        /*0048*/ 	.byte	0x04, 0x17
        /*004a*/ 	.short	(.L_190 - .L_189)
.L_189:
        /*004c*/ 	.word	0x00000000
        /*0050*/ 	.short	0x0003
        /*0052*/ 	.short	0x0018
        /*0054*/ 	.byte	0x00, 0xf0, 0x21, 0x00


	//----- nvinfo : EIATTR_KPARAM_INFO
	.align		4
.L_190:
        /*0058*/ 	.byte	0x04, 0x17
        /*005a*/ 	.short	(.L_192 - .L_191)
.L_191:
        /*005c*/ 	.word	0x00000000
        /*0060*/ 	.short	0x0002
        /*0062*/ 	.short	0x0010
        /*0064*/ 	.byte	0x00, 0xf0, 0x21, 0x00


	//----- nvinfo : EIATTR_KPARAM_INFO
	.align		4
.L_192:
        /*0068*/ 	.byte	0x04, 0x17
        /*006a*/ 	.short	(.L_194 - .L_193)
.L_193:
        /*006c*/ 	.word	0x00000000
        /*0070*/ 	.short	0x0001
        /*0072*/ 	.short	0x0008
        /*0074*/ 	.byte	0x00, 0xf0, 0x21, 0x00


	//----- nvinfo : EIATTR_KPARAM_INFO
	.align		4
.L_194:
        /*0078*/ 	.byte	0x04, 0x17
        /*007a*/ 	.short	(.L_196 - .L_195)
.L_195:
        /*007c*/ 	.word	0x00000000
        /*0080*/ 	.short	0x0000
        /*0082*/ 	.short	0x0000
        /*0084*/ 	.byte	0x00, 0xf0, 0x21, 0x00


	//----- nvinfo : EIATTR_SPARSE_MMA_MASK
	.align		4
.L_196:
        /*0088*/ 	.byte	0x03, 0x50
        /*008a*/ 	.short	0x0000


	//----- nvinfo : EIATTR_MAXREG_COUNT
	.align		4
        /*008c*/ 	.byte	0x03, 0x1b
        /*008e*/ 	.short	0x00ff


	//----- nvinfo : EIATTR_MERCURY_ISA_VERSION
	.align		4
        /*0090*/ 	.byte	0x03, 0x5f
        /*0092*/ 	.short	0x0101


	//----- nvinfo : EIATTR_VRC_CTA_INIT_COUNT
	.align		4
        /*0094*/ 	.byte	0x02, 0x4a
	.zero		1
	.zero		1


	//----- nvinfo : EIATTR_EXIT_INSTR_OFFSETS
	.align		4
        /*0098*/ 	.byte	0x04, 0x1c
        /*009a*/ 	.short	(.L_198 - .L_197)


	//   ....[0]....
.L_197:
        /*009c*/ 	.word	0x00000080


	//   ....[1]....
        /*00a0*/ 	.word	0x00001640


	//----- nvinfo : EIATTR_MAX_THREADS
	.align		4
.L_198:
        /*00a4*/ 	.byte	0x04, 0x05
        /*00a6*/ 	.short	(.L_200 - .L_199)
.L_199:
        /*00a8*/ 	.word	0x00000100
        /*00ac*/ 	.word	0x00000001
        /*00b0*/ 	.word	0x00000001


	//----- nvinfo : EIATTR_CRS_STACK_SIZE
	.align		4
.L_200:
        /*00b4*/ 	.byte	0x04, 0x1e
        /*00b6*/ 	.short	(.L_202 - .L_201)
.L_201:
        /*00b8*/ 	.word	0x00000000


	//----- nvinfo : EIATTR_CBANK_PARAM_SIZE
	.align		4
.L_202:
        /*00bc*/ 	.byte	0x03, 0x19
        /*00be*/ 	.short	0x0038


	//----- nvinfo : EIATTR_PARAM_CBANK
	.align		4
        /*00c0*/ 	.byte	0x04, 0x0a
        /*00c2*/ 	.short	(.L_204 - .L_203)
	.align		4
.L_203:
        /*00c4*/ 	.word	index@(.nv.constant0._ZN6thrust24THRUST_300001_SM_1000_NS8cuda_cub4core6detail13_kernel_agentINS1_16__set_operations14PartitionAgentINS0_6detail15normal_iteratorINS0_10device_ptrIiEEEESB_l7CompareEEJSB_SB_lllPN4cuda3std3__44pairIllEESC_iEEEvDpT0_)
        /*00c8*/ 	.short	0x0380
        /*00ca*/ 	.short	0x0038


	//----- nvinfo : EIATTR_SW_WAR
	.align		4
.L_204:
        /*00cc*/ 	.byte	0x04, 0x36
        /*00ce*/ 	.short	(.L_206 - .L_205)
.L_205:
        /*00d0*/ 	.word	0x00000008
.L_206:


//--------------------- .nv.info._ZN6thrust24THRUST_300001_SM_1000_NS8cuda_cub4core6detail13_kernel_agentINS1_16__set_operations10SetOpAgentINS0_6detail15normal_iteratorINS0_10device_ptrIiEEEESB_SB_SB_SB_SB_i7CompareNS5_16serial_set_unionEN4cuda3std3__417integral_constantIbLb1EEEEEJSB_SB_SB_SB_iiSB_SB_SC_SD_PNSG_4pairIiiEEPmN3cub18CUB_300001_SM_100013ScanTileStateIiLb1EEEEEEvDpT0_ --------------------------
	.section	.nv.info._ZN6thrust24THRUST_300001_SM_1000_NS8cuda_cub4core6detail13_kernel_agentINS1_16__set_operations10SetOpAgentINS0_6detail15normal_iteratorINS0_10device_ptrIiEEEESB_SB_SB_SB_SB_i7CompareNS5_16serial_set_unionEN4cuda3std3__417integral_constantIbLb1EEEEEJSB_SB_SB_SB_iiSB_SB_SC_SD_PNSG_4pairIiiEEPmN3cub18CUB_300001_SM_100013ScanTileStateIiLb1EEEEEEvDpT0_,"",@"SHT_CUDA_INFO"
	.sectionflags	@""
	.align	4


	//----- nvinfo : EIATTR_CUDA_API_VERSION
	.align		4
        /*0000*/ 	.byte	0x04, 0x37
        /*0002*/ 	.short	(.L_208 - .L_207)
.L_207:
        /*0004*/ 	.word	0x00000082


	//----- nvinfo : EIATTR_KPARAM_INFO
	.align		4
.L_208:
        /*0008*/ 	.byte	0x04, 0x17
        /*000a*/ 	.short	(.L_210 - .L_209)
.L_209:
        /*000c*/ 	.word	0x00000000
        /*0010*/ 	.short	0x000c
        /*0012*/ 	.short	0x0050
        /*0014*/ 	.byte	0x00, 0xf0, 0x21, 0x00


	//----- nvinfo : EIATTR_KPARAM_INFO
	.align		4
.L_210:
        /*0018*/ 	.byte	0x04, 0x17
        /*001a*/ 	.short	(.L_212 - .L_211)
.L_211:
        /*001c*/ 	.word	0x00000000
        /*0020*/ 	.short	0x000b
        /*0022*/ 	.short	0x0048
        /*0024*/ 	.byte	0x00, 0xf5, 0x21, 0x00


	//----- nvinfo : EIATTR_KPARAM_INFO
	.align		4
.L_212:
        /*0028*/ 	.byte	0x04, 0x17
        /*002a*/ 	.short	(.L_214 - .L_213)
.L_213:
        /*002c*/ 	.word	0x00000000
        /*0030*/ 	.short	0x000a
        /*0032*/ 	.short	0x0040
        /*0034*/ 	.byte	0x00, 0xf5, 0x21, 0x00


	//----- nvinfo : EIATTR_KPARAM_INFO
	.align		4
.L_214:
        /*0038*/ 	.byte	0x04, 0x17
        /*003a*/ 	.short	(.L_216 - .L_215)
.L_215:
        /*003c*/ 	.word	0x00000000
        /*0040*/ 	.short	0x0009
        /*0042*/ 	.short	0x0039
        /*0044*/ 	.byte	0x00, 0xf0, 0x05, 0x00


	//----- nvinfo : EIATTR_KPARAM_INFO
	.align		4
.L_216:
        /*0048*/ 	.byte	0x04, 0x17
        /*004a*/ 	.short	(.L_218 - .L_217)
.L_217:
        /*004c*/ 	.word	0x00000000
        /*0050*/ 	.short	0x0008
        /*0052*/ 	.short	0x0038
        /*0054*/ 	.byte	0x00, 0xf0, 0x05, 0x00


	//----- nvinfo : EIATTR_KPARAM_INFO
	.align		4
.L_218:
        /*0058*/ 	.byte	0x04, 0x17
        /*005a*/ 	.short	(.L_220 - .L_219)
.L_219:
        /*005c*/ 	.word	0x00000000
        /*0060*/ 	.short	0x0007
        /*0062*/ 	.short	0x0030
        /*0064*/ 	.byte	0x00, 0xf0, 0x21, 0x00


	//----- nvinfo : EIATTR_KPARAM_INFO
	.align		4
.L_220:
        /*0068*/ 	.byte	0x04, 0x17
        /*006a*/ 	.short	(.L_222 - .L_221)
.L_221:
        /*006c*/ 	.word	0x00000000
        /*0070*/ 	.short	0x0006
        /*0072*/ 	.short	0x0028
        /*0074*/ 	.byte	0x00, 0xf0, 0x21, 0x00


	//----- nvinfo : EIATTR_KPARAM_INFO
	.align		4
.L_222:
        /*0078*/ 	.byte	0x04, 0x17
        /*007a*/ 	.short	(.L_224 - .L_223)
.L_223:
        /*007c*/ 	.word	0x00000000
        /*0080*/ 	.short	0x0005
        /*0082*/ 	.short	0x0024
        /*0084*/ 	.byte	0x00, 0xf0, 0x11, 0x00


	//----- nvinfo : EIATTR_KPARAM_INFO
	.align		4
.L_224:
        /*0088*/ 	.byte	0x04, 0x17
        /*008a*/ 	.short	(.L_226 - .L_225)
.L_225:
        /*008c*/ 	.word	0x00000000
        /*0090*/ 	.short	0x0004
        /*0092*/ 	.short	0x0020
        /*0094*/ 	.byte	0x00, 0xf0, 0x11, 0x00


	//----- nvinfo : EIATTR_KPARAM_INFO
	.align		4
.L_226:
        /*0098*/ 	.byte	0x04, 0x17
        /*009a*/ 	.short	(.L_228 - .L_227)
.L_227:
        /*009c*/ 	.word	0x00000000
        /*00a0*/ 	.short	0x0003
        /*00a2*/ 	.short	0x0018
        /*00a4*/ 	.byte	0x00, 0xf0, 0x21, 0x00


	//----- nvinfo : EIATTR_KPARAM_INFO
	.align		4
.L_228:
        /*00a8*/ 	.byte	0x04, 0x17
        /*00aa*/ 	.short	(.L_230 - .L_229)
.L_229:
        /*00ac*/ 	.word	0x00000000
        /*00b0*/ 	.short	0x0002
        /*00b2*/ 	.short	0x0010
        /*00b4*/ 	.byte	0x00, 0xf0, 0x21, 0x00


	//----- nvinfo : EIATTR_KPARAM_INFO
	.align		4
.L_230:
        /*00b8*/ 	.byte	0x04, 0x17
        /*00ba*/ 	.short	(.L_232 - .L_231)
.L_231:
        /*00bc*/ 	.word	0x00000000
        /*00c0*/ 	.short	0x0001
        /*00c2*/ 	.short	0x0008
        /*00c4*/ 	.byte	0x00, 0xf0, 0x21, 0x00


	//----- nvinfo : EIATTR_KPARAM_INFO
	.align		4
.L_232:
        /*00c8*/ 	.byte	0x04, 0x17
        /*00ca*/ 	.short	(.L_234 - .L_233)
.L_233:
        /*00cc*/ 	.word	0x00000000
        /*00d0*/ 	.short	0x0000
        /*00d2*/ 	.short	0x0000
        /*00d4*/ 	.byte	0x00, 0xf0, 0x21, 0x00


	//----- nvinfo : EIATTR_SPARSE_MMA_MASK
	.align		4
.L_234:
        /*00d8*/ 	.byte	0x03, 0x50
        /*00da*/ 	.short	0x0000


	//----- nvinfo : EIATTR_MAXREG_COUNT
	.align		4
        /*00dc*/ 	.byte	0x03, 0x1b
        /*00de*/ 	.short	0x0080


	//----- nvinfo : EIATTR_NUM_BARRIERS
	.align		4
        /*00e0*/ 	.byte	0x02, 0x4c
        /*00e2*/ 	.byte	0x01
	.zero		1


	//----- nvinfo : EIATTR_MERCURY_ISA_VERSION
	.align		4
        /*00e4*/ 	.byte	0x03, 0x5f
        /*00e6*/ 	.short	0x0101


	//----- nvinfo : EIATTR_COOP_GROUP_MASK_REGIDS
	.align		4
        /*00e8*/ 	.byte	0x04, 0x29
        /*00ea*/ 	.short	(.L_236 - .L_235)


	//   ....[0]....
.L_235:
        /*00ec*/ 	.word	0xffffffff


	//   ....[1]....
        /*00f0*/ 	.word	0xffffffff


	//   ....[2]....
        /*00f4*/ 	.word	0xffffffff


	//   ....[3]....
        /*00f8*/ 	.word	0xffffffff


	//   ....[4]....
        /*00fc*/ 	.word	0xffffffff


	//   ....[5]....
        /*0100*/ 	.word	0xffffffff


	//   ....[6]....
        /*0104*/ 	.word	0xffffffff


	//   ....[7]....
        /*0108*/ 	.word	0xffffffff


	//   ....[8]....
        /*010c*/ 	.word	0xffffffff


	//   ....[9]....
        /*0110*/ 	.word	0xffffffff


	//   ....[10]....
        /*0114*/ 	.word	0xffffffff


	//   ....[11]....
        /*0118*/ 	.word	0xffffffff


	//   ....[12]....
        /*011c*/ 	.word	0xffffffff


	//   ....[13]....
        /*0120*/ 	.word	0xffffffff


	//   ....[14]....
        /*0124*/ 	.word	0xffffffff


	//   ....[15]....
        /*0128*/ 	.word	0xffffffff


	//   ....[16]....
        /*012c*/ 	.word	0xffffffff


	//   ....[17]....
        /*0130*/ 	.word	0xffffffff


	//   ....[18]....
        /*0134*/ 	.word	0xffffffff


	//   ....[19]....
        /*0138*/ 	.word	0xffffffff


	//   ....[20]....
        /*013c*/ 	.word	0xffffffff


	//   ....[21]....
        /*0140*/ 	.word	0xffffffff


	//   ....[22]....
        /*0144*/ 	.word	0xffffffff


	//   ....[23]....
        /*0148*/ 	.word	0xffffffff


	//   ....[24]....
        /*014c*/ 	.word	0xffffffff


	//   ....[25]....
        /*0150*/ 	.word	0xffffffff


	//   ....[26]....
        /*0154*/ 	.word	0xffffffff


	//   ....[27]....
        /*0158*/ 	.word	0xffffffff


	//   ....[28]....
        /*015c*/ 	.word	0xffffffff


	//   ....[29]....
        /*0160*/ 	.word	0xffffffff


	//   ....[30]....
        /*0164*/ 	.word	0xffffffff


	//   ....[31]....
        /*0168*/ 	.word	0xffffffff


	//   ....[32]....
        /*016c*/ 	.word	0xffffffff


	//   ....[33]....
        /*0170*/ 	.word	0xffffffff


	//   ....[34]....
        /*0174*/ 	.word	0xffffffff


	//   ....[35]....
        /*0178*/ 	.word	0xffffffff


	//   ....[36]....
        /*017c*/ 	.word	0xffffffff


	//   ....[37]....
        /*0180*/ 	.word	0xffffffff


	//   ....[38]....
        /*0184*/ 	.word	0xffffffff


	//   ....[39]....
        /*0188*/ 	.word	0xffffffff


	//   ....[40]....
        /*018c*/ 	.word	0xffffffff


	//   ....[41]....
        /*0190*/ 	.word	0xffffffff


	//   ....[42]....
        /*0194*/ 	.word	0xffffffff


	//   ....[43]....
        /*0198*/ 	.word	0xffffffff


	//   ....[44]....
        /*019c*/ 	.word	0xffffffff


	//   ....[45]....
        /*01a0*/ 	.word	0xffffffff


	//   ....[46]....
        /*01a4*/ 	.word	0xffffffff


	//   ....[47]....
        /*01a8*/ 	.word	0xffffffff


	//   ....[48]....
        /*01ac*/ 	.word	0xffffffff


	//   ....[49]....
        /*01b0*/ 	.word	0xffffffff


	//   ....[50]....
        /*01b4*/ 	.word	0xffffffff


	//   ....[51]....
        /*01b8*/ 	.word	0xffffffff


	//   ....[52]....
        /*01bc*/ 	.word	0xffffffff


	//   ....[53]....
        /*01c0*/ 	.word	0xffffffff


	//   ....[54]....
        /*01c4*/ 	.word	0xffffffff


	//   ....[55]....
        /*01c8*/ 	.word	0xffffffff


	//   ....[56]....
        /*01cc*/ 	.word	0x05000000


	//   ....[57]....
        /*01d0*/ 	.word	0x05000000


	//   ....[58]....
        /*01d4*/ 	.word	0x05000000


	//   ....[59]....
        /*01d8*/ 	.word	0x05000000


	//   ....[60]....
        /*01dc*/ 	.word	0x05000000


	//   ....[61]....
        /*01e0*/ 	.word	0x05000000


	//   ....[62]....
        /*01e4*/ 	.word	0x05000000


	//   ....[63]....
        /*01e8*/ 	.word	0x05000000


	//   ....[64]....
        /*01ec*/ 	.word	0x05000000


	//   ....[65]....
        /*01f0*/ 	.word	0x05000000


	//   ....[66]....
        /*01f4*/ 	.word	0x05000000


	//   ....[67]....
        /*01f8*/ 	.word	0x05000000


	//   ....[68]....
        /*01fc*/ 	.word	0x05000000


	//   ....[69]....
        /*0200*/ 	.word	0x05000000


	//   ....[70]....
        /*0204*/ 	.word	0x05000000


	//   ....[71]....
        /*0208*/ 	.word	0x05000000


	//   ....[72]....
        /*020c*/ 	.word	0x05000000


	//   ....[73]....
        /*0210*/ 	.word	0x05000000


	//   ....[74]....
        /*0214*/ 	.word	0x05000000


	//   ....[75]....
        /*0218*/ 	.word	0x05000000


	//   ....[76]....
        /*021c*/ 	.word	0x05000000


	//   ....[77]....
        /*0220*/ 	.word	0x05000000


	//   ....[78]....
        /*0224*/ 	.word	0x05000000


	//   ....[79]....
        /*0228*/ 	.word	0x05000000


	//   ....[80]....
        /*022c*/ 	.word	0x05000000


	//   ....[81]....
        /*0230*/ 	.word	0x05000000


	//   ....[82]....
        /*0234*/ 	.word	0x05000000


	//   ....[83]....
        /*0238*/ 	.word	0x05000000


	//   ....[84]....
        /*023c*/ 	.word	0x05000000


	//   ....[85]....
        /*0240*/ 	.word	0x05000000


	//   ....[86]....
        /*0244*/ 	.word	0x05000000


	//   ....[87]....
        /*0248*/ 	.word	0x05000000


	//   ....[88]....
        /*024c*/ 	.word	0x05000000


	//   ....[89]....
        /*0250*/ 	.word	0x05000000


	//   ....[90]....
        /*0254*/ 	.word	0x05000000


	//   ....[91]....
        /*0258*/ 	.word	0x05000000


	//----- nvinfo : EIATTR_COOP_GROUP_INSTR_OFFSETS
	.align		4
.L_236:
        /*025c*/ 	.byte	0x04, 0x28
        /*025e*/ 	.short	(.L_238 - .L_237)


	//   ....[0]....
.L_237:
        /*0260*/ 	.word	0x00002a30


	//   ....[1]....
        /*0264*/ 	.word	0x00002a60


	//   ....[2]....
        /*0268*/ 	.word	0x00002ad0


	//   ....[3]....
        /*026c*/ 	.word	0x00002b00


	//   ....[4]....
        /*0270*/ 	.word	0x00002b20


	//   ....[5]....
        /*0274*/ 	.word	0x00002f10


	//   ....[6]....
        /*0278*/ 	.word	0x00002f50


	//   ....[7]....
        /*027c*/ 	.word	0x00002fb0


	//   ....[8]....
        /*0280*/ 	.word	0x00002fe0


	//   ....[9]....
        /*0284*/ 	.word	0x00003000


	//   ....[10]....
        /*0288*/ 	.word	0x00003510


	//   ....[11]....
        /*028c*/ 	.word	0x000035e0


	//   ....[12]....
        /*0290*/ 	.word	0x00003640


	//   ....[13]....
        /*0294*/ 	.word	0x000036c0


	//   ....[14]....
        /*0298*/ 	.word	0x00003740


	//   ....[15]....
        /*029c*/ 	.word	0x000037a0


	//   ....[16]....
        /*02a0*/ 	.word	0x00003800


	//   ....[17]....
        /*02a4*/ 	.word	0x00003860


	//   ....[18]....
        /*02a8*/ 	.word	0x00003870


	//   ....[19]....
        /*02ac*/ 	.word	0x00003940


	//   ....[20]....
        /*02b0*/ 	.word	0x00003a20


	//   ....[21]....
        /*02b4*/ 	.word	0x00003a70


	//   ....[22]....
        /*02b8*/ 	.word	0x00003ae0


	//   ....[23]....
        /*02bc*/ 	.word	0x00003b40


	//   ....[24]....
        /*02c0*/ 	.word	0x00003b90


	//   ....[25]....
        /*02c4*/ 	.word	0x00003bf0


	//   ....[26]....
        /*02c8*/ 	.word	0x00003c30


	//   ....[27]....
        /*02cc*/ 	.word	0x00003c40


	//   ....[28]....
        /*02d0*/ 	.word	0x00009570


	//   ....[29]....
        /*02d4*/ 	.word	0x000095b0


	//   ....[30]....
        /*02d8*/ 	.word	0x00009610


	//   ....[31]....
        /*02dc*/ 	.word	0x00009640


	//   ....[32]....
        /*02e0*/ 	.word	0x00009660


	//   ....[33]....
        /*02e4*/ 	.word	0x00009a00


	//   ....[34]....
        /*02e8*/ 	.word	0x00009a40


	//   ....[35]....
        /*02ec*/ 	.word	0x00009aa0


	//   ....[36]....
        /*02f0*/ 	.word	0x00009ad0


	//   ....[37]....
        /*02f4*/ 	.word	0x00009af0


	//   ....[38]....
        /*02f8*/ 	.word	0x0000a000


	//   ....[39]....
        /*02fc*/ 	.word	0x0000a0d0


	//   ....[40]....
        /*0300*/ 	.word	0x0000a130


	//   ....[41]....
        /*0304*/ 	.word	0x0000a1b0


	//   ....[42]....
        /*0308*/ 	.word	0x0000a230


	//   ....[43]....
        /*030c*/ 	.word	0x0000a290


	//   ....[44]....
        /*0310*/ 	.word	0x0000a2f0


	//   ....[45]....
        /*0314*/ 	.word	0x0000a350


	//   ....[46]....
        /*0318*/ 	.word	0x0000a360


	//   ....[47]....
        /*031c*/ 	.word	0x0000a430


	//   ....[48]....
        /*0320*/ 	.word	0x0000a510


	//   ....[49]....
        /*0324*/ 	.word	0x0000a560


	//   ....[50]....
        /*0328*/ 	.word	0x0000a5d0


	//   ....[51]....
        /*032c*/ 	.word	0x0000a630


	//   ....[52]....
        /*0330*/ 	.word	0x0000a680


	//   ....[53]....
        /*0334*/ 	.word	0x0000a6e0


	//   ....[54]....
        /*0338*/ 	.word	0x0000a720


	//   ....[55]....
        /*033c*/ 	.word	0x0000a730


	//   ....[56]....
        /*0340*/ 	.word	0x0000d800


	//   ....[57]....
        /*0344*/ 	.word	0x0000d880


	//   ....[58]....
        /*0348*/ 	.word	0x0000d910


	//   ....[59]....
        /*034c*/ 	.word	0x0000d9c0


	//   ....[60]....
        /*0350*/ 	.word	0x0000da60


	//   ....[61]....
        /*0354*/ 	.word	0x0000db00


	//   ....[62]....
        /*0358*/ 	.word	0x0000db90


	//   ....[63]....
        /*035c*/ 	.word	0x0000dc00


	//   ....[64]....
        /*0360*/ 	.word	0x0000dce0


	//   ....[65]....
        /*0364*/ 	.word	0x0000dd50


	//   ....[66]....
        /*0368*/ 	.word	0x0000ddd0


	//   ....[67]....
        /*036c*/ 	.word	0x0000de50


	//   ....[68]....
        /*0370*/ 	.word	0x0000df00


	//   ....[69]....
        /*0374*/ 	.word	0x0000dfa0


	//   ....[70]....
        /*0378*/ 	.word	0x0000e040


	//   ....[71]....
        /*037c*/ 	.word	0x0000e0d0


	//   ....[72]....
        /*0380*/ 	.word	0x0000e140


	//   ....[73]....
        /*0384*/ 	.word	0x0000e1b0


	//   ....[74]....
        /*0388*/ 	.word	0x0000e220


	//   ....[75]....
        /*038c*/ 	.word	0x0000e2a0


	//   ....[76]....
        /*0390*/ 	.word	0x0000e330


	//   ....[77]....
        /*0394*/ 	.word	0x0000e3e0


	//   ....[78]....
        /*0398*/ 	.word	0x0000e480


	//   ....[79]....
        /*039c*/ 	.word	0x0000e520


	//   ....[80]....
        /*03a0*/ 	.word	0x0000e5b0


	//   ....[81]....
        /*03a4*/ 	.word	0x0000e620


	//   ....[82]....
        /*03a8*/ 	.word	0x0000e700


	//   ....[83]....
        /*03ac*/ 	.word	0x0000e770


	//   ....[84]....
        /*03b0*/ 	.word	0x0000e7f0


	//   ....[85]....
        /*03b4*/ 	.word	0x0000e870


	//   ....[86]....
        /*03b8*/ 	.word	0x0000e920


	//   ....[87]....
        /*03bc*/ 	.word	0x0000e9c0


	//   ....[88]....
        /*03c0*/ 	.word	0x0000ea60


	//   ....[89]....
        /*03c4*/ 	.word	0x0000eaf0


	//   ....[90]....
        /*03c8*/ 	.word	0x0000eb60


	//   ....[91]....
        /*03cc*/ 	.word	0x0000ebd0


	//----- nvinfo : EIATTR_VRC_CTA_INIT_COUNT
	.align		4
.L_238:
        /*03d0*/ 	.byte	0x02, 0x4a
	.zero		1
	.zero		1


	//----- nvinfo : EIATTR_EXIT_INSTR_OFFSETS
	.align		4
        /*03d4*/ 	.byte	0x04, 0x1c
        /*03d6*/ 	.short	(.L_240 - .L_239)


	//   ....[0]....
.L_239:
        /*03d8*/ 	.word	0x00005f00


	//   ....[1]....
        /*03dc*/ 	.word	0x000060b0


	//   ....[2]....
        /*03e0*/ 	.word	0x00006650


	//   ....[3]....
        /*03e4*/ 	.word	0x000066f0


	//   ....[4]....
        /*03e8*/ 	.word	0x0000d760


	//   ....[5]....
        /*03ec*/ 	.word	0x0000d7b0


	//----- nvinfo : EIATTR_MAX_THREADS
	.align		4
.L_240:
        /*03f0*/ 	.byte	0x04, 0x05
        /*03f2*/ 	.short	(.L_242 - .L_241)
.L_241:
        /*03f4*/ 	.word	0x00000200
        /*03f8*/ 	.word	0x00000001
        /*03fc*/ 	.word	0x00000001


	//----- nvinfo : EIATTR_CRS_STACK_SIZE
	.align		4
.L_242:
        /*0400*/ 	.byte	0x04, 0x1e
        /*0402*/ 	.short	(.L_244 - .L_243)
.L_243:
        /*0404*/ 	.word	0x00000000


	//----- nvinfo : EIATTR_CBANK_PARAM_SIZE
	.align		4
.L_244:
        /*0408*/ 	.byte	0x03, 0x19
        /*040a*/ 	.short	0x0058


	//----- nvinfo : EIATTR_PARAM_CBANK
	.align		4
        /*040c*/ 	.byte	0x04, 0x0a
        /*040e*/ 	.short	(.L_246 - .L_245)
	.align		4
.L_245:
        /*0410*/ 	.word	index@(.nv.constant0._ZN6thrust24THRUST_300001_SM_1000_NS8cuda_cub4core6detail13_kernel_agentINS1_16__set_operations10SetOpAgentINS0_6detail15normal_iteratorINS0_10device_ptrIiEEEESB_SB_SB_SB_SB_i7CompareNS5_16serial_set_unionEN4cuda3std3__417integral_constantIbLb1EEEEEJSB_SB_SB_SB_iiSB_SB_SC_SD_PNSG_4pairIiiEEPmN3cub18CUB_300001_SM_100013ScanTileStateIiLb1EEEEEEvDpT0_)
        /*0414*/ 	.short	0x0380
        /*0416*/ 	.short	0x0058


	//----- nvinfo : EIATTR_SW_WAR
	.align		4
.L_246:
        /*0418*/ 	.byte	0x04, 0x36
        /*041a*/ 	.short	(.L_248 - .L_247)
.L_247:
        /*041c*/ 	.word	0x00000008
.L_248:


//--------------------- .nv.info._ZN6thrust24THRUST_300001_SM_1000_NS8cuda_cub4core6detail13_kernel_agentINS1_16__set_operations14PartitionAgentINS0_6detail15normal_iteratorINS0_10device_ptrIiEEEESB_i7CompareEEJSB_SB_iiiPN4cuda3std3__44pairIiiEESC_iEEEvDpT0_ --------------------------
	.section	.nv.info._ZN6thrust24THRUST_300001_SM_1000_NS8cuda_cub4core6detail13_kernel_agentINS1_16__set_operations14PartitionAgentINS0_6detail15normal_iteratorINS0_10device_ptrIiEEEESB_i7CompareEEJSB_SB_iiiPN4cuda3std3__44pairIiiEESC_iEEEvDpT0_,"",@"SHT_CUDA_INFO"
	.sectionflags	@""
	.align	4


	//----- nvinfo : EIATTR_CUDA_API_VERSION
	.align		4
        /*0000*/ 	.byte	0x04, 0x37
        /*0002*/ 	.short	(.L_250 - .L_249)
.L_249:
        /*0004*/ 	.word	0x00000082


	//----- nvinfo : EIATTR_KPARAM_INFO
	.align		4
.L_250:
        /*0008*/ 	.byte	0x04, 0x17
        /*000a*/ 	.short	(.L_252 - .L_251)
.L_251:
        /*000c*/ 	.word	0x00000000
        /*0010*/ 	.short	0x0007
        /*0012*/ 	.short	0x002c
        /*0014*/ 	.byte	0x00, 0xf0, 0x11, 0x00


	//----- nvinfo : EIATTR_KPARAM_INFO
	.align		4
.L_252:
        /*0018*/ 	.byte	0x04, 0x17
        /*001a*/ 	.short	(.L_254 - .L_253)
.L_253:
        /*001c*/ 	.word	0x00000000
        /*0020*/ 	.short	0x0006
        /*0022*/ 	.short	0x0028
        /*0024*/ 	.byte	0x00, 0xf0, 0x05, 0x00


	//----- nvinfo : EIATTR_KPARAM_INFO
	.align		4
.L_254:
        /*0028*/ 	.byte	0x04, 0x17
        /*002a*/ 	.short	(.L_256 - .L_255)
.L_255:
        /*002c*/ 	.word	0x00000000
        /*0030*/ 	.short	0x0005
        /*0032*/ 	.short	0x0020
        /*0034*/ 	.byte	0x00, 0xf5, 0x21, 0x00


	//----- nvinfo : EIATTR_KPARAM_INFO
	.align		4
.L_256:
        /*0038*/ 	.byte	0x04, 0x17
        /*003a*/ 	.short	(.L_258 - .L_257)
.L_257:
        /*003c*/ 	.word	0x00000000
        /*0040*/ 	.short	0x0004
        /*0042*/ 	.short	0x0018
        /*0044*/ 	.byte	0x00, 0xf0, 0x11, 0x00


	//----- nvinfo : EIATTR_KPARAM_INFO
	.align		4
.L_258:
        /*0048*/ 	.byte	0x04, 0x17
        /*004a*/ 	.short	(.L_260 - .L_259)
.L_259:
        /*004c*/ 	.word	0x00000000
        /*0050*/ 	.short	0x0003
        /*0052*/ 	.short	0x0014
        /*0054*/ 	.byte	0x00, 0xf0, 0x11, 0x00


	//----- nvinfo : EIATTR_KPARAM_INFO
	.align		4
.L_260:
        /*0058*/ 	.byte	0x04, 0x17
        /*005a*/ 	.short	(.L_262 - .L_261)
.L_261:
        /*005c*/ 	.word	0x00000000
        /*0060*/ 	.short	0x0002
        /*0062*/ 	.short	0x0010
        /*0064*/ 	.byte	0x00, 0xf0, 0x11, 0x00


	//----- nvinfo : EIATTR_KPARAM_INFO
	.align		4
.L_262:
        /*0068*/ 	.byte	0x04, 0x17
        /*006a*/ 	.short	(.L_264 - .L_263)
.L_263:
        /*006c*/ 	.word	0x00000000
        /*0070*/ 	.short	0x0001
        /*0072*/ 	.short	0x0008
        /*0074*/ 	.byte	0x00, 0xf0, 0x21, 0x00


	//----- nvinfo : EIATTR_KPARAM_INFO
	.align		4
.L_264:
        /*0078*/ 	.byte	0x04, 0x17
        /*007a*/ 	.short	(.L_266 - .L_265)
.L_265:
        /*007c*/ 	.word	0x00000000
        /*0080*/ 	.short	0x0000
        /*0082*/ 	.short	0x0000
        /*0084*/ 	.byte	0x00, 0xf0, 0x21, 0x00


	//----- nvinfo : EIATTR_SPARSE_MMA_MASK
	.align		4
.L_266:
        /*0088*/ 	.byte	0x03, 0x50
        /*008a*/ 	.short	0x0000


	//----- nvinfo : EIATTR_MAXREG_COUNT
	.align		4
        /*008c*/ 	.byte	0x03, 0x1b
        /*008e*/ 	.short	0x00ff


	//----- nvinfo : EIATTR_MERCURY_ISA_VERSION
	.align		4
        /*0090*/ 	.byte	0x03, 0x5f
        /*0092*/ 	.short	0x0101


	//----- nvinfo : EIATTR_VRC_CTA_INIT_COUNT
	.align		4
        /*0094*/ 	.byte	0x02, 0x4a
	.zero		1
	.zero		1


	//----- nvinfo : EIATTR_EXIT_INSTR_OFFSETS
	.align		4
        /*0098*/ 	.byte	0x04, 0x1c
        /*009a*/ 	.short	(.L_268 - .L_267)


	//   ....[0]....
.L_267:
        /*009c*/ 	.word	0x00000070


	//   ....[1]....
        /*00a0*/ 	.word	0x00000e50


	//----- nvinfo : EIATTR_MAX_THREADS
	.align		4
.L_268:
        /*00a4*/ 	.byte	0x04, 0x05
        /*00a6*/ 	.short	(.L_270 - .L_269)
.L_269:
        /*00a8*/ 	.word	0x00000100
        /*00ac*/ 	.word	0x00000001
        /*00b0*/ 	.word	0x00000001


	//----- nvinfo : EIATTR_CRS_STACK_SIZE
	.align		4
.L_270:
        /*00b4*/ 	.byte	0x04, 0x1e
        /*00b6*/ 	.short	(.L_272 - .L_271)
.L_271:
        /*00b8*/ 	.word	0x00000000


	//----- nvinfo : EIATTR_CBANK_PARAM_SIZE
	.align		4
.L_272:
        /*00bc*/ 	.byte	0x03, 0x19
        /*00be*/ 	.short	0x0030


	//----- nvinfo : EIATTR_PARAM_CBANK
	.align		4
        /*00c0*/ 	.byte	0x04, 0x0a
        /*00c2*/ 	.short	(.L_274 - .L_273)
	.align		4
.L_273:
        /*00c4*/ 	.word	index@(.nv.constant0._ZN6thrust24THRUST_300001_SM_1000_NS8cuda_cub4core6detail13_kernel_agentINS1_16__set_operations14PartitionAgentINS0_6detail15normal_iteratorINS0_10device_ptrIiEEEESB_i7CompareEEJSB_SB_iiiPN4cuda3std3__44pairIiiEESC_iEEEvDpT0_)
        /*00c8*/ 	.short	0x0380
        /*00ca*/ 	.short	0x0030


	//----- nvinfo : EIATTR_SW_WAR
	.align		4
.L_274:
        /*00cc*/ 	.byte	0x04, 0x36
        /*00ce*/ 	.short	(.L_276 - .L_275)
.L_275:
        /*00d0*/ 	.word	0x00000008
.L_276:


//--------------------- .nv.info._ZN6thrust24THRUST_300001_SM_1000_NS8cuda_cub4core6detail13_kernel_agentINS1_16__set_operations10SetOpAgentINS0_6detail15normal_iteratorINS0_10device_ptrIiEEEESB_SB_SB_SB_SB_lN4cuda3std3__44lessIiEENS5_16serial_set_unionENSE_17integral_constantIbLb1EEEEEJSB_SB_SB_SB_llSB_SB_SG_SH_PNSE_4pairIllEEPmN3cub18CUB_300001_SM_100013ScanTileStateIlLb1EEEEEEvDpT0_ --------------------------
	.section	.nv.info._ZN6thrust24THRUST_300001_SM_1000_NS8cuda_cub4core6detail13_kernel_agentINS1_16__set_operations10SetOpAgentINS0_6detail15normal_iteratorINS0_10device_ptrIiEEEESB_SB_SB_SB_SB_lN4cuda3std3__44lessIiEENS5_16serial_set_unionENSE_17integral_constantIbLb1EEEEEJSB_SB_SB_SB_llSB_SB_SG_SH_PNSE_4pairIllEEPmN3cub18CUB_300001_SM_100013ScanTileStateIlLb1EEEEEEvDpT0_,"",@"SHT_CUDA_INFO"
	.sectionflags	@""
	.align	4


	//----- nvinfo : EIATTR_CUDA_API_VERSION
	.align		4
        /*0000*/ 	.byte	0x04, 0x37
        /*0002*/ 	.short	(.L_278 - .L_277)
.L_277:
        /*0004*/ 	.word	0x00000082


	//----- nvinfo : EIATTR_KPARAM_INFO
	.align		4
.L_278:
        /*0008*/ 	.byte	0x04, 0x17
        /*000a*/ 	.short	(.L_280 - .L_279)
.L_279:
        /*000c*/ 	.word	0x00000000
        /*0010*/ 	.short	0x000c
        /*0012*/ 	.short	0x0058
        /*0014*/ 	.byte	0x00, 0xf0, 0x21, 0x00


	//----- nvinfo : EIATTR_KPARAM_INFO
	.align		4
.L_280:
        /*0018*/ 	.byte	0x04, 0x17
        /*001a*/ 	.short	(.L_282 - .L_281)
.L_281:
        /*001c*/ 	.word	0x00000000
        /*0020*/ 	.short	0x000b
        /*0022*/ 	.short	0x0050
        /*0024*/ 	.byte	0x00, 0xf5, 0x21, 0x00


	//----- nvinfo : EIATTR_KPARAM_INFO
	.align		4
.L_282:
        /*0028*/ 	.byte	0x04, 0x17
        /*002a*/ 	.short	(.L_284 - .L_283)
.L_283:
        /*002c*/ 	.word	0x00000000
        /*0030*/ 	.short	0x000a
        /*0032*/ 	.short	0x0048
        /*0034*/ 	.byte	0x00, 0xf5, 0x21, 0x00


	//----- nvinfo : EIATTR_KPARAM_INFO
	.align		4
.L_284:
        /*0038*/ 	.byte	0x04, 0x17
        /*003a*/ 	.short	(.L_286 - .L_285)
.L_285:
        /*003c*/ 	.word	0x00000000
        /*0040*/ 	.short	0x0009
        /*0042*/ 	.short	0x0041
        /*0044*/ 	.byte	0x00, 0xf0, 0x05, 0x00


	//----- nvinfo : EIATTR_KPARAM_INFO
	.align		4
.L_286:
        /*0048*/ 	.byte	0x04, 0x17
        /*004a*/ 	.short	(.L_288 - .L_287)
.L_287:
        /*004c*/ 	.word	0x00000000
        /*0050*/ 	.short	0x0008
        /*0052*/ 	.short	0x0040
        /*0054*/ 	.byte	0x00, 0xf0, 0x05, 0x00


	//----- nvinfo : EIATTR_KPARAM_INFO
	.align		4
.L_288:
        /*0058*/ 	.byte	0x04, 0x17
        /*005a*/ 	.short	(.L_290 - .L_289)
.L_289:
        /*005c*/ 	.word	0x00000000
        /*0060*/ 	.short	0x0007
        /*0062*/ 	.short	0x0038
        /*0064*/ 	.byte	0x00, 0xf0, 0x21, 0x00


	//----- nvinfo : EIATTR_KPARAM_INFO
	.align		4
.L_290:
        /*0068*/ 	.byte	0x04, 0x17
        /*006a*/ 	.short	(.L_292 - .L_291)
.L_291:
        /*006c*/ 	.word	0x00000000
        /*0070*/ 	.short	0x0006
        /*0072*/ 	.short	0x0030
        /*0074*/ 	.byte	0x00, 0xf0, 0x21, 0x00


	//----- nvinfo : EIATTR_KPARAM_INFO
	.align		4
.L_292:
        /*0078*/ 	.byte	0x04, 0x17
        /*007a*/ 	.short	(.L_294 - .L_293)
.L_293:
        /*007c*/ 	.word	0x00000000
        /*0080*/ 	.short	0x0005
        /*0082*/ 	.short	0x0028
        /*0084*/ 	.byte	0x00, 0xf0, 0x21, 0x00


	//----- nvinfo : EIATTR_KPARAM_INFO
	.align		4
.L_294:
        /*0088*/ 	.byte	0x04, 0x17
        /*008a*/ 	.short	(.L_296 - .L_295)
.L_295:
        /*008c*/ 	.word	0x00000000
        /*0090*/ 	.short	0x0004
        /*0092*/ 	.short	0x0020
        /*0094*/ 	.byte	0x00, 0xf0, 0x21, 0x00


	//----- nvinfo : EIATTR_KPARAM_INFO
	.align		4
.L_296:
        /*0098*/ 	.byte	0x04, 0x17
        /*009a*/ 	.short	(.L_298 - .L_297)
.L_297:
        /*009c*/ 	.word	0x00000000
        /*00a0*/ 	.short	0x0003
        /*00a2*/ 	.short	0x0018
        /*00a4*/ 	.byte	0x00, 0xf0, 0x21, 0x00


	//----- nvinfo : EIATTR_KPARAM_INFO
	.align		4
.L_298:
        /*00a8*/ 	.byte	0x04, 0x17
        /*00aa*/ 	.short	(.L_300 - .L_299)
.L_299:
        /*00ac*/ 	.word	0x00000000
        /*00b0*/ 	.short	0x0002
        /*00b2*/ 	.short	0x0010
        /*00b4*/ 	.byte	0x00, 0xf0, 0x21, 0x00


	//----- nvinfo : EIATTR_KPARAM_INFO
	.align		4
.L_300:
        /*00b8*/ 	.byte	0x04, 0x17
        /*00ba*/ 	.short	(.L_302 - .L_301)
.L_301:
        /*00bc*/ 	.word	0x00000000
        /*00c0*/ 	.short	0x0001
        /*00c2*/ 	.short	0x0008
        /*00c4*/ 	.byte	0x00, 0xf0, 0x21, 0x00


	//----- nvinfo : EIATTR_KPARAM_INFO
	.align		4
.L_302:
        /*00c8*/ 	.byte	0x04, 0x17
        /*00ca*/ 	.short	(.L_304 - .L_303)
.L_303:
        /*00cc*/ 	.word	0x00000000
        /*00d0*/ 	.short	0x0000
        /*00d2*/ 	.short	0x0000
        /*00d4*/ 	.byte	0x00, 0xf0, 0x21, 0x00


	//----- nvinfo : EIATTR_SPARSE_MMA_MASK
	.align		4
.L_304:
        /*00d8*/ 	.byte	0x03, 0x50
        /*00da*/ 	.short	0x0000


	//----- nvinfo : EIATTR_MAXREG_COUNT
	.align		4
        /*00dc*/ 	.byte	0x03, 0x1b
        /*00de*/ 	.short	0x0080


	//----- nvinfo : EIATTR_NUM_BARRIERS
	.align		4
        /*00e0*/ 	.byte	0x02, 0x4c
        /*00e2*/ 	.byte	0x01
	.zero		1


	//----- nvinfo : EIATTR_MERCURY_ISA_VERSION
	.align		4
        /*00e4*/ 	.byte	0x03, 0x5f
        /*00e6*/ 	.short	0x0101


	//----- nvinfo : EIATTR_COOP_GROUP_MASK_REGIDS
	.align		4
        /*00e8*/ 	.byte	0x04, 0x29
        /*00ea*/ 	.short	(.L_306 - .L_305)


	//   ....[0]....
.L_305:
        /*00ec*/ 	.word	0xffffffff


	//   ....[1]....
        /*00f0*/ 	.word	0xffffffff


	//   ....[2]....
        /*00f4*/ 	.word	0xffffffff


	//   ....[3]....
        /*00f8*/ 	.word	0xffffffff


	//   ....[4]....
        /*00fc*/ 	.word	0xffffffff


	//   ....[5]....
        /*0100*/ 	.word	0xffffffff


	//   ....[6]....
        /*0104*/ 	.word	0xffffffff


	//   ....[7]....
        /*0108*/ 	.word	0xffffffff


	//   ....[8]....
        /*010c*/ 	.word	0xffffffff


	//   ....[9]....
        /*0110*/ 	.word	0xffffffff


	//   ....[10]....
        /*0114*/ 	.word	0xffffffff


	//   ....[11]....
        /*0118*/ 	.word	0xffffffff


	//   ....[12]....
        /*011c*/ 	.word	0xffffffff


	//   ....[13]....
        /*0120*/ 	.word	0xffffffff


	//   ....[14]....
        /*0124*/ 	.word	0xffffffff


	//   ....[15]....
        /*0128*/ 	.word	0xffffffff


	//   ....[16]....
        /*012c*/ 	.word	0xffffffff


	//   ....[17]....
        /*0130*/ 	.word	0xffffffff


	//   ....[18]....
        /*0134*/ 	.word	0xffffffff


	//   ....[19]....
        /*0138*/ 	.word	0xffffffff


	//   ....[20]....
        /*013c*/ 	.word	0xffffffff


	//   ....[21]....
        /*0140*/ 	.word	0xffffffff


	//   ....[22]....
        /*0144*/ 	.word	0xffffffff


	//   ....[23]....
        /*0148*/ 	.word	0xffffffff


	//   ....[24]....
        /*014c*/ 	.word	0xffffffff


	//   ....[25]....
        /*0150*/ 	.word	0xffffffff


	//   ....[26]....
        /*0154*/ 	.word	0xffffffff


	//   ....[27]....
        /*0158*/ 	.word	0xffffffff


	//   ....[28]....
        /*015c*/ 	.word	0xffffffff


	//   ....[29]....
        /*0160*/ 	.word	0xffffffff


	//   ....[30]....
        /*0164*/ 	.word	0xffffffff


	//   ....[31]....
        /*0168*/ 	.word	0xffffffff


	//   ....[32]....
        /*016c*/ 	.word	0xffffffff


	//   ....[33]....
        /*0170*/ 	.word	0xffffffff


	//   ....[34]....
        /*0174*/ 	.word	0xffffffff


	//   ....[35]....
        /*0178*/ 	.word	0xffffffff


	//   ....[36]....
        /*017c*/ 	.word	0xffffffff


	//   ....[37]....
        /*0180*/ 	.word	0xffffffff


	//   ....[38]....
        /*0184*/ 	.word	0xffffffff


	//   ....[39]....
        /*0188*/ 	.word	0xffffffff


	//   ....[40]....
        /*018c*/ 	.word	0xffffffff


	//   ....[41]....
        /*0190*/ 	.word	0xffffffff


	//   ....[42]....
        /*0194*/ 	.word	0xffffffff


	//   ....[43]....
        /*0198*/ 	.word	0xffffffff


	//   ....[44]....
        /*019c*/ 	.word	0xffffffff


	//   ....[45]....
        /*01a0*/ 	.word	0xffffffff


	//   ....[46]....
        /*01a4*/ 	.word	0xffffffff


	//   ....[47]....
        /*01a8*/ 	.word	0xffffffff


	//   ....[48]....
        /*01ac*/ 	.word	0xffffffff


	//   ....[49]....
        /*01b0*/ 	.word	0xffffffff


	//   ....[50]....
        /*01b4*/ 	.word	0xffffffff


	//   ....[51]....
        /*01b8*/ 	.word	0xffffffff


	//   ....[52]....
        /*01bc*/ 	.word	0xffffffff


	//   ....[53]....
        /*01c0*/ 	.word	0xffffffff


	//   ....[54]....
        /*01c4*/ 	.word	0xffffffff


	//   ....[55]....
        /*01c8*/ 	.word	0xffffffff


	//   ....[56]....
        /*01cc*/ 	.word	0xffffffff


	//   ....[57]....
        /*01d0*/ 	.word	0xffffffff


	//   ....[58]....
        /*01d4*/ 	.word	0xffffffff


	//   ....[59]....
        /*01d8*/ 	.word	0xffffffff


	//   ....[60]....
        /*01dc*/ 	.word	0xffffffff


	//   ....[61]....
        /*01e0*/ 	.word	0xffffffff


	//   ....[62]....
        /*01e4*/ 	.word	0xffffffff


	//   ....[63]....
        /*01e8*/ 	.word	0xffffffff


	//   ....[64]....
        /*01ec*/ 	.word	0xffffffff


	//   ....[65]....
        /*01f0*/ 	.word	0xffffffff


	//   ....[66]....
        /*01f4*/ 	.word	0xffffffff


	//   ....[67]....
        /*01f8*/ 	.word	0xffffffff


	//   ....[68]....
        /*01fc*/ 	.word	0xffffffff


	//   ....[69]....
        /*0200*/ 	.word	0xffffffff


	//   ....[70]....
        /*0204*/ 	.word	0xffffffff


	//   ....[71]....
        /*0208*/ 	.word	0xffffffff


	//   ....[72]....
        /*020c*/ 	.word	0xffffffff


	//   ....[73]....
        /*0210*/ 	.word	0xffffffff


	//   ....[74]....
        /*0214*/ 	.word	0xffffffff


	//   ....[75]....
        /*0218*/ 	.word	0xffffffff


	//   ....[76]....
        /*021c*/ 	.word	0xffffffff


	//   ....[77]....
        /*0220*/ 	.word	0xffffffff


	//   ....[78]....
        /*0224*/ 	.word	0xffffffff


	//   ....[79]....
        /*0228*/ 	.word	0xffffffff


	//   ....[80]....
        /*022c*/ 	.word	0xffffffff


	//   ....[81]....
        /*0230*/ 	.word	0xffffffff


	//   ....[82]....
        /*0234*/ 	.word	0xffffffff


	//   ....[83]....
        /*0238*/ 	.word	0xffffffff


	//   ....[84]....
        /*023c*/ 	.word	0xffffffff


	//   ....[85]....
        /*0240*/ 	.word	0xffffffff


	//   ....[86]....
        /*0244*/ 	.word	0xffffffff


	//   ....[87]....
        /*0248*/ 	.word	0xffffffff


	//   ....[88]....
        /*024c*/ 	.word	0xffffffff


	//   ....[89]....
        /*0250*/ 	.word	0xffffffff


	//   ....[90]....
        /*0254*/ 	.word	0xffffffff


	//   ....[91]....
        /*0258*/ 	.word	0xffffffff


	//   ....[92]....
        /*025c*/ 	.word	0x05000024


	//   ....[93]....
        /*0260*/ 	.word	0x05000024


	//   ....[94]....
        /*0264*/ 	.word	0x05000024


	//   ....[95]....
        /*0268*/ 	.word	0x05000024


	//   ....[96]....
        /*026c*/ 	.word	0x05000024


	//   ....[97]....
        /*0270*/ 	.word	0x05000024


	//   ....[98]....
        /*0274*/ 	.word	0x05000024


	//   ....[99]....
        /*0278*/ 	.word	0x05000024


	//   ....[100]....
        /*027c*/ 	.word	0x05000024


	//   ....[101]....
        /*0280*/ 	.word	0x05000024


	//   ....[102]....
        /*0284*/ 	.word	0x05000024


	//   ....[103]....
        /*0288*/ 	.word	0x05000024


	//   ....[104]....
        /*028c*/ 	.word	0x05000024


	//   ....[105]....
        /*0290*/ 	.word	0x05000024


	//   ....[106]....
        /*0294*/ 	.word	0x05000024


	//   ....[107]....
        /*0298*/ 	.word	0x05000024


	//   ....[108]....
        /*029c*/ 	.word	0x05000024


	//   ....[109]....
        /*02a0*/ 	.word	0x05000024


	//   ....[110]....
        /*02a4*/ 	.word	0x05000024


	//   ....[111]....
        /*02a8*/ 	.word	0x05000024


	//   ....[112]....
        /*02ac*/ 	.word	0x05000024


	//   ....[113]....
        /*02b0*/ 	.word	0x05000024


	//   ....[114]....
        /*02b4*/ 	.word	0x05000024


	//   ....[115]....
        /*02b8*/ 	.word	0x05000024


	//   ....[116]....
        /*02bc*/ 	.word	0x05000024


	//   ....[117]....
        /*02c0*/ 	.word	0x05000024


	//   ....[118]....
        /*02c4*/ 	.word	0x05000024


	//   ....[119]....
        /*02c8*/ 	.word	0x05000024


	//   ....[120]....
        /*02cc*/ 	.word	0x05000024


	//   ....[121]....
        /*02d0*/ 	.word	0x05000024


	//   ....[122]....
        /*02d4*/ 	.word	0x05000024


	//   ....[123]....
        /*02d8*/ 	.word	0x05000024


	//   ....[124]....
        /*02dc*/ 	.word	0x05000024


	//   ....[125]....
        /*02e0*/ 	.word	0x05000024


	//   ....[126]....
        /*02e4*/ 	.word	0x05000024


	//   ....[127]....
        /*02e8*/ 	.word	0x05000024


	//   ....[128]....
        /*02ec*/ 	.word	0x05000024


	//   ....[129]....
        /*02f0*/ 	.word	0x05000024


	//   ....[130]....
        /*02f4*/ 	.word	0x05000024


	//   ....[131]....
        /*02f8*/ 	.word	0x05000024


	//   ....[132]....
        /*02fc*/ 	.word	0x05000024


	//   ....[133]....
        /*0300*/ 	.word	0x05000024


	//   ....[134]....
        /*0304*/ 	.word	0x05000024


	//   ....[135]....
        /*0308*/ 	.word	0x05000024


	//   ....[136]....
        /*030c*/ 	.word	0x05000024


	//   ....[137]....
        /*0310*/ 	.word	0x05000024


	//   ....[138]....
        /*0314*/ 	.word	0x05000024


	//   ....[139]....
        /*0318*/ 	.word	0x05000024


	//   ....[140]....
        /*031c*/ 	.word	0x05000024


	//   ....[141]....
        /*0320*/ 	.word	0x05000024


	//   ....[142]....
        /*0324*/ 	.word	0x05000024


	//   ....[143]....
        /*0328*/ 	.word	0x05000024


	//   ....[144]....
        /*032c*/ 	.word	0x05000024


	//   ....[145]....
        /*0330*/ 	.word	0x05000024


	//   ....[146]....
        /*0334*/ 	.word	0x05000024


	//   ....[147]....
        /*0338*/ 	.word	0x05000024


	//----- nvinfo : EIATTR_COOP_GROUP_INSTR_OFFSETS
	.align		4
.L_306:
        /*033c*/ 	.byte	0x04, 0x28
        /*033e*/ 	.short	(.L_308 - .L_307)


	//   ....[0]....
.L_307:
        /*0340*/ 	.word	0x00002a60


	//   ....[1]....
        /*0344*/ 	.word	0x00002ab0


	//   ....[2]....
        /*0348*/ 	.word	0x00002ad0


	//   ....[3]....
        /*034c*/ 	.word	0x00002b20


	//   ....[4]....
        /*0350*/ 	.word	0x00002b40


	//   ....[5]....
        /*0354*/ 	.word	0x00002b80


	//   ....[6]....
        /*0358*/ 	.word	0x00002bb0


	//   ....[7]....
        /*035c*/ 	.word	0x00002bf0


	//   ....[8]....
        /*0360*/ 	.word	0x00002c30


	//   ....[9]....
        /*0364*/ 	.word	0x00003180


	//   ....[10]....
        /*0368*/ 	.word	0x00003200


	//   ....[11]....
        /*036c*/ 	.word	0x00003210


	//   ....[12]....
        /*0370*/ 	.word	0x00003260


	//   ....[13]....
        /*0374*/ 	.word	0x00003280


	//   ....[14]....
        /*0378*/ 	.word	0x000032c0


	//   ....[15]....
        /*037c*/ 	.word	0x000032f0


	//   ....[16]....
        /*0380*/ 	.word	0x00003330


	//   ....[17]....
        /*0384*/ 	.word	0x00003370


	//   ....[18]....
        /*0388*/ 	.word	0x000039d0


	//   ....[19]....
        /*038c*/ 	.word	0x00003ab0


	//   ....[20]....
        /*0390*/ 	.word	0x00003b20


	//   ....[21]....
        /*0394*/ 	.word	0x00003bc0


	//   ....[22]....
        /*0398*/ 	.word	0x00003be0


	//   ....[23]....
        /*039c*/ 	.word	0x00003c30


	//   ....[24]....
        /*03a0*/ 	.word	0x00003c60


	//   ....[25]....
        /*03a4*/ 	.word	0x00003cc0


	//   ....[26]....
        /*03a8*/ 	.word	0x00003cf0


	//   ....[27]....
        /*03ac*/ 	.word	0x00003d70


	//   ....[28]....
        /*03b0*/ 	.word	0x00003d90


	//   ....[29]....
        /*03b4*/ 	.word	0x00003db0


	//   ....[30]....
        /*03b8*/ 	.word	0x00003e00


	//   ....[31]....
        /*03bc*/ 	.word	0x00003e30


	//   ....[32]....
        /*03c0*/ 	.word	0x00003f20


	//   ....[33]....
        /*03c4*/ 	.word	0x00004010


	//   ....[34]....
        /*03c8*/ 	.word	0x00004070


	//   ....[35]....
        /*03cc*/ 	.word	0x000040e0


	//   ....[36]....
        /*03d0*/ 	.word	0x00004100


	//   ....[37]....
        /*03d4*/ 	.word	0x00004160


	//   ....[38]....
        /*03d8*/ 	.word	0x00004180


	//   ....[39]....
        /*03dc*/ 	.word	0x000041d0


	//   ....[40]....
        /*03e0*/ 	.word	0x000041f0


	//   ....[41]....
        /*03e4*/ 	.word	0x00004250


	//   ....[42]....
        /*03e8*/ 	.word	0x00004270


	//   ....[43]....
        /*03ec*/ 	.word	0x000042f0


	//   ....[44]....
        /*03f0*/ 	.word	0x00004310


	//   ....[45]....
        /*03f4*/ 	.word	0x00004320


	//   ....[46]....
        /*03f8*/ 	.word	0x00009c20


	//   ....[47]....
        /*03fc*/ 	.word	0x00009ca0


	//   ....[48]....
        /*0400*/ 	.word	0x00009cb0


	//   ....[49]....
        /*0404*/ 	.word	0x00009d00


	//   ....[50]....
        /*0408*/ 	.word	0x00009d20


	//   ....[51]....
        /*040c*/ 	.word	0x00009d60


	//   ....[52]....
        /*0410*/ 	.word	0x00009d90


	//   ....[53]....
        /*0414*/ 	.word	0x00009dd0


	//   ....[54]....
        /*0418*/ 	.word	0x00009e10


	//   ....[55]....
        /*041c*/ 	.word	0x0000a2e0


	//   ....[56]....
        /*0420*/ 	.word	0x0000a360


	//   ....[57]....
        /*0424*/ 	.word	0x0000a370


	//   ....[58]....
        /*0428*/ 	.word	0x0000a3c0


	//   ....[59]....
        /*042c*/ 	.word	0x0000a3e0


	//   ....[60]....
        /*0430*/ 	.word	0x0000a420


	//   ....[61]....
        /*0434*/ 	.word	0x0000a450


	//   ....[62]....
        /*0438*/ 	.word	0x0000a490


	//   ....[63]....
        /*043c*/ 	.word	0x0000a4d0


	//   ....[64]....
        /*0440*/ 	.word	0x0000ab30


	//   ....[65]....
        /*0444*/ 	.word	0x0000ac10


	//   ....[66]....
        /*0448*/ 	.word	0x0000ac80


	//   ....[67]....
        /*044c*/ 	.word	0x0000ad20


	//   ....[68]....
        /*0450*/ 	.word	0x0000ad40


	//   ....[69]....
        /*0454*/ 	.word	0x0000ad90


	//   ....[70]....
        /*0458*/ 	.word	0x0000adc0


	//   ....[71]....
        /*045c*/ 	.word	0x0000ae00


	//   ....[72]....
        /*0460*/ 	.word	0x0000ae30


	//   ....[73]....
        /*0464*/ 	.word	0x0000aec0


	//   ....[74]....
        /*0468*/ 	.word	0x0000aee0


	//   ....[75]....
        /*046c*/ 	.word	0x0000af00


	//   ....[76]....
        /*0470*/ 	.word	0x0000af60


	//   ....[77]....
        /*0474*/ 	.word	0x0000af90


	//   ....[78]....
        /*0478*/ 	.word	0x0000b080


	//   ....[79]....
        /*047c*/ 	.word	0x0000b170


	//   ....[80]....
        /*0480*/ 	.word	0x0000b1d0


	//   ....[81]....
        /*0484*/ 	.word	0x0000b240


	//   ....[82]....
        /*0488*/ 	.word	0x0000b260


	//   ....[83]....
        /*048c*/ 	.word	0x0000b2c0


	//   ....[84]....
        /*0490*/ 	.word	0x0000b2e0


	//   ....[85]....
        /*0494*/ 	.word	0x0000b330


	//   ....[86]....
        /*0498*/ 	.word	0x0000b350


	//   ....[87]....
        /*049c*/ 	.word	0x0000b3b0


	//   ....[88]....
        /*04a0*/ 	.word	0x0000b3d0


	//   ....[89]....
        /*04a4*/ 	.word	0x0000b450


	//   ....[90]....
        /*04a8*/ 	.word	0x0000b470


	//   ....[91]....
        /*04ac*/ 	.word	0x0000b480


	//   ....[92]....
        /*04b0*/ 	.word	0x0000e490


	//   ....[93]....
        /*04b4*/ 	.word	0x0000e510


	//   ....[94]....
        /*04b8*/ 	.word	0x0000e5a0


	//   ....[95]....
        /*04bc*/ 	.word	0x0000e650


	//   ....[96]....
        /*04c0*/ 	.word	0x0000e6a0


	//   ....[97]....
        /*04c4*/ 	.word	0x0000e770


	//   ....[98]....
        /*04c8*/ 	.word	0x0000e7d0


	//   ....[99]....
        /*04cc*/ 	.word	0x0000e830


	//   ....[100]....
        /*04d0*/ 	.word	0x0000e8b0


	//   ....[101]....
        /*04d4*/ 	.word	0x0000e920


	//   ....[102]....
        /*04d8*/ 	.word	0x0000e9b0


	//   ....[103]....
        /*04dc*/ 	.word	0x0000ea50


	//   ....[104]....
        /*04e0*/ 	.word	0x0000eaa0


	//   ....[105]....
        /*04e4*/ 	.word	0x0000ebd0


	//   ....[106]....
        /*04e8*/ 	.word	0x0000ec40


	//   ....[107]....
        /*04ec*/ 	.word	0x0000ecc0


	//   ....[108]....
        /*04f0*/ 	.word	0x0000ed40


	//   ....[109]....
        /*04f4*/ 	.word	0x0000ee00


	//   ....[110]....
        /*04f8*/ 	.word	0x0000ee50


	//   ....[111]....
        /*04fc*/ 	.word	0x0000ef20


	//   ....[112]....
        /*0500*/ 	.word	0x0000ef80


	//   ....[113]....
        /*0504*/ 	.word	0x0000efe0


	//   ....[114]....
        /*0508*/ 	.word	0x0000f060


	//   ....[115]....
        /*050c*/ 	.word	0x0000f0d0


	//   ....[116]....
        /*0510*/ 	.word	0x0000f160


	//   ....[117]....
        /*0514*/ 	.word	0x0000f200


	//   ....[118]....
        /*0518*/ 	.word	0x0000f260


	//   ....[119]....
        /*051c*/ 	.word	0x0000f2f0


	//   ....[120]....
        /*0520*/ 	.word	0x0000f360


	//   ....[121]....
        /*0524*/ 	.word	0x0000f3e0


	//   ....[122]....
        /*0528*/ 	.word	0x0000f470


	//   ....[123]....
        /*052c*/ 	.word	0x0000f520


	//   ....[124]....
        /*0530*/ 	.word	0x0000f570


	//   ....[125]....
        /*0534*/ 	.word	0x0000f640


	//   ....[126]....
        /*0538*/ 	.word	0x0000f6a0


	//   ....[127]....
        /*053c*/ 	.word	0x0000f700


	//   ....[128]....
        /*0540*/ 	.word	0x0000f780


	//   ....[129]....
        /*0544*/ 	.word	0x0000f7f0


	//   ....[130]....
        /*0548*/ 	.word	0x0000f880


	//   ....[131]....
        /*054c*/ 	.word	0x0000f920


	//   ....[132]....
        /*0550*/ 	.word	0x0000f970


	//   ....[133]....
        /*0554*/ 	.word	0x0000faa0


	//   ....[134]....
        /*0558*/ 	.word	0x0000fb10


	//   ....[135]....
        /*055c*/ 	.word	0x0000fb90


	//   ....[136]....
        /*0560*/ 	.word	0x0000fc10


	//   ....[137]....
        /*0564*/ 	.word	0x0000fcd0


	//   ....[138]....
        /*0568*/ 	.word	0x0000fd20


	//   ....[139]....
        /*056c*/ 	.word	0x0000fdf0


	//   ....[140]....
        /*0570*/ 	.word	0x0000fe40


	//   ....[141]....
        /*0574*/ 	.word	0x0000feb0


	//   ....[142]....
        /*0578*/ 	.word	0x0000ff40


	//   ....[143]....
        /*057c*/ 	.word	0x0000ffa0


	//   ....[144]....
        /*0580*/ 	.word	0x00010030


	//   ....[145]....
        /*0584*/ 	.word	0x000100e0


	//   ....[146]....
        /*0588*/ 	.word	0x00010130


	//   ....[147]....
        /*058c*/ 	.word	0x000101c0


	//----- nvinfo : EIATTR_VRC_CTA_INIT_COUNT
	.align		4
.L_308:
        /*0590*/ 	.byte	0x02, 0x4a
	.zero		1
	.zero		1


	//----- nvinfo : EIATTR_EXIT_INSTR_OFFSETS
	.align		4
        /*0594*/ 	.byte	0x04, 0x1c
        /*0596*/ 	.short	(.L_310 - .L_309)


	//   ....[0]....
.L_309:
        /*0598*/ 	.word	0x000065b0


	//   ....[1]....
        /*059c*/ 	.word	0x000067b0


	//   ....[2]....
        /*05a0*/ 	.word	0x00006d20


	//   ....[3]....
        /*05a4*/ 	.word	0x00006db0


	//   ....[4]....
        /*05a8*/ 	.word	0x0000e3f0


	//   ....[5]....
        /*05ac*/ 	.word	0x0000e440


	//----- nvinfo : EIATTR_MAX_THREADS
	.align		4
.L_310:
        /*05b0*/ 	.byte	0x04, 0x05
        /*05b2*/ 	.short	(.L_312 - .L_311)
.L_311:
        /*05b4*/ 	.word	0x00000200
        /*05b8*/ 	.word	0x00000001
        /*05bc*/ 	.word	0x00000001


	//----- nvinfo : EIATTR_CRS_STACK_SIZE
	.align		4
.L_312:
        /*05c0*/ 	.byte	0x04, 0x1e
        /*05c2*/ 	.short	(.L_314 - .L_313)
.L_313:
        /*05c4*/ 	.word	0x00000000


	//----- nvinfo : EIATTR_CBANK_PARAM_SIZE
	.align		4
.L_314:
        /*05c8*/ 	.byte	0x03, 0x19
        /*05ca*/ 	.short	0x0060


	//----- nvinfo : EIATTR_PARAM_CBANK
	.align		4
        /*05cc*/ 	.byte	0x04, 0x0a
        /*05ce*/ 	.short	(.L_316 - .L_315)
	.align		4
.L_315:
        /*05d0*/ 	.word	index@(.nv.constant0._ZN6thrust24THRUST_300001_SM_1000_NS8cuda_cub4core6detail13_kernel_agentINS1_16__set_operations10SetOpAgentINS0_6detail15normal_iteratorINS0_10device_ptrIiEEEESB_SB_SB_SB_SB_lN4cuda3std3__44lessIiEENS5_16serial_set_unionENSE_17integral_constantIbLb1EEEEEJSB_SB_SB_SB_llSB_SB_SG_SH_PNSE_4pairIllEEPmN3cub18CUB_300001_SM_100013ScanTileStateIlLb1EEEEEEvDpT0_)
        /*05d4*/ 	.short	0x0380
        /*05d6*/ 	.short	0x0060


	//----- nvinfo : EIATTR_SW_WAR
	.align		4
.L_316:
        /*05d8*/ 	.byte	0x04, 0x36
        /*05da*/ 	.short	(.L_318 - .L_317)
.L_317:
        /*05dc*/ 	.word	0x00000008
.L_318:


//--------------------- .nv.info._ZN6thrust24THRUST_300001_SM_1000_NS8cuda_cub4core6detail13_kernel_agentINS1_16__set_operations14PartitionAgentINS0_6detail15normal_iteratorINS0_10device_ptrIiEEEESB_lN4cuda3std3__44lessIiEEEEJSB_SB_lllPNSE_4pairIllEESG_iEEEvDpT0_ --------------------------
	.section	.nv.info._ZN6thrust24THRUST_300001_SM_1000_NS8cuda_cub4core6detail13_kernel_agentINS1_16__set_operations14PartitionAgentINS0_6detail15normal_iteratorINS0_10device_ptrIiEEEESB_lN4cuda3std3__44lessIiEEEEJSB_SB_lllPNSE_4pairIllEESG_iEEEvDpT0_,"",@"SHT_CUDA_INFO"
	.sectionflags	@""
	.align	4


	//----- nvinfo : EIATTR_CUDA_API_VERSION
	.align		4
        /*0000*/ 	.byte	0x04, 0x37
        /*0002*/ 	.short	(.L_320 - .L_319)
.L_319:
        /*0004*/ 	.word	0x00000082


	//----- nvinfo : EIATTR_KPARAM_INFO
	.align		4
.L_320:
        /*0008*/ 	.byte	0x04, 0x17
        /*000a*/ 	.short	(.L_322 - .L_321)
.L_321:
        /*000c*/ 	.word	0x00000000
        /*0010*/ 	.short	0x0007
        /*0012*/ 	.short	0x0034
        /*0014*/ 	.byte	0x00, 0xf0, 0x11, 0x00


	//----- nvinfo : EIATTR_KPARAM_INFO
	.align		4
.L_322:
        /*0018*/ 	.byte	0x04, 0x17
        /*001a*/ 	.short	(.L_324 - .L_323)
.L_323:
        /*001c*/ 	.word	0x00000000
        /*0020*/ 	.short	0x0006
        /*0022*/ 	.short	0x0030
        /*0024*/ 	.byte	0x00, 0xf0, 0x05, 0x00


	//----- nvinfo : EIATTR_KPARAM_INFO
	.align		4
.L_324:
        /*0028*/ 	.byte	0x04, 0x17
        /*002a*/ 	.short	(.L_326 - .L_325)
.L_325:
        /*002c*/ 	.word	0x00000000
        /*0030*/ 	.short	0x0005
        /*0032*/ 	.short	0x0028
        /*0034*/ 	.byte	0x00, 0xf5, 0x21, 0x00


	//----- nvinfo : EIATTR_KPARAM_INFO
	.align		4
.L_326:
        /*0038*/ 	.byte	0x04, 0x17
        /*003a*/ 	.short	(.L_328 - .L_327)
.L_327:
        /*003c*/ 	.word	0x00000000
        /*0040*/ 	.short	0x0004
        /*0042*/ 	.short	0x0020
        /*0044*/ 	.byte	0x00, 0xf0, 0x21, 0x00


	//----- nvinfo : EIATTR_KPARAM_INFO
	.align		4
.L_328:
        /*0048*/ 	.byte	0x04, 0x17
        /*004a*/ 	.short	(.L_330 - .L_329)
.L_329:
        /*004c*/ 	.word	0x00000000
        /*0050*/ 	.short	0x0003
        /*0052*/ 	.short	0x0018
        /*0054*/ 	.byte	0x00, 0xf0, 0x21, 0x00


	//----- nvinfo : EIATTR_KPARAM_INFO
	.align		4
.L_330:
        /*0058*/ 	.byte	0x04, 0x17
        /*005a*/ 	.short	(.L_332 - .L_331)
.L_331:
        /*005c*/ 	.word	0x00000000
        /*0060*/ 	.short	0x0002
        /*0062*/ 	.short	0x0010
        /*0064*/ 	.byte	0x00, 0xf0, 0x21, 0x00


	//----- nvinfo : EIATTR_KPARAM_INFO
	.align		4
.L_332:
        /*0068*/ 	.byte	0x04, 0x17
        /*006a*/ 	.short	(.L_334 - .L_333)
.L_333:
        /*006c*/ 	.word	0x00000000
        /*0070*/ 	.short	0x0001
        /*0072*/ 	.short	0x0008
        /*0074*/ 	.byte	0x00, 0xf0, 0x21, 0x00


	//----- nvinfo : EIATTR_KPARAM_INFO
	.align		4
.L_334:
        /*0078*/ 	.byte	0x04, 0x17
        /*007a*/ 	.short	(.L_336 - .L_335)
.L_335:
        /*007c*/ 	.word	0x00000000
        /*0080*/ 	.short	0x0000
        /*0082*/ 	.short	0x0000
        /*0084*/ 	.byte	0x00, 0xf0, 0x21, 0x00


	//----- nvinfo : EIATTR_SPARSE_MMA_MASK
	.align		4
.L_336:
        /*0088*/ 	.byte	0x03, 0x50
        /*008a*/ 	.short	0x0000


	//----- nvinfo : EIATTR_MAXREG_COUNT
	.align		4
        /*008c*/ 	.byte	0x03, 0x1b
        /*008e*/ 	.short	0x00ff


	//----- nvinfo : EIATTR_MERCURY_ISA_VERSION
	.align		4
        /*0090*/ 	.byte	0x03, 0x5f
        /*0092*/ 	.short	0x0101


	//----- nvinfo : EIATTR_VRC_CTA_INIT_COUNT
	.align		4
        /*0094*/ 	.byte	0x02, 0x4a
	.zero		1
	.zero		1


	//----- nvinfo : EIATTR_EXIT_INSTR_OFFSETS
	.align		4
        /*0098*/ 	.byte	0x04, 0x1c
        /*009a*/ 	.short	(.L_338 - .L_337)


	//   ....[0]....
.L_337:
        /*009c*/ 	.word	0x00000080


	//   ....[1]....
        /*00a0*/ 	.word	0x00001640


	//----- nvinfo : EIATTR_MAX_THREADS
	.align		4
.L_338:
        /*00a4*/ 	.byte	0x04, 0x05
        /*00a6*/ 	.short	(.L_340 - .L_339)
.L_339:
        /*00a8*/ 	.word	0x00000100
        /*00ac*/ 	.word	0x00000001
        /*00b0*/ 	.word	0x00000001


	//----- nvinfo : EIATTR_CRS_STACK_SIZE
	.align		4
.L_340:
        /*00b4*/ 	.byte	0x04, 0x1e
        /*00b6*/ 	.short	(.L_342 - .L_341)
.L_341:
        /*00b8*/ 	.word	0x00000000


	//----- nvinfo : EIATTR_CBANK_PARAM_SIZE
	.align		4
.L_342:
        /*00bc*/ 	.byte	0x03, 0x19
        /*00be*/ 	.short	0x0038


	//----- nvinfo : EIATTR_PARAM_CBANK
	.align		4
        /*00c0*/ 	.byte	0x04, 0x0a
        /*00c2*/ 	.short	(.L_344 - .L_343)
	.align		4
.L_343:
        /*00c4*/ 	.word	index@(.nv.constant0._ZN6thrust24THRUST_300001_SM_1000_NS8cuda_cub4core6detail13_kernel_agentINS1_16__set_operations14PartitionAgentINS0_6detail15normal_iteratorINS0_10device_ptrIiEEEESB_lN4cuda3std3__44lessIiEEEEJSB_SB_lllPNSE_4pairIllEESG_iEEEvDpT0_)
        /*00c8*/ 	.short	0x0380
        /*00ca*/ 	.short	0x0038


	//----- nvinfo : EIATTR_SW_WAR
	.align		4
.L_344:
        /*00cc*/ 	.byte	0x04, 0x36
        /*00ce*/ 	.short	(.L_346 - .L_345)
.L_345:
        /*00d0*/ 	.word	0x00000008
.L_346:


//--------------------- .nv.info._ZN6thrust24THRUST_300001_SM_1000_NS8cuda_cub4core6detail13_kernel_agentINS1_16__set_operations9InitAgentIN3cub18CUB_300001_SM_100013ScanTileStateIlLb1EEElEEJSA_lEEEvDpT0_ --------------------------
	.section	.nv.info._ZN6thrust24THRUST_300001_SM_1000_NS8cuda_cub4core6detail13_kernel_agentINS1_16__set_operations9InitAgentIN3cub18CUB_300001_SM_100013ScanTileStateIlLb1EEElEEJSA_lEEEvDpT0_,"",@"SHT_CUDA_INFO"
	.sectionflags	@""
	.align	4


	//----- nvinfo : EIATTR_CUDA_API_VERSION
	.align		4
        /*0000*/ 	.byte	0x04, 0x37
        /*0002*/ 	.short	(.L_348 - .L_347)
.L_347:
        /*0004*/ 	.word	0x00000082


	//----- nvinfo : EIATTR_KPARAM_INFO
	.align		4
.L_348:
        /*0008*/ 	.byte	0x04, 0x17
        /*000a*/ 	.short	(.L_350 - .L_349)
.L_349:
        /*000c*/ 	.word	0x00000000
        /*0010*/ 	.short	0x0001
        /*0012*/ 	.short	0x0008
        /*0014*/ 	.byte	0x00, 0xf0, 0x21, 0x00


	//----- nvinfo : EIATTR_KPARAM_INFO
	.align		4
.L_350:
        /*0018*/ 	.byte	0x04, 0x17
        /*001a*/ 	.short	(.L_352 - .L_351)
.L_351:
        /*001c*/ 	.word	0x00000000
        /*0020*/ 	.short	0x0000
        /*0022*/ 	.short	0x0000
        /*0024*/ 	.byte	0x00, 0xf0, 0x21, 0x00


	//----- nvinfo : EIATTR_SPARSE_MMA_MASK
	.align		4
.L_352:
        /*0028*/ 	.byte	0x03, 0x50
        /*002a*/ 	.short	0x0000


	//----- nvinfo : EIATTR_MAXREG_COUNT
	.align		4
        /*002c*/ 	.byte	0x03, 0x1b
        /*002e*/ 	.short	0x00ff


	//----- nvinfo : EIATTR_MERCURY_ISA_VERSION
	.align		4
        /*0030*/ 	.byte	0x03, 0x5f
        /*0032*/ 	.short	0x0101


	//----- nvinfo : EIATTR_VRC_CTA_INIT_COUNT
	.align		4
        /*0034*/ 	.byte	0x02, 0x4a
	.zero		1
	.zero		1


	//----- nvinfo : EIATTR_EXIT_INSTR_OFFSETS
	.align		4
        /*0038*/ 	.byte	0x04, 0x1c
        /*003a*/ 	.short	(.L_354 - .L_353)


	//   ....[0]....
.L_353:
        /*003c*/ 	.word	0x00000100


	//   ....[1]....
        /*0040*/ 	.word	0x00000140


	//----- nvinfo : EIATTR_MAX_THREADS
	.align		4
.L_354:
        /*0044*/ 	.byte	0x04, 0x05
        /*0046*/ 	.short	(.L_356 - .L_355)
.L_355:
        /*0048*/ 	.word	0x00000080
        /*004c*/ 	.word	0x00000001
        /*0050*/ 	.word	0x00000001


	//----- nvinfo : EIATTR_CBANK_PARAM_SIZE
	.align		4
.L_356:
        /*0054*/ 	.byte	0x03, 0x19
        /*0056*/ 	.short	0x0010


	//----- nvinfo : EIATTR_PARAM_CBANK
	.align		4
        /*0058*/ 	.byte	0x04, 0x0a
        /*005a*/ 	.short	(.L_358 - .L_357)
	.align		4
.L_357:
        /*005c*/ 	.word	index@(.nv.constant0._ZN6thrust24THRUST_300001_SM_1000_NS8cuda_cub4core6detail13_kernel_agentINS1_16__set_operations9InitAgentIN3cub18CUB_300001_SM_100013ScanTileStateIlLb1EEElEEJSA_lEEEvDpT0_)
        /*0060*/ 	.short	0x0380
        /*0062*/ 	.short	0x0010


	//----- nvinfo : EIATTR_SW_WAR
	.align		4
.L_358:
        /*0064*/ 	.byte	0x04, 0x36
        /*0066*/ 	.short	(.L_360 - .L_359)
.L_359:
        /*0068*/ 	.word	0x00000008
.L_360:


//--------------------- .nv.info._ZN6thrust24THRUST_300001_SM_1000_NS8cuda_cub4core6detail13_kernel_agentINS1_16__set_operations10SetOpAgentINS0_6detail15normal_iteratorINS0_10device_ptrIiEEEESB_SB_SB_SB_SB_iN4cuda3std3__44lessIiEENS5_16serial_set_unionENSE_17integral_constantIbLb1EEEEEJSB_SB_SB_SB_iiSB_SB_SG_SH_PNSE_4pairIiiEEPmN3cub18CUB_300001_SM_100013ScanTileStateIiLb1EEEEEEvDpT0_ --------------------------
	.section	.nv.info._ZN6thrust24THRUST_300001_SM_1000_NS8cuda_cub4core6detail13_kernel_agentINS1_16__set_operations10SetOpAgentINS0_6detail15normal_iteratorINS0_10device_ptrIiEEEESB_SB_SB_SB_SB_iN4cuda3std3__44lessIiEENS5_16serial_set_unionENSE_17integral_constantIbLb1EEEEEJSB_SB_SB_SB_iiSB_SB_SG_SH_PNSE_4pairIiiEEPmN3cub18CUB_300001_SM_100013ScanTileStateIiLb1EEEEEEvDpT0_,"",@"SHT_CUDA_INFO"
	.sectionflags	@""
	.align	4


	//----- nvinfo : EIATTR_CUDA_API_VERSION
	.align		4
        /*0000*/ 	.byte	0x04, 0x37
        /*0002*/ 	.short	(.L_362 - .L_361)
.L_361:
        /*0004*/ 	.word	0x00000082


	//----- nvinfo : EIATTR_KPARAM_INFO
	.align		4
.L_362:
        /*0008*/ 	.byte	0x04, 0x17
        /*000a*/ 	.short	(.L_364 - .L_363)
.L_363:
        /*000c*/ 	.word	0x00000000
        /*0010*/ 	.short	0x000c
        /*0012*/ 	.short	0x0050
        /*0014*/ 	.byte	0x00, 0xf0, 0x21, 0x00


	//----- nvinfo : EIATTR_KPARAM_INFO
	.align		4
.L_364:
        /*0018*/ 	.byte	0x04, 0x17
        /*001a*/ 	.short	(.L_366 - .L_365)
.L_365:
        /*001c*/ 	.word	0x00000000
        /*0020*/ 	.short	0x000b
        /*0022*/ 	.short	0x0048
        /*0024*/ 	.byte	0x00, 0xf5, 0x21, 0x00


	//----- nvinfo : EIATTR_KPARAM_INFO
	.align		4
.L_366:
        /*0028*/ 	.byte	0x04, 0x17
        /*002a*/ 	.short	(.L_368 - .L_367)
.L_367:
        /*002c*/ 	.word	0x00000000
        /*0030*/ 	.short	0x000a
        /*0032*/ 	.short	0x0040
        /*0034*/ 	.byte	0x00, 0xf5, 0x21, 0x00


	//----- nvinfo : EIATTR_KPARAM_INFO
	.align		4
.L_368:
        /*0038*/ 	.byte	0x04, 0x17
        /*003a*/ 	.short	(.L_370 - .L_369)
.L_369:
        /*003c*/ 	.word	0x00000000
        /*0040*/ 	.short	0x0009
        /*0042*/ 	.short	0x0039
        /*0044*/ 	.byte	0x00, 0xf0, 0x05, 0x00


	//----- nvinfo : EIATTR_KPARAM_INFO
	.align		4
.L_370:
        /*0048*/ 	.byte	0x04, 0x17
        /*004a*/ 	.short	(.L_372 - .L_371)
.L_371:
        /*004c*/ 	.word	0x00000000
        /*0050*/ 	.short	0x0008
        /*0052*/ 	.short	0x0038
        /*0054*/ 	.byte	0x00, 0xf0, 0x05, 0x00


	//----- nvinfo : EIATTR_KPARAM_INFO
	.align		4
.L_372:
        /*0058*/ 	.byte	0x04, 0x17
        /*005a*/ 	.short	(.L_374 - .L_373)
.L_373:
        /*005c*/ 	.word	0x00000000
        /*0060*/ 	.short	0x0007
        /*0062*/ 	.short	0x0030
        /*0064*/ 	.byte	0x00, 0xf0, 0x21, 0x00


	//----- nvinfo : EIATTR_KPARAM_INFO
	.align		4
.L_374:
        /*0068*/ 	.byte	0x04, 0x17
        /*006a*/ 	.short	(.L_376 - .L_375)
.L_375:
        /*006c*/ 	.word	0x00000000
        /*0070*/ 	.short	0x0006
        /*0072*/ 	.short	0x0028
        /*0074*/ 	.byte	0x00, 0xf0, 0x21, 0x00


	//----- nvinfo : EIATTR_KPARAM_INFO
	.align		4
.L_376:
        /*0078*/ 	.byte	0x04, 0x17
        /*007a*/ 	.short	(.L_378 - .L_377)
.L_377:
        /*007c*/ 	.word	0x00000000
        /*0080*/ 	.short	0x0005
        /*0082*/ 	.short	0x0024
        /*0084*/ 	.byte	0x00, 0xf0, 0x11, 0x00


	//----- nvinfo : EIATTR_KPARAM_INFO
	.align		4
.L_378:
        /*0088*/ 	.byte	0x04, 0x17
        /*008a*/ 	.short	(.L_380 - .L_379)
.L_379:
        /*008c*/ 	.word	0x00000000
        /*0090*/ 	.short	0x0004
        /*0092*/ 	.short	0x0020
        /*0094*/ 	.byte	0x00, 0xf0, 0x11, 0x00


	//----- nvinfo : EIATTR_KPARAM_INFO
	.align		4
.L_380:
        /*0098*/ 	.byte	0x04, 0x17
        /*009a*/ 	.short	(.L_382 - .L_381)
.L_381:
        /*009c*/ 	.word	0x00000000
        /*00a0*/ 	.short	0x0003
        /*00a2*/ 	.short	0x0018
        /*00a4*/ 	.byte	0x00, 0xf0, 0x21, 0x00


	//----- nvinfo : EIATTR_KPARAM_INFO
	.align		4
.L_382:
        /*00a8*/ 	.byte	0x04, 0x17
        /*00aa*/ 	.short	(.L_384 - .L_383)
.L_383:
        /*00ac*/ 	.word	0x00000000
        /*00b0*/ 	.short	0x0002
        /*00b2*/ 	.short	0x0010
        /*00b4*/ 	.byte	0x00, 0xf0, 0x21, 0x00


	//----- nvinfo : EIATTR_KPARAM_INFO
	.align		4
.L_384:
        /*00b8*/ 	.byte	0x04, 0x17
        /*00ba*/ 	.short	(.L_386 - .L_385)
.L_385:
        /*00bc*/ 	.word	0x00000000
        /*00c0*/ 	.short	0x0001
        /*00c2*/ 	.short	0x0008
        /*00c4*/ 	.byte	0x00, 0xf0, 0x21, 0x00


	//----- nvinfo : EIATTR_KPARAM_INFO
	.align		4
.L_386:
        /*00c8*/ 	.byte	0x04, 0x17
        /*00ca*/ 	.short	(.L_388 - .L_387)
.L_387:
        /*00cc*/ 	.word	0x00000000
        /*00d0*/ 	.short	0x0000
        /*00d2*/ 	.short	0x0000
        /*00d4*/ 	.byte	0x00, 0xf0, 0x21, 0x00


	//----- nvinfo : EIATTR_SPARSE_MMA_MASK
	.align		4
.L_388:
        /*00d8*/ 	.byte	0x03, 0x50
        /*00da*/ 	.short	0x0000


	//----- nvinfo : EIATTR_MAXREG_COUNT
	.align		4
        /*00dc*/ 	.byte	0x03, 0x1b
        /*00de*/ 	.short	0x0080


	//----- nvinfo : EIATTR_NUM_BARRIERS
	.align		4
        /*00e0*/ 	.byte	0x02, 0x4c
        /*00e2*/ 	.byte	0x01
	.zero		1


	//----- nvinfo : EIATTR_MERCURY_ISA_VERSION
	.align		4
        /*00e4*/ 	.byte	0x03, 0x5f
        /*00e6*/ 	.short	0x0101


	//----- nvinfo : EIATTR_COOP_GROUP_MASK_REGIDS
	.align		4
        /*00e8*/ 	.byte	0x04, 0x29
        /*00ea*/ 	.short	(.L_390 - .L_389)


	//   ....[0]....
.L_389:
        /*00ec*/ 	.word	0xffffffff


	//   ....[1]....
        /*00f0*/ 	.word	0xffffffff


	//   ....[2]....
        /*00f4*/ 	.word	0xffffffff


	//   ....[3]....
        /*00f8*/ 	.word	0xffffffff


	//   ....[4]....
        /*00fc*/ 	.word	0xffffffff


	//   ....[5]....
        /*0100*/ 	.word	0xffffffff


	//   ....[6]....
        /*0104*/ 	.word	0xffffffff


	//   ....[7]....
        /*0108*/ 	.word	0xffffffff


	//   ....[8]....
        /*010c*/ 	.word	0xffffffff


	//   ....[9]....
        /*0110*/ 	.word	0xffffffff


	//   ....[10]....
        /*0114*/ 	.word	0xffffffff


	//   ....[11]....
        /*0118*/ 	.word	0xffffffff


	//   ....[12]....
        /*011c*/ 	.word	0xffffffff


	//   ....[13]....
        /*0120*/ 	.word	0xffffffff


	//   ....[14]....
        /*0124*/ 	.word	0xffffffff


	//   ....[15]....
        /*0128*/ 	.word	0xffffffff


	//   ....[16]....
        /*012c*/ 	.word	0xffffffff


	//   ....[17]....
        /*0130*/ 	.word	0xffffffff


	//   ....[18]....
        /*0134*/ 	.word	0xffffffff


	//   ....[19]....
        /*0138*/ 	.word	0xffffffff


	//   ....[20]....
        /*013c*/ 	.word	0xffffffff


	//   ....[21]....
        /*0140*/ 	.word	0xffffffff


	//   ....[22]....
        /*0144*/ 	.word	0xffffffff


	//   ....[23]....
        /*0148*/ 	.word	0xffffffff


	//   ....[24]....
        /*014c*/ 	.word	0xffffffff


	//   ....[25]....
        /*0150*/ 	.word	0xffffffff


	//   ....[26]....
        /*0154*/ 	.word	0xffffffff


	//   ....[27]....
        /*0158*/ 	.word	0xffffffff


	//   ....[28]....
        /*015c*/ 	.word	0xffffffff


	//   ....[29]....
        /*0160*/ 	.word	0xffffffff


	//   ....[30]....
        /*0164*/ 	.word	0xffffffff


	//   ....[31]....
        /*0168*/ 	.word	0xffffffff


	//   ....[32]....
        /*016c*/ 	.word	0xffffffff


	//   ....[33]....
        /*0170*/ 	.word	0xffffffff


	//   ....[34]....
        /*0174*/ 	.word	0xffffffff


	//   ....[35]....
        /*0178*/ 	.word	0xffffffff


	//   ....[36]....
        /*017c*/ 	.word	0xffffffff


	//   ....[37]....
        /*0180*/ 	.word	0xffffffff


	//   ....[38]....
        /*0184*/ 	.word	0xffffffff


	//   ....[39]....
        /*0188*/ 	.word	0xffffffff


	//   ....[40]....
        /*018c*/ 	.word	0xffffffff


	//   ....[41]....
        /*0190*/ 	.word	0xffffffff


	//   ....[42]....
        /*0194*/ 	.word	0xffffffff


	//   ....[43]....
        /*0198*/ 	.word	0xffffffff


	//   ....[44]....
        /*019c*/ 	.word	0xffffffff


	//   ....[45]....
        /*01a0*/ 	.word	0xffffffff


	//   ....[46]....
        /*01a4*/ 	.word	0xffffffff


	//   ....[47]....
        /*01a8*/ 	.word	0xffffffff


	//   ....[48]....
        /*01ac*/ 	.word	0xffffffff


	//   ....[49]....
        /*01b0*/ 	.word	0xffffffff


	//   ....[50]....
        /*01b4*/ 	.word	0xffffffff


	//   ....[51]....
        /*01b8*/ 	.word	0xffffffff


	//   ....[52]....
        /*01bc*/ 	.word	0xffffffff


	//   ....[53]....
        /*01c0*/ 	.word	0xffffffff


	//   ....[54]....
        /*01c4*/ 	.word	0xffffffff


	//   ....[55]....
        /*01c8*/ 	.word	0xffffffff


	//   ....[56]....
        /*01cc*/ 	.word	0x05000000


	//   ....[57]....
        /*01d0*/ 	.word	0x05000000


	//   ....[58]....
        /*01d4*/ 	.word	0x05000000


	//   ....[59]....
        /*01d8*/ 	.word	0x05000000


	//   ....[60]....
        /*01dc*/ 	.word	0x05000000


	//   ....[61]....
        /*01e0*/ 	.word	0x05000000


	//   ....[62]....
        /*01e4*/ 	.word	0x05000000


	//   ....[63]....
        /*01e8*/ 	.word	0x05000000


	//   ....[64]....
        /*01ec*/ 	.word	0x05000000


	//   ....[65]....
        /*01f0*/ 	.word	0x05000000


	//   ....[66]....
        /*01f4*/ 	.word	0x05000000


	//   ....[67]....
        /*01f8*/ 	.word	0x05000000


	//   ....[68]....
        /*01fc*/ 	.word	0x05000000


	//   ....[69]....
        /*0200*/ 	.word	0x05000000


	//   ....[70]....
        /*0204*/ 	.word	0x05000000


	//   ....[71]....
        /*0208*/ 	.word	0x05000000


	//   ....[72]....
        /*020c*/ 	.word	0x05000000


	//   ....[73]....
        /*0210*/ 	.word	0x05000000


	//   ....[74]....
        /*0214*/ 	.word	0x05000000


	//   ....[75]....
        /*0218*/ 	.word	0x05000000


	//   ....[76]....
        /*021c*/ 	.word	0x05000000


	//   ....[77]....
        /*0220*/ 	.word	0x05000000


	//   ....[78]....
        /*0224*/ 	.word	0x05000000


	//   ....[79]....
        /*0228*/ 	.word	0x05000000


	//   ....[80]....
        /*022c*/ 	.word	0x05000000


	//   ....[81]....
        /*0230*/ 	.word	0x05000000


	//   ....[82]....
        /*0234*/ 	.word	0x05000000


	//   ....[83]....
        /*0238*/ 	.word	0x05000000


	//   ....[84]....
        /*023c*/ 	.word	0x05000000


	//   ....[85]....
        /*0240*/ 	.word	0x05000000


	//   ....[86]....
        /*0244*/ 	.word	0x05000000


	//   ....[87]....
        /*0248*/ 	.word	0x05000000


	//   ....[88]....
        /*024c*/ 	.word	0x05000000


	//   ....[89]....
        /*0250*/ 	.word	0x05000000


	//   ....[90]....
        /*0254*/ 	.word	0x05000000


	//   ....[91]....
        /*0258*/ 	.word	0x05000000


	//----- nvinfo : EIATTR_COOP_GROUP_INSTR_OFFSETS
	.align		4
.L_390:
        /*025c*/ 	.byte	0x04, 0x28
        /*025e*/ 	.short	(.L_392 - .L_391)


	//   ....[0]....
.L_391:
        /*0260*/ 	.word	0x00002a30


	//   ....[1]....
        /*0264*/ 	.word	0x00002a60


	//   ....[2]....
        /*0268*/ 	.word	0x00002ad0


	//   ....[3]....
        /*026c*/ 	.word	0x00002b00


	//   ....[4]....
        /*0270*/ 	.word	0x00002b20


	//   ....[5]....
        /*0274*/ 	.word	0x00002f10


	//   ....[6]....
        /*0278*/ 	.word	0x00002f50


	//   ....[7]....
        /*027c*/ 	.word	0x00002fb0


	//   ....[8]....
        /*0280*/ 	.word	0x00002fe0


	//   ....[9]....
        /*0284*/ 	.word	0x00003000


	//   ....[10]....
        /*0288*/ 	.word	0x00003510


	//   ....[11]....
        /*028c*/ 	.word	0x000035e0


	//   ....[12]....
        /*0290*/ 	.word	0x00003640


	//   ....[13]....
        /*0294*/ 	.word	0x000036c0


	//   ....[14]....
        /*0298*/ 	.word	0x00003740


	//   ....[15]....
        /*029c*/ 	.word	0x000037a0


	//   ....[16]....
        /*02a0*/ 	.word	0x00003800


	//   ....[17]....
        /*02a4*/ 	.word	0x00003860


	//   ....[18]....
        /*02a8*/ 	.word	0x00003870


	//   ....[19]....
        /*02ac*/ 	.word	0x00003940


	//   ....[20]....
        /*02b0*/ 	.word	0x00003a20


	//   ....[21]....
        /*02b4*/ 	.word	0x00003a70


	//   ....[22]....
        /*02b8*/ 	.word	0x00003ae0


	//   ....[23]....
        /*02bc*/ 	.word	0x00003b40


	//   ....[24]....
        /*02c0*/ 	.word	0x00003b90


	//   ....[25]....
        /*02c4*/ 	.word	0x00003bf0


	//   ....[26]....
        /*02c8*/ 	.word	0x00003c30


	//   ....[27]....
        /*02cc*/ 	.word	0x00003c40


	//   ....[28]....
        /*02d0*/ 	.word	0x00009570


	//   ....[29]....
        /*02d4*/ 	.word	0x000095b0


	//   ....[30]....
        /*02d8*/ 	.word	0x00009610


	//   ....[31]....
        /*02dc*/ 	.word	0x00009640


	//   ....[32]....
        /*02e0*/ 	.word	0x00009660


	//   ....[33]....
        /*02e4*/ 	.word	0x00009a00


	//   ....[34]....
        /*02e8*/ 	.word	0x00009a40


	//   ....[35]....
        /*02ec*/ 	.word	0x00009aa0


	//   ....[36]....
        /*02f0*/ 	.word	0x00009ad0


	//   ....[37]....
        /*02f4*/ 	.word	0x00009af0


	//   ....[38]....
        /*02f8*/ 	.word	0x0000a000


	//   ....[39]....
        /*02fc*/ 	.word	0x0000a0d0


	//   ....[40]....
        /*0300*/ 	.word	0x0000a130


	//   ....[41]....
        /*0304*/ 	.word	0x0000a1b0


	//   ....[42]....
        /*0308*/ 	.word	0x0000a230


	//   ....[43]....
        /*030c*/ 	.word	0x0000a290


	//   ....[44]....
        /*0310*/ 	.word	0x0000a2f0


	//   ....[45]....
        /*0314*/ 	.word	0x0000a350


	//   ....[46]....
        /*0318*/ 	.word	0x0000a360


	//   ....[47]....
        /*031c*/ 	.word	0x0000a430


	//   ....[48]....
        /*0320*/ 	.word	0x0000a510


	//   ....[49]....
        /*0324*/ 	.word	0x0000a560


	//   ....[50]....
        /*0328*/ 	.word	0x0000a5d0


	//   ....[51]....
        /*032c*/ 	.word	0x0000a630


	//   ....[52]....
        /*0330*/ 	.word	0x0000a680


	//   ....[53]....
        /*0334*/ 	.word	0x0000a6e0


	//   ....[54]....
        /*0338*/ 	.word	0x0000a720


	//   ....[55]....
        /*033c*/ 	.word	0x0000a730


	//   ....[56]....
        /*0340*/ 	.word	0x0000d800


	//   ....[57]....
        /*0344*/ 	.word	0x0000d880


	//   ....[58]....
        /*0348*/ 	.word	0x0000d910


	//   ....[59]....
        /*034c*/ 	.word	0x0000d9c0


	//   ....[60]....
        /*0350*/ 	.word	0x0000da60


	//   ....[61]....
        /*0354*/ 	.word	0x0000db00


	//   ....[62]....
        /*0358*/ 	.word	0x0000db90


	//   ....[63]....
        /*035c*/ 	.word	0x0000dc00


	//   ....[64]....
        /*0360*/ 	.word	0x0000dce0


	//   ....[65]....
        /*0364*/ 	.word	0x0000dd50


	//   ....[66]....
        /*0368*/ 	.word	0x0000ddd0


	//   ....[67]....
        /*036c*/ 	.word	0x0000de50


	//   ....[68]....
        /*0370*/ 	.word	0x0000df00


	//   ....[69]....
        /*0374*/ 	.word	0x0000dfa0


	//   ....[70]....
        /*0378*/ 	.word	0x0000e040


	//   ....[71]....
        /*037c*/ 	.word	0x0000e0d0


	//   ....[72]....
        /*0380*/ 	.word	0x0000e140


	//   ....[73]....
        /*0384*/ 	.word	0x0000e1b0


	//   ....[74]....
        /*0388*/ 	.word	0x0000e220


	//   ....[75]....
        /*038c*/ 	.word	0x0000e2a0


	//   ....[76]....
        /*0390*/ 	.word	0x0000e330


	//   ....[77]....
        /*0394*/ 	.word	0x0000e3e0


	//   ....[78]....
        /*0398*/ 	.word	0x0000e480


	//   ....[79]....
        /*039c*/ 	.word	0x0000e520


	//   ....[80]....
        /*03a0*/ 	.word	0x0000e5b0


	//   ....[81]....
        /*03a4*/ 	.word	0x0000e620


	//   ....[82]....
        /*03a8*/ 	.word	0x0000e700


	//   ....[83]....
        /*03ac*/ 	.word	0x0000e770


	//   ....[84]....
        /*03b0*/ 	.word	0x0000e7f0


	//   ....[85]....
        /*03b4*/ 	.word	0x0000e870


	//   ....[86]....
        /*03b8*/ 	.word	0x0000e920


	//   ....[87]....
        /*03bc*/ 	.word	0x0000e9c0


	//   ....[88]....
        /*03c0*/ 	.word	0x0000ea60


	//   ....[89]....
        /*03c4*/ 	.word	0x0000eaf0


	//   ....[90]....
        /*03c8*/ 	.word	0x0000eb60


	//   ....[91]....
        /*03cc*/ 	.word	0x0000ebd0


	//----- nvinfo : EIATTR_VRC_CTA_INIT_COUNT
	.align		4
.L_392:
        /*03d0*/ 	.byte	0x02, 0x4a
	.zero		1
	.zero		1


	//----- nvinfo : EIATTR_EXIT_INSTR_OFFSETS
	.align		4
        /*03d4*/ 	.byte	0x04, 0x1c
        /*03d6*/ 	.short	(.L_394 - .L_393)


	//   ....[0]....
.L_393:
        /*03d8*/ 	.word	0x00005f00


	//   ....[1]....
        /*03dc*/ 	.word	0x000060b0


	//   ....[2]....
        /*03e0*/ 	.word	0x00006650


	//   ....[3]....
        /*03e4*/ 	.word	0x000066f0


	//   ....[4]....
        /*03e8*/ 	.word	0x0000d760


	//   ....[5]....
        /*03ec*/ 	.word	0x0000d7b0


	//----- nvinfo : EIATTR_MAX_THREADS
	.align		4
.L_394:
        /*03f0*/ 	.byte	0x04, 0x05
        /*03f2*/ 	.short	(.L_396 - .L_395)
.L_395:
        /*03f4*/ 	.word	0x00000200
        /*03f8*/ 	.word	0x00000001
        /*03fc*/ 	.word	0x00000001


	//----- nvinfo : EIATTR_CRS_STACK_SIZE
	.align		4
.L_396:
        /*0400*/ 	.byte	0x04, 0x1e
        /*0402*/ 	.short	(.L_398 - .L_397)
.L_397:
        /*0404*/ 	.word	0x00000000


	//----- nvinfo : EIATTR_CBANK_PARAM_SIZE
	.align		4
.L_398:
        /*0408*/ 	.byte	0x03, 0x19
        /*040a*/ 	.short	0x0058


	//----- nvinfo : EIATTR_PARAM_CBANK
	.align		4
        /*040c*/ 	.byte	0x04, 0x0a
        /*040e*/ 	.short	(.L_400 - .L_399)
	.align		4
.L_399:
        /*0410*/ 	.word	index@(.nv.constant0._ZN6thrust24THRUST_300001_SM_1000_NS8cuda_cub4core6detail13_kernel_agentINS1_16__set_operations10SetOpAgentINS0_6detail15normal_iteratorINS0_10device_ptrIiEEEESB_SB_SB_SB_SB_iN4cuda3std3__44lessIiEENS5_16serial_set_unionENSE_17integral_constantIbLb1EEEEEJSB_SB_SB_SB_iiSB_SB_SG_SH_PNSE_4pairIiiEEPmN3cub18CUB_300001_SM_100013ScanTileStateIiLb1EEEEEEvDpT0_)
        /*0414*/ 	.short	0x0380
        /*0416*/ 	.short	0x0058


	//----- nvinfo : EIATTR_SW_WAR
	.align		4
.L_400:
        /*0418*/ 	.byte	0x04, 0x36
        /*041a*/ 	.short	(.L_402 - .L_401)
.L_401:
        /*041c*/ 	.word	0x00000008
.L_402:


//--------------------- .nv.info._ZN6thrust24THRUST_300001_SM_1000_NS8cuda_cub4core6detail13_kernel_agentINS1_16__set_operations14PartitionAgentINS0_6detail15normal_iteratorINS0_10device_ptrIiEEEESB_iN4cuda3std3__44lessIiEEEEJSB_SB_iiiPNSE_4pairIiiEESG_iEEEvDpT0_ --------------------------
	.section	.nv.info._ZN6thrust24THRUST_300001_SM_1000_NS8cuda_cub4core6detail13_kernel_agentINS1_16__set_operations14PartitionAgentINS0_6detail15normal_iteratorINS0_10device_ptrIiEEEESB_iN4cuda3std3__44lessIiEEEEJSB_SB_iiiPNSE_4pairIiiEESG_iEEEvDpT0_,"",@"SHT_CUDA_INFO"
	.sectionflags	@""
	.align	4


	//----- nvinfo : EIATTR_CUDA_API_VERSION
	.align		4
        /*0000*/ 	.byte	0x04, 0x37
        /*0002*/ 	.short	(.L_404 - .L_403)
.L_403:
        /*0004*/ 	.word	0x00000082


	//----- nvinfo : EIATTR_KPARAM_INFO
	.align		4
.L_404:
        /*0008*/ 	.byte	0x04, 0x17
        /*000a*/ 	.short	(.L_406 - .L_405)
.L_405:
        /*000c*/ 	.word	0x00000000
        /*0010*/ 	.short	0x0007
        /*0012*/ 	.short	0x002c
        /*0014*/ 	.byte	0x00, 0xf0, 0x11, 0x00


	//----- nvinfo : EIATTR_KPARAM_INFO
	.align		4
.L_406:
        /*0018*/ 	.byte	0x04, 0x17
        /*001a*/ 	.short	(.L_408 - .L_407)
.L_407:
        /*001c*/ 	.word	0x00000000
        /*0020*/ 	.short	0x0006
        /*0022*/ 	.short	0x0028
        /*0024*/ 	.byte	0x00, 0xf0, 0x05, 0x00


	//----- nvinfo : EIATTR_KPARAM_INFO
	.align		4
.L_408:
        /*0028*/ 	.byte	0x04, 0x17
        /*002a*/ 	.short	(.L_410 - .L_409)
.L_409:
        /*002c*/ 	.word	0x00000000
        /*0030*/ 	.short	0x0005
        /*0032*/ 	.short	0x0020
        /*0034*/ 	.byte	0x00, 0xf5, 0x21, 0x00


	//----- nvinfo : EIATTR_KPARAM_INFO
	.align		4
.L_410:
        /*0038*/ 	.byte	0x04, 0x17
        /*003a*/ 	.short	(.L_412 - .L_411)
.L_411:
        /*003c*/ 	.word	0x00000000
        /*0040*/ 	.short	0x0004
        /*0042*/ 	.short	0x0018
        /*0044*/ 	.byte	0x00, 0xf0, 0x11, 0x00


	//----- nvinfo : EIATTR_KPARAM_INFO
	.align		4
.L_412:
        /*0048*/ 	.byte	0x04, 0x17
        /*004a*/ 	.short	(.L_414 - .L_413)
.L_413:
        /*004c*/ 	.word	0x00000000
        /*0050*/ 	.short	0x0003
        /*0052*/ 	.short	0x0014
        /*0054*/ 	.byte	0x00, 0xf0, 0x11, 0x00


	//----- nvinfo : EIATTR_KPARAM_INFO
	.align		4
.L_414:
        /*0058*/ 	.byte	0x04, 0x17
        /*005a*/ 	.short	(.L_416 - .L_415)
.L_415:
        /*005c*/ 	.word	0x00000000
        /*0060*/ 	.short	0x0002
        /*0062*/ 	.short	0x0010
        /*0064*/ 	.byte	0x00, 0xf0, 0x11, 0x00


	//----- nvinfo : EIATTR_KPARAM_INFO
	.align		4
.L_416:
        /*0068*/ 	.byte	0x04, 0x17
        /*006a*/ 	.short	(.L_418 - .L_417)
.L_417:
        /*006c*/ 	.word	0x00000000
        /*0070*/ 	.short	0x0001
        /*0072*/ 	.short	0x0008
        /*0074*/ 	.byte	0x00, 0xf0, 0x21, 0x00


	//----- nvinfo : EIATTR_KPARAM_INFO
	.align		4
.L_418:
        /*0078*/ 	.byte	0x04, 0x17
        /*007a*/ 	.short	(.L_420 - .L_419)
.L_419:
        /*007c*/ 	.word	0x00000000
        /*0080*/ 	.short	0x0000
        /*0082*/ 	.short	0x0000
        /*0084*/ 	.byte	0x00, 0xf0, 0x21, 0x00


	//----- nvinfo : EIATTR_SPARSE_MMA_MASK
	.align		4
.L_420:
        /*0088*/ 	.byte	0x03, 0x50
        /*008a*/ 	.short	0x0000


	//----- nvinfo : EIATTR_MAXREG_COUNT
	.align		4
        /*008c*/ 	.byte	0x03, 0x1b
        /*008e*/ 	.short	0x00ff


	//----- nvinfo : EIATTR_MERCURY_ISA_VERSION
	.align		4
        /*0090*/ 	.byte	0x03, 0x5f
        /*0092*/ 	.short	0x0101


	//----- nvinfo : EIATTR_VRC_CTA_INIT_COUNT
	.align		4
        /*0094*/ 	.byte	0x02, 0x4a
	.zero		1
	.zero		1


	//----- nvinfo : EIATTR_EXIT_INSTR_OFFSETS
	.align		4
        /*0098*/ 	.byte	0x04, 0x1c
        /*009a*/ 	.short	(.L_422 - .L_421)


	//   ....[0]....
.L_421:
        /*009c*/ 	.word	0x00000070


	//   ....[1]....
        /*00a0*/ 	.word	0x00000e50


	//----- nvinfo : EIATTR_MAX_THREADS
	.align		4
.L_422:
        /*00a4*/ 	.byte	0x04, 0x05
        /*00a6*/ 	.short	(.L_424 - .L_423)
.L_423:
        /*00a8*/ 	.word	0x00000100
        /*00ac*/ 	.word	0x00000001
        /*00b0*/ 	.word	0x00000001


	//----- nvinfo : EIATTR_CRS_STACK_SIZE
	.align		4
.L_424:
        /*00b4*/ 	.byte	0x04, 0x1e
        /*00b6*/ 	.short	(.L_426 - .L_425)
.L_425:
        /*00b8*/ 	.word	0x00000000


	//----- nvinfo : EIATTR_CBANK_PARAM_SIZE
	.align		4
.L_426:
        /*00bc*/ 	.byte	0x03, 0x19
        /*00be*/ 	.short	0x0030


	//----- nvinfo : EIATTR_PARAM_CBANK
	.align		4
        /*00c0*/ 	.byte	0x04, 0x0a
        /*00c2*/ 	.short	(.L_428 - .L_427)
	.align		4
.L_427:
        /*00c4*/ 	.word	index@(.nv.constant0._ZN6thrust24THRUST_300001_SM_1000_NS8cuda_cub4core6detail13_kernel_agentINS1_16__set_operations14PartitionAgentINS0_6detail15normal_iteratorINS0_10device_ptrIiEEEESB_iN4cuda3std3__44lessIiEEEEJSB_SB_iiiPNSE_4pairIiiEESG_iEEEvDpT0_)
        /*00c8*/ 	.short	0x0380
        /*00ca*/ 	.short	0x0030


	//----- nvinfo : EIATTR_SW_WAR
	.align		4
.L_428:
        /*00cc*/ 	.byte	0x04, 0x36
        /*00ce*/ 	.short	(.L_430 - .L_429)
.L_429:
        /*00d0*/ 	.word	0x00000008
.L_430:


//--------------------- .nv.info._ZN6thrust24THRUST_300001_SM_1000_NS8cuda_cub4core6detail13_kernel_agentINS1_16__set_operations9InitAgentIN3cub18CUB_300001_SM_100013ScanTileStateIiLb1EEEiEEJSA_iEEEvDpT0_ --------------------------
	.section	.nv.info._ZN6thrust24THRUST_300001_SM_1000_NS8cuda_cub4core6detail13_kernel_agentINS1_16__set_operations9InitAgentIN3cub18CUB_300001_SM_100013ScanTileStateIiLb1EEEiEEJSA_iEEEvDpT0_,"",@"SHT_CUDA_INFO"
	.sectionflags	@""
	.align	4


	//----- nvinfo : EIATTR_CUDA_API_VERSION
	.align		4
        /*0000*/ 	.byte	0x04, 0x37
        /*0002*/ 	.short	(.L_432 - .L_431)
.L_431:
        /*0004*/ 	.word	0x00000082


	//----- nvinfo : EIATTR_KPARAM_INFO
	.align		4
.L_432:
        /*0008*/ 	.byte	0x04, 0x17
        /*000a*/ 	.short	(.L_434 - .L_433)
.L_433:
        /*000c*/ 	.word	0x00000000
        /*0010*/ 	.short	0x0001
        /*0012*/ 	.short	0x0008
        /*0014*/ 	.byte	0x00, 0xf0, 0x11, 0x00


	//----- nvinfo : EIATTR_KPARAM_INFO
	.align		4
.L_434:
        /*0018*/ 	.byte	0x04, 0x17
        /*001a*/ 	.short	(.L_436 - .L_435)
.L_435:
        /*001c*/ 	.word	0x00000000
        /*0020*/ 	.short	0x0000
        /*0022*/ 	.short	0x0000
        /*0024*/ 	.byte	0x00, 0xf0, 0x21, 0x00


	//----- nvinfo : EIATTR_SPARSE_MMA_MASK
	.align		4
.L_436:
        /*0028*/ 	.byte	0x03, 0x50
        /*002a*/ 	.short	0x0000


	//----- nvinfo : EIATTR_MAXREG_COUNT
	.align		4
        /*002c*/ 	.byte	0x03, 0x1b
        /*002e*/ 	.short	0x00ff


	//----- nvinfo : EIATTR_MERCURY_ISA_VERSION
	.align		4
        /*0030*/ 	.byte	0x03, 0x5f
        /*0032*/ 	.short	0x0101


	//----- nvinfo : EIATTR_VRC_CTA_INIT_COUNT
	.align		4
        /*0034*/ 	.byte	0x02, 0x4a
	.zero		1
	.zero		1


	//----- nvinfo : EIATTR_EXIT_INSTR_OFFSETS
	.align		4
        /*0038*/ 	.byte	0x04, 0x1c
        /*003a*/ 	.short	(.L_438 - .L_437)


	//   ....[0]....
.L_437:
        /*003c*/ 	.word	0x000000f0


	//   ....[1]....
        /*0040*/ 	.word	0x00000130


	//----- nvinfo : EIATTR_MAX_THREADS
	.align		4
.L_438:
        /*0044*/ 	.byte	0x04, 0x05
        /*0046*/ 	.short	(.L_440 - .L_439)
.L_439:
        /*0048*/ 	.word	0x00000080
        /*004c*/ 	.word	0x00000001
        /*0050*/ 	.word	0x00000001


	//----- nvinfo : EIATTR_CBANK_PARAM_SIZE
	.align		4
.L_440:
        /*0054*/ 	.byte	0x03, 0x19
        /*0056*/ 	.short	0x000c


	//----- nvinfo : EIATTR_PARAM_CBANK
	.align		4
        /*0058*/ 	.byte	0x04, 0x0a
        /*005a*/ 	.short	(.L_442 - .L_441)
	.align		4
.L_441:
        /*005c*/ 	.word	index@(.nv.constant0._ZN6thrust24THRUST_300001_SM_1000_NS8cuda_cub4core6detail13_kernel_agentINS1_16__set_operations9InitAgentIN3cub18CUB_300001_SM_100013ScanTileStateIiLb1EEEiEEJSA_iEEEvDpT0_)
        /*0060*/ 	.short	0x0380
        /*0062*/ 	.short	0x000c


	//----- nvinfo : EIATTR_SW_WAR
	.align		4
.L_442:
        /*0064*/ 	.byte	0x04, 0x36
        /*0066*/ 	.short	(.L_444 - .L_443)
.L_443:
        /*0068*/ 	.word	0x00000008
.L_444:


//--------------------- .nv.callgraph             --------------------------
	.section	.nv.callgraph,"",@"SHT_CUDA_CALLGRAPH"
	.align	4
	.sectionentsize	8
	.align		4
        /*0000*/ 	.word	0x00000000
	.align		4
        /*0004*/ 	.word	0xffffffff
	.align		4
        /*0008*/ 	.word	0x00000000
	.align		4
        /*000c*/ 	.word	0xfffffffe
	.align		4
        /*0010*/ 	.word	0x00000000
	.align		4
        /*0014*/ 	.word	0xfffffffd
	.align		4
        /*0018*/ 	.word	0x00000000
	.align		4
        /*001c*/ 	.word	0xfffffffc


//--------------------- .nv.constant4             --------------------------
	.section	.nv.constant4,"a",@progbits
	.align	8
	.align		8
.nv.constant4:
        /*0000*/ 	.dword	_ZN34_INTERNAL_5edd4663_4_k_cu__Z4testv4cuda3std3__45__cpo5beginE
	.align		8
        /*0008*/ 	.dword	_ZN34_INTERNAL_5edd4663_4_k_cu__Z4testv4cuda3std3__45__cpo3endE
	.align		8
        /*0010*/ 	.dword	_ZN34_INTERNAL_5edd4663_4_k_cu__Z4testv4cuda3std3__45__cpo6cbeginE
	.align		8
        /*0018*/ 	.dword	_ZN34_INTERNAL_5edd4663_4_k_cu__Z4testv4cuda3std3__45__cpo4cendE
	.align		8
        /*0020*/ 	.dword	_ZN34_INTERNAL_5edd4663_4_k_cu__Z4testv4cuda3std3__45__cpo6rbeginE
	.align		8
        /*0028*/ 	.dword	_ZN34_INTERNAL_5edd4663_4_k_cu__Z4testv4cuda3std3__45__cpo4rendE
	.align		8
        /*0030*/ 	.dword	_ZN34_INTERNAL_5edd4663_4_k_cu__Z4testv4cuda3std3__45__cpo7crbeginE
	.align		8
        /*0038*/ 	.dword	_ZN34_INTERNAL_5edd4663_4_k_cu__Z4testv4cuda3std3__45__cpo5crendE
	.align		8
        /*0040*/ 	.dword	_ZN34_INTERNAL_5edd4663_4_k_cu__Z4testv4cuda3std3__436_GLOBAL__N__5edd4663_4_k_cu__Z4testv6ignoreE
	.align		8
        /*0048*/ 	.dword	_ZN34_INTERNAL_5edd4663_4_k_cu__Z4testv4cuda3std3__419piecewise_constructE
	.align		8
        /*0050*/ 	.dword	_ZN34_INTERNAL_5edd4663_4_k_cu__Z4testv4cuda3std3__48in_placeE
	.align		8
        /*0058*/ 	.dword	_ZN34_INTERNAL_5edd4663_4_k_cu__Z4testv4cuda3std3__420unreachable_sentinelE
	.align		8
        /*0060*/ 	.dword	_ZN34_INTERNAL_5edd4663_4_k_cu__Z4testv4cuda3std3__47nulloptE
	.align		8
        /*0068*/ 	.dword	_ZN34_INTERNAL_5edd4663_4_k_cu__Z4testv4cuda3std3__48unexpectE
	.align		8
        /*0070*/ 	.dword	_ZN34_INTERNAL_5edd4663_4_k_cu__Z4testv4cuda3std6ranges3__45__cpo4swapE
	.align		8
        /*0078*/ 	.dword	_ZN34_INTERNAL_5edd4663_4_k_cu__Z4testv4cuda3std6ranges3__45__cpo9iter_moveE
	.align		8
        /*0080*/ 	.dword	_ZN34_INTERNAL_5edd4663_4_k_cu__Z4testv4cuda3std6ranges3__45__cpo5beginE
	.align		8
        /*0088*/ 	.dword	_ZN34_INTERNAL_5edd4663_4_k_cu__Z4testv4cuda3std6ranges3__45__cpo3endE
	.align		8
        /*0090*/ 	.dword	_ZN34_INTERNAL_5edd4663_4_k_cu__Z4testv4cuda3std6ranges3__45__cpo6cbeginE
	.align		8
        /*0098*/ 	.dword	_ZN34_INTERNAL_5edd4663_4_k_cu__Z4testv4cuda3std6ranges3__45__cpo4cendE
	.align		8
        /*00a0*/ 	.dword	_ZN34_INTERNAL_5edd4663_4_k_cu__Z4testv4cuda3std6ranges3__45__cpo7advanceE
	.align		8
        /*00a8*/ 	.dword	_ZN34_INTERNAL_5edd4663_4_k_cu__Z4testv4cuda3std6ranges3__45__cpo9iter_swapE
	.align		8
        /*00b0*/ 	.dword	_ZN34_INTERNAL_5edd4663_4_k_cu__Z4testv4cuda3std6ranges3__45__cpo4nextE
	.align		8
        /*00b8*/ 	.dword	_ZN34_INTERNAL_5edd4663_4_k_cu__Z4testv4cuda3std6ranges3__45__cpo4prevE
	.align		8
        /*00c0*/ 	.dword	_ZN34_INTERNAL_5edd4663_4_k_cu__Z4testv4cuda3std6ranges3__45__cpo4dataE
	.align		8
        /*00c8*/ 	.dword	_ZN34_INTERNAL_5edd4663_4_k_cu__Z4testv4cuda3std6ranges3__45__cpo5cdataE
	.align		8
        /*00d0*/ 	.dword	_ZN34_INTERNAL_5edd4663_4_k_cu__Z4testv4cuda3std6ranges3__45__cpo4sizeE
	.align		8
        /*00d8*/ 	.dword	_ZN34_INTERNAL_5edd4663_4_k_cu__Z4testv4cuda3std6ranges3__45__cpo5ssizeE
	.align		8
        /*00e0*/ 	.dword	_ZN34_INTERNAL_5edd4663_4_k_cu__Z4testv4cuda3std6ranges3__45__cpo8distanceE
	.align		8
        /*00e8*/ 	.dword	_ZN34_INTERNAL_5edd4663_4_k_cu__Z4testv6thrust24THRUST_300001_SM_1000_NS8cuda_cub3parE
	.align		8
        /*00f0*/ 	.dword	_ZN34_INTERNAL_5edd4663_4_k_cu__Z4testv6thrust24THRUST_300001_SM_1000_NS8cuda_cub10par_nosyncE
	.align		8
        /*00f8*/ 	.dword	_ZN34_INTERNAL_5edd4663_4_k_cu__Z4testv6thrust24THRUST_300001_SM_1000_NS6system6detail10sequential3seqE
	.align		8
        /*0100*/ 	.dword	_ZN34_INTERNAL_5edd4663_4_k_cu__Z4testv6thrust24THRUST_300001_SM_1000_NS6system3cpp3parE
	.align		8
        /*0108*/ 	.dword	_ZN34_INTERNAL_5edd4663_4_k_cu__Z4testv6thrust24THRUST_300001_SM_1000_NS12placeholders2_1E
	.align		8
        /*0110*/ 	.dword	_ZN34_INTERNAL_5edd4663_4_k_cu__Z4testv6thrust24THRUST_300001_SM_1000_NS12placeholders2_2E
	.align		8
        /*0118*/ 	.dword	_ZN34_INTERNAL_5edd4663_4_k_cu__Z4testv6thrust24THRUST_300001_SM_1000_NS12placeholders2_3E
	.align		8
        /*0120*/ 	.dword	_ZN34_INTERNAL_5edd4663_4_k_cu__Z4testv6thrust24THRUST_300001_SM_1000_NS12placeholders2_4E
	.align		8
        /*0128*/ 	.dword	_ZN34_INTERNAL_5edd4663_4_k_cu__Z4testv6thrust24THRUST_300001_SM_1000_NS12placeholders2_5E
	.align		8
        /*0130*/ 	.dword	_ZN34_INTERNAL_5edd4663_4_k_cu__Z4testv6thrust24THRUST_300001_SM_1000_NS12placeholders2_6E
	.align		8
        /*0138*/ 	.dword	_ZN34_INTERNAL_5edd4663_4_k_cu__Z4testv6thrust24THRUST_300001_SM_1000_NS12placeholders2_7E
	.align		8
        /*0140*/ 	.dword	_ZN34_INTERNAL_5edd4663_4_k_cu__Z4testv6thrust24THRUST_300001_SM_1000_NS12placeholders2_8E
	.align		8
        /*0148*/ 	.dword	_ZN34_INTERNAL_5edd4663_4_k_cu__Z4testv6thrust24THRUST_300001_SM_1000_NS12placeholders2_9E
	.align		8
        /*0150*/ 	.dword	_ZN34_INTERNAL_5edd4663_4_k_cu__Z4testv6thrust24THRUST_300001_SM_1000_NS12placeholders3_10E
	.align		8
        /*0158*/ 	.dword	_ZN34_INTERNAL_5edd4663_4_k_cu__Z4testv6thrust24THRUST_300001_SM_1000_NS3seqE
	.align		8
        /*0160*/ 	.dword	_ZN34_INTERNAL_5edd4663_4_k_cu__Z4testv6thrust24THRUST_300001_SM_1000_NS6deviceE


//--------------------- .text._ZN3cub18CUB_300001_SM_10006detail8for_each13static_kernelINS2_12policy_hub_t12policy_500_tEmN6thrust24THRUST_300001_SM_1000_NS8cuda_cub20__uninitialized_fill7functorINS7_10device_ptrIiEEiEEEEvT0_T1_ --------------------------
	.section	.text._ZN3cub18CUB_300001_SM_10006detail8for_each13static_kernelINS2_12policy_hub_t12policy_500_tEmN6thrust24THRUST_300001_SM_1000_NS8cuda_cub20__uninitialized_fill7functorINS7_10device_ptrIiEEiEEEEvT0_T1_,"ax",@progbits
	.align	128
        .global         _ZN3cub18CUB_300001_SM_10006detail8for_each13static_kernelINS2_12policy_hub_t12policy_500_tEmN6thrust24THRUST_300001_SM_1000_NS8cuda_cub20__uninitialized_fill7functorINS7_10device_ptrIiEEiEEEEvT0_T1_
        .type           _ZN3cub18CUB_300001_SM_10006detail8for_each13static_kernelINS2_12policy_hub_t12policy_500_tEmN6thrust24THRUST_300001_SM_1000_NS8cuda_cub20__uninitialized_fill7functorINS7_10device_ptrIiEEiEEEEvT0_T1_,@function
        .size           _ZN3cub18CUB_300001_SM_10006detail8for_each13static_kernelINS2_12policy_hub_t12policy_500_tEmN6thrust24THRUST_300001_SM_1000_NS8cuda_cub20__uninitialized_fill7functorINS7_10device_ptrIiEEiEEEEvT0_T1_,(.L_x_1191 - _ZN3cub18CUB_300001_SM_10006detail8for_each13static_kernelINS2_12policy_hub_t12policy_500_tEmN6thrust24THRUST_300001_SM_1000_NS8cuda_cub20__uninitialized_fill7functorINS7_10device_ptrIiEEiEEEEvT0_T1_)
        .other          _ZN3cub18CUB_300001_SM_10006detail8for_each13static_kernelINS2_12policy_hub_t12policy_500_tEmN6thrust24THRUST_300001_SM_1000_NS8cuda_cub20__uninitialized_fill7functorINS7_10device_ptrIiEEiEEEEvT0_T1_,@"STO_CUDA_ENTRY STV_DEFAULT"
_ZN3cub18CUB_300001_SM_10006detail8for_each13static_kernelINS2_12policy_hub_t12policy_500_tEmN6thrust24THRUST_300001_SM_1000_NS8cuda_cub20__uninitialized_fill7functorINS7_10device_ptrIiEEiEEEEvT0_T1_:
.text._ZN3cub18CUB_300001_SM_10006detail8for_each13static_kernelINS2_12policy_hub_t12policy_500_tEmN6thrust24THRUST_300001_SM_1000_NS8cuda_cub20__uninitialized_fill7functorINS7_10device_ptrIiEEiEEEEvT0_T1_:
[----:B------:R-:W-:Y:S08]  /*0000*/  LDC R1, c[0x0][0x37c] ;  /* 0x0000df00ff017b82 */ /* 0x000ff00000000800 */
[----:B------:R-:W0:Y:S01]  /*0010*/  S2UR UR4, SR_CTAID.X ;  /* 0x00000000000479c3 */ /* 0x000e220000002500 */
[----:B------:R-:W1:Y:S01]  /*0020*/  LDCU.64 UR6, c[0x0][0x380] ;  /* 0x00007000ff0677ac */ /* 0x000e620008000a00 */
[----:B------:R-:W2:Y:S01]  /*0030*/  LDCU.64 UR8, c[0x0][0x358] ;  /* 0x00006b00ff0877ac */ /* 0x000ea20008000a00 */
[----:B0-----:R-:W-:-:S04]  /*0040*/  UIMAD.WIDE.U32 UR4, UR4, 0x200, URZ ;  /* 0x00000200040478a5 */ /* 0x001fc8000f8e00ff */
[----:B-1----:R-:W-:-:S04]  /*0050*/  UIADD3 UR6, UP0, UPT, -UR4, UR6, URZ ;  /* 0x0000000604067290 */ /* 0x002fc8000ff1e1ff */
[----:B------:R-:W-:Y:S02]  /*0060*/  UIADD3.X UR7, UPT, UPT, ~UR5, UR7, URZ, UP0, !UPT ;  /* 0x0000000705077290 */ /* 0x000fe400087fe5ff */
[----:B------:R-:W-:-:S04]  /*0070*/  UISETP.GE.U32.AND UP0, UPT, UR6, 0x200, UPT ;  /* 0x000002000600788c */ /* 0x000fc8000bf06070 */
[----:B------:R-:W-:-:S09]  /*0080*/  UISETP.GE.U32.AND.EX UP0, UPT, UR7, URZ, UPT, UP0 ;  /* 0x000000ff0700728c */ /* 0x000fd2000bf06100 */
[----:B--2---:R-:W-:Y:S05]  /*0090*/  BRA.U !UP0, `(.L_x_0) ;  /* 0x0000000108287547 */ /* 0x004fea000b800000 */
[----:B------:R-:W0:Y:S01]  /*00a0*/  S2R R0, SR_TID.X ;  /* 0x0000000000007919 */ /* 0x000e220000002100 */
[----:B------:R-:W1:Y:S01]  /*00b0*/  LDCU.64 UR6, c[0x0][0x388] ;  /* 0x00007100ff0677ac */ /* 0x000e620008000a00 */
[----:B------:R-:W2:Y:S01]  /*00c0*/  LDC R5, c[0x0][0x390] ;  /* 0x0000e400ff057b82 */ /* 0x000ea20000000800 */
[----:B0-----:R-:W-:-:S05]  /*00d0*/  IADD3 R0, P0, PT, R0, UR4, RZ ;  /* 0x0000000400007c10 */ /* 0x001fca000ff1e0ff */
[----:B------:R-:W-:Y:S01]  /*00e0*/  IMAD.X R3, RZ, RZ, UR5, P0 ;  /* 0x00000005ff037e24 */ /* 0x000fe200080e06ff */
[----:B-1----:R-:W-:-:S04]  /*00f0*/  LEA R2, P0, R0, UR6, 0x2 ;  /* 0x0000000600027c11 */ /* 0x002fc8000f8010ff */
[----:B------:R-:W-:-:S05]  /*0100*/  LEA.HI.X R3, R0, UR7, R3, 0x2, P0 ;  /* 0x0000000700037c11 */ /* 0x000fca00080f1403 */
[----:B--2---:R-:W-:Y:S04]  /*0110*/  STG.E desc[UR8][R2.64], R5 ;  /* 0x0000000502007986 */ /* 0x004fe8000c101908 */
[----:B------:R-:W-:Y:S01]  /*0120*/  STG.E desc[UR8][R2.64+0x400], R5 ;  /* 0x0004000502007986 */ /* 0x000fe2000c101908 */
[----:B------:R-:W-:Y:S05]  /*0130*/  EXIT ;  /* 0x000000000000794d */ /* 0x000fea0003800000 */
.L_x_0:
[----:B------:R-:W0:Y:S01]  /*0140*/  S2R R0, SR_TID.X ;  /* 0x0000000000007919 */ /* 0x000e220000002100 */
[----:B------:R-:W-:Y:S01]  /*0150*/  IMAD.U32 R2, RZ, RZ, UR7 ;  /* 0x00000007ff027e24 */ /* 0x000fe2000f8e00ff */
[----:B------:R-:W1:Y:S01]  /*0160*/  LDCU.64 UR10, c[0x0][0x388] ;  /* 0x00007100ff0a77ac */ /* 0x000e620008000a00 */
[----:B------:R-:W-:Y:S01]  /*0170*/  IMAD.U32 R4, RZ, RZ, UR7 ;  /* 0x00000007ff047e24 */ /* 0x000fe2000f8e00ff */
[----:B0-----:R-:W-:-:S04]  /*0180*/  ISETP.LT.U32.AND P0, PT, R0, UR6, PT ;  /* 0x0000000600007c0c */ /* 0x001fc8000bf01070 */
[----:B------:R-:W-:Y:S01]  /*0190*/  ISETP.GT.U32.AND.EX P0, PT, R2, RZ, PT, P0 ;  /* 0x000000ff0200720c */ /* 0x000fe20003f04100 */
[C---:B------:R-:W-:Y:S01]  /*01a0*/  VIADD R2, R0.reuse, 0x100 ;  /* 0x0000010000027836 */ /* 0x040fe20000000000 */
[----:B------:R-:W-:-:S04]  /*01b0*/  IADD3 R0, P2, PT, R0, UR4, RZ ;  /* 0x0000000400007c10 */ /* 0x000fc8000ff5e0ff */
[----:B------:R-:W-:Y:S01]  /*01c0*/  ISETP.LT.U32.AND P1, PT, R2, UR6, PT ;  /* 0x0000000602007c0c */ /* 0x000fe2000bf21070 */
[----:B------:R-:W-:Y:S01]  /*01d0*/  IMAD.X R3, RZ, RZ, UR5, P2 ;  /* 0x00000005ff037e24 */ /* 0x000fe200090e06ff */
[----:B-1----:R-:W-:Y:S02]  /*01e0*/  LEA R2, P2, R0, UR10, 0x2 ;  /* 0x0000000a00027c11 */ /* 0x002fe4000f8410ff */
[----:B------:R-:W-:Y:S02]  /*01f0*/  ISETP.GT.U32.AND.EX P1, PT, R4, RZ, PT, P1 ;  /* 0x000000ff0400720c */ /* 0x000fe40003f24110 */
[----:B------:R-:W-:Y:S01]  /*0200*/  LEA.HI.X R3, R0, UR11, R3, 0x2, P2 ;  /* 0x0000000b00037c11 */ /* 0x000fe200090f1403 */
[----:B------:R-:W0:Y:S04]  /*0210*/  @P0 LDC R5, c[0x0][0x390] ;  /* 0x0000e400ff050b82 */ /* 0x000e280000000800 */
[----:B0-----:R0:W-:Y:S06]  /*0220*/  @P0 STG.E desc[UR8][R2.64], R5 ;  /* 0x0000000502000986 */ /* 0x0011ec000c101908 */
[----:B------:R-:W-:Y:S05]  /*0230*/  @!P1 EXIT ;  /* 0x000000000000994d */ /* 0x000fea0003800000 */
[----:B0-----:R-:W0:Y:S02]  /*0240*/  LDC R5, c[0x0][0x390] ;  /* 0x0000e400ff057b82 */ /* 0x001e240000000800 */
[----:B0-----:R-:W-:Y:S01]  /*0250*/  STG.E desc[UR8][R2.64+0x400], R5 ;  /* 0x0004000502007986 */ /* 0x001fe2000c101908 */
[----:B------:R-:W-:Y:S05]  /*0260*/  EXIT ;  /* 0x000000000000794d */ /* 0x000fea0003800000 */
.L_x_1:
[----:B------:R-:W-:-:S00]  /*0270*/  BRA `(.L_x_1) ;  /* 0xfffffffc00fc7947 */ /* 0x000fc0000383ffff */
[----:B------:R-:W-:-:S00]  /*0280*/  NOP ;  /* 0x0000000000007918 */ /* 0x000fc00000000000 */
[----:B------:R-:W-:-:S00]  /*0290*/  NOP ;  /* 0x0000000000007918 */ /* 0x000fc00000000000 */
[----:B------:R-:W-:-:S00]  /*02a0*/  NOP ;  /* 0x0000000000007918 */ /* 0x000fc00000000000 */
[----:B------:R-:W-:-:S00]  /*02b0*/  NOP ;  /* 0x0000000000007918 */ /* 0x000fc00000000000 */
[----:B------:R-:W-:-:S00]  /*02c0*/  NOP ;  /* 0x0000000000007918 */ /* 0x000fc00000000000 */
[----:B------:R-:W-:-:S00]  /*02d0*/  NOP ;  /* 0x0000000000007918 */ /* 0x000fc00000000000 */
[----:B------:R-:W-:-:S00]  /*02e0*/  NOP ;  /* 0x0000000000007918 */ /* 0x000fc00000000000 */
[----:B------:R-:W-:-:S00]  /*02f0*/  NOP ;  /* 0x0000000000007918 */ /* 0x000fc00000000000 */
.L_x_1191:


//--------------------- .text._ZN3cub18CUB_300001_SM_10006detail11EmptyKernelIvEEvv --------------------------
	.section	.text._ZN3cub18CUB_300001_SM_10006detail11EmptyKernelIvEEvv,"ax",@progbits
	.align	128
        .global         _ZN3cub18CUB_300001_SM_10006detail11EmptyKernelIvEEvv
        .type           _ZN3cub18CUB_300001_SM_10006detail11EmptyKernelIvEEvv,@function
        .size           _ZN3cub18CUB_300001_SM_10006detail11EmptyKernelIvEEvv,(.L_x_1192 - _ZN3cub18CUB_300001_SM_10006detail11EmptyKernelIvEEvv)
        .other          _ZN3cub18CUB_300001_SM_10006detail11EmptyKernelIvEEvv,@"STO_CUDA_ENTRY STV_DEFAULT"
_ZN3cub18CUB_300001_SM_10006detail11EmptyKernelIvEEvv:
.text._ZN3cub18CUB_300001_SM_10006detail11EmptyKernelIvEEvv:
[----:B------:R-:W-:Y:S01]  /*0000*/  LDC R1, c[0x0][0x37c] ;  /* 0x0000df00ff017b82 */ /* 0x000fe20000000800 */
[----:B------:R-:W-:Y:S05]  /*0010*/  EXIT ;  /* 0x000000000000794d */ /* 0x000fea0003800000 */
.L_x_2:
        /* <DEDUP_REMOVED lines=14> */
.L_x_1192:


//--------------------- .text._ZN6thrust24THRUST_300001_SM_1000_NS8cuda_cub4core6detail13_kernel_agentINS1_16__set_operations10SetOpAgentINS0_6detail15normal_iteratorINS0_10device_ptrIiEEEESB_SB_SB_SB_SB_l7CompareNS5_16serial_set_unionEN4cuda3std3__417integral_constantIbLb1EEEEEJSB_SB_SB_SB_llSB_SB_SC_SD_PNSG_4pairIllEEPmN3cub18CUB_300001_SM_100013ScanTileStateIlLb1EEEEEEvDpT0_ --------------------------
	.section	.text._ZN6thrust24THRUST_300001_SM_1000_NS8cuda_cub4core6detail13_kernel_agentINS1_16__set_operations10SetOpAgentINS0_6detail15normal_iteratorINS0_10device_ptrIiEEEESB_SB_SB_SB_SB_l7CompareNS5_16serial_set_unionEN4cuda3std3__417integral_constantIbLb1EEEEEJSB_SB_SB_SB_llSB_SB_SC_SD_PNSG_4pairIllEEPmN3cub18CUB_300001_SM_100013ScanTileStateIlLb1EEEEEEvDpT0_,"ax",@progbits
	.align	128
        .global         _ZN6thrust24THRUST_300001_SM_1000_NS8cuda_cub4core6detail13_kernel_agentINS1_16__set_operations10SetOpAgentINS0_6detail15normal_iteratorINS0_10device_ptrIiEEEESB_SB_SB_SB_SB_l7CompareNS5_16serial_set_unionEN4cuda3std3__417integral_constantIbLb1EEEEEJSB_SB_SB_SB_llSB_SB_SC_SD_PNSG_4pairIllEEPmN3cub18CUB_300001_SM_100013ScanTileStateIlLb1EEEEEEvDpT0_
        .type           _ZN6thrust24THRUST_300001_SM_1000_NS8cuda_cub4core6detail13_kernel_agentINS1_16__set_operations10SetOpAgentINS0_6detail15normal_iteratorINS0_10device_ptrIiEEEESB_SB_SB_SB_SB_l7CompareNS5_16serial_set_unionEN4cuda3std3__417integral_constantIbLb1EEEEEJSB_SB_SB_SB_llSB_SB_SC_SD_PNSG_4pairIllEEPmN3cub18CUB_300001_SM_100013ScanTileStateIlLb1EEEEEEvDpT0_,@function
        .size           _ZN6thrust24THRUST_300001_SM_1000_NS8cuda_cub4core6detail13_kernel_agentINS1_16__set_operations10SetOpAgentINS0_6detail15normal_iteratorINS0_10device_ptrIiEEEESB_SB_SB_SB_SB_l7CompareNS5_16serial_set_unionEN4cuda3std3__417integral_constantIbLb1EEEEEJSB_SB_SB_SB_llSB_SB_SC_SD_PNSG_4pairIllEEPmN3cub18CUB_300001_SM_100013ScanTileStateIlLb1EEEEEEvDpT0_,(.L_x_1193 - _ZN6thrust24THRUST_300001_SM_1000_NS8cuda_cub4core6detail13_kernel_agentINS1_16__set_operations10SetOpAgentINS0_6detail15normal_iteratorINS0_10device_ptrIiEEEESB_SB_SB_SB_SB_l7CompareNS5_16serial_set_unionEN4cuda3std3__417integral_constantIbLb1EEEEEJSB_SB_SB_SB_llSB_SB_SC_SD_PNSG_4pairIllEEPmN3cub18CUB_300001_SM_100013ScanTileStateIlLb1EEEEEEvDpT0_)
        .other          _ZN6thrust24THRUST_300001_SM_1000_NS8cuda_cub4core6detail13_kernel_agentINS1_16__set_operations10SetOpAgentINS0_6detail15normal_iteratorINS0_10device_ptrIiEEEESB_SB_SB_SB_SB_l7CompareNS5_16serial_set_unionEN4cuda3std3__417integral_constantIbLb1EEEEEJSB_SB_SB_SB_llSB_SB_SC_SD_PNSG_4pairIllEEPmN3cub18CUB_300001_SM_100013ScanTileStateIlLb1EEEEEEvDpT0_,@"STO_CUDA_ENTRY STV_DEFAULT"
_ZN6thrust24THRUST_300001_SM_1000_NS8cuda_cub4core6detail13_kernel_agentINS1_16__set_operations10SetOpAgentINS0_6detail15normal_iteratorINS0_10device_ptrIiEEEESB_SB_SB_SB_SB_l7CompareNS5_16serial_set_unionEN4cuda3std3__417integral_constantIbLb1EEEEEJSB_SB_SB_SB_llSB_SB_SC_SD_PNSG_4pairIllEEPmN3cub18CUB_300001_SM_100013ScanTileStateIlLb1EEEEEEvDpT0_:
.text._ZN6thrust24THRUST_300001_SM_1000_NS8cuda_cub4core6detail13_kernel_agentINS1_16__set_operations10SetOpAgentINS0_6detail15normal_iteratorINS0_10device_ptrIiEEEESB_SB_SB_SB_SB_l7CompareNS5_16serial_set_unionEN4cuda3std3__417integral_constantIbLb1EEEEEJSB_SB_SB_SB_llSB_SB_SC_SD_PNSG_4pairIllEEPmN3cub18CUB_300001_SM_100013ScanTileStateIlLb1EEEEEEvDpT0_:
[----:B------:R-:W-:Y:S01]  /*0000*/  LDC R1, c[0x0][0x37c] ;  /* 0x0000df00ff017b82 */ /* 0x000fe20000000800 */
[----:B------:R-:W0:Y:S01]  /*0010*/  S2R R66, SR_CTAID.X ;  /* 0x0000000000427919 */ /* 0x000e220000002500 */
[----:B------:R-:W1:Y:S01]  /*0020*/  LDCU UR4, c[0x0][0x370] ;  /* 0x00006e00ff0477ac */ /* 0x000e620008000800 */
[----:B------:R-:W2:Y:S01]  /*0030*/  LDCU.64 UR6, c[0x0][0x358] ;  /* 0x00006b00ff0677ac */ /* 0x000ea20008000a00 */
[----:B-1----:R-:W-:-:S06]  /*0040*/  UIADD3 UR4, UPT, UPT, UR4, -0x1, URZ ;  /* 0xffffffff04047890 */ /* 0x002fcc000fffe0ff */
[----:B0-----:R-:W-:-:S13]  /*0050*/  ISETP.GE.U32.AND P0, PT, R66, UR4, PT ;  /* 0x0000000442007c0c */ /* 0x001fda000bf06070 */
[----:B--2---:R-:W-:Y:S05]  /*0060*/  @P0 BRA `(.L_x_3) ;  /* 0x0000006c00540947 */ /* 0x004fea0003800000 */
[----:B------:R-:W0:Y:S01]  /*0070*/  LDC.64 R2, c[0x0][0x3c8] ;  /* 0x0000f200ff027b82 */ /* 0x000e220000000a00 */
[----:B------:R-:W1:Y:S01]  /*0080*/  S2R R68, SR_TID.X ;  /* 0x0000000000447919 */ /* 0x000e620000002100 */
[----:B------:R-:W2:Y:S01]  /*0090*/  LDCU.128 UR8, c[0x0][0x380] ;  /* 0x00007000ff0877ac */ /* 0x000ea20008000c00 */
[----:B0-----:R-:W-:-:S05]  /*00a0*/  IMAD.WIDE.U32 R2, R66, 0x10, R2 ;  /* 0x0000001042027825 */ /* 0x001fca00078e0002 */
[----:B------:R-:W3:Y:S04]  /*00b0*/  LDG.E R65, desc[UR6][R2.64+0x10] ;  /* 0x0000100602417981 */ /* 0x000ee8000c1e1900 */
[----:B------:R-:W3:Y:S04]  /*00c0*/  LDG.E.64 R4, desc[UR6][R2.64] ;  /* 0x0000000602047981 */ /* 0x000ee8000c1e1b00 */
[----:B------:R-:W4:Y:S01]  /*00d0*/  LDG.E.64 R6, desc[UR6][R2.64+0x8] ;  /* 0x0000080602067981 */ /* 0x000f22000c1e1b00 */
[C---:B-1----:R-:W-:Y:S01]  /*00e0*/  VIADD R0, R68.reuse, 0x200 ;  /* 0x0000020044007836 */ /* 0x042fe20000000000 */
[C---:B------:R-:W-:Y:S01]  /*00f0*/  LOP3.LUT R12, R68.reuse, 0x800, RZ, 0xfc, !PT ;  /* 0x00000800440c7812 */ /* 0x040fe200078efcff */
[C---:B------:R-:W-:Y:S01]  /*0100*/  VIADD R14, R68.reuse, 0xa00 ;  /* 0x00000a00440e7836 */ /* 0x040fe20000000000 */
[C---:B------:R-:W-:Y:S01]  /*0110*/  LOP3.LUT R16, R68.reuse, 0x1400, RZ, 0xfc, !PT ;  /* 0x0000140044107812 */ /* 0x040fe200078efcff */
[C---:B------:R-:W-:Y:S01]  /*0120*/  VIADD R20, R68.reuse, 0x1600 ;  /* 0x0000160044147836 */ /* 0x040fe20000000000 */
[----:B------:R-:W-:Y:S01]  /*0130*/  LOP3.LUT R22, R68, 0x1800, RZ, 0xfc, !PT ;  /* 0x0000180044167812 */ /* 0x000fe200078efcff */
[----:B------:R-:W2:Y:S01]  /*0140*/  LDG.E R3, desc[UR6][R2.64+0x18] ;  /* 0x0000180602037981 */ /* 0x000ea2000c1e1900 */
[----:B---3--:R-:W-:Y:S01]  /*0150*/  IMAD.IADD R65, R65, 0x1, -R4 ;  /* 0x0000000141417824 */ /* 0x008fe200078e0a04 */
[----:B------:R-:W-:-:S03]  /*0160*/  IADD3 R60, P0, PT, R4, R68, RZ ;  /* 0x00000044043c7210 */ /* 0x000fc60007f1e0ff */
[----:B------:R-:W-:Y:S01]  /*0170*/  IMAD.IADD R9, R68, 0x1, -R65 ;  /* 0x0000000144097824 */ /* 0x000fe200078e0a41 */
[----:B------:R-:W-:Y:S01]  /*0180*/  ISETP.GE.AND P3, PT, R0, R65, PT ;  /* 0x000000410000720c */ /* 0x000fe20003f66270 */
[----:B------:R-:W-:Y:S01]  /*0190*/  IMAD.X R59, RZ, RZ, R5, P0 ;  /* 0x000000ffff3b7224 */ /* 0x000fe200000e0605 */
[----:B------:R-:W-:Y:S02]  /*01a0*/  LOP3.LUT R0, R68, 0x400, RZ, 0xfc, !PT ;  /* 0x0000040044007812 */ /* 0x000fe400078efcff */
[----:B----4-:R-:W-:Y:S02]  /*01b0*/  IADD3 R61, P0, PT, R6, R9, RZ ;  /* 0x00000009063d7210 */ /* 0x010fe40007f1e0ff */
[C---:B------:R-:W-:Y:S01]  /*01c0*/  SHF.L.U64.HI R59, R60.reuse, 0x2, R59 ;  /* 0x000000023c3b7819 */ /* 0x040fe2000001023b */
[----:B------:R-:W-:Y:S01]  /*01d0*/  IMAD.SHL.U32 R60, R60, 0x4, RZ ;  /* 0x000000043c3c7824 */ /* 0x000fe200078e00ff */
[----:B------:R-:W-:Y:S01]  /*01e0*/  LEA.HI.X.SX32 R8, R9, R7, 0x1, P0 ;  /* 0x0000000709087211 */ /* 0x000fe200000f0eff */
[----:B------:R-:W-:Y:S01]  /*01f0*/  IMAD.SHL.U32 R62, R61, 0x4, RZ ;  /* 0x000000043d3e7824 */ /* 0x000fe200078e00ff */
[----:B------:R-:W-:-:S02]  /*0200*/  ISETP.GE.AND P4, PT, R68, R65, PT ;  /* 0x000000414400720c */ /* 0x000fc40003f86270 */
[-C--:B------:R-:W-:Y:S01]  /*0210*/  ISETP.GE.AND P2, PT, R0, R65.reuse, PT ;  /* 0x000000410000720c */ /* 0x080fe20003f46270 */
[----:B------:R-:W-:Y:S01]  /*0220*/  VIADD R0, R68, 0x600 ;  /* 0x0000060044007836 */ /* 0x000fe20000000000 */
[----:B------:R-:W-:Y:S02]  /*0230*/  SHF.L.U64.HI R61, R61, 0x2, R8 ;  /* 0x000000023d3d7819 */ /* 0x000fe40000010208 */
[----:B--2---:R-:W-:Y:S02]  /*0240*/  IADD3 R8, P1, PT, R62, UR10, RZ ;  /* 0x0000000a3e087c10 */ /* 0x004fe4000ff3e0ff */
[----:B------:R-:W-:Y:S02]  /*0250*/  IADD3 R4, P0, PT, R60, UR8, RZ ;  /* 0x000000083c047c10 */ /* 0x000fe4000ff1e0ff */
[----:B------:R-:W-:Y:S02]  /*0260*/  IADD3.X R9, PT, PT, R61, UR11, RZ, P1, !PT ;  /* 0x0000000b3d097c10 */ /* 0x000fe40008ffe4ff */
[----:B------:R-:W-:-:S02]  /*0270*/  ISETP.GE.AND P1, PT, R0, R65, PT ;  /* 0x000000410000720c */ /* 0x000fc40003f26270 */
[----:B------:R-:W-:Y:S01]  /*0280*/  IADD3.X R5, PT, PT, R59, UR9, RZ, P0, !PT ;  /* 0x000000093b057c10 */ /* 0x000fe200087fe4ff */
[----:B------:R0:W5:Y:S04]  /*0290*/  @P3 LDG.E R7, desc[UR6][R8.64+0x800] ;  /* 0x0008000608073981 */ /* 0x000168000c1e1900 */
[----:B------:R0:W5:Y:S04]  /*02a0*/  @!P4 LDG.E R0, desc[UR6][R4.64] ;  /* 0x000000060400c981 */ /* 0x000168000c1e1900 */
[----:B------:R0:W5:Y:S04]  /*02b0*/  @P2 LDG.E R10, desc[UR6][R8.64+0x1000] ;  /* 0x00100006080a2981 */ /* 0x000168000c1e1900 */
[----:B------:R0:W5:Y:S01]  /*02c0*/  @P1 LDG.E R11, desc[UR6][R8.64+0x1800] ;  /* 0x00180006080b1981 */ /* 0x000162000c1e1900 */
[----:B------:R-:W-:-:S02]  /*02d0*/  ISETP.GE.AND P0, PT, R12, R65, PT ;  /* 0x000000410c00720c */ /* 0x000fc40003f06270 */
[----:B------:R-:W-:Y:S02]  /*02e0*/  LOP3.LUT R12, R68, 0xc00, RZ, 0xfc, !PT ;  /* 0x00000c00440c7812 */ /* 0x000fe400078efcff */
[-C--:B------:R-:W-:Y:S01]  /*02f0*/  ISETP.GE.AND P6, PT, R14, R65.reuse, PT ;  /* 0x000000410e00720c */ /* 0x080fe20003fc6270 */
[----:B------:R-:W-:Y:S01]  /*0300*/  VIADD R14, R68, 0xe00 ;  /* 0x00000e00440e7836 */ /* 0x000fe20000000000 */
[----:B------:R-:W-:Y:S02]  /*0310*/  ISETP.GE.AND P5, PT, R12, R65, PT ;  /* 0x000000410c00720c */ /* 0x000fe40003fa6270 */
[----:B------:R-:W-:-:S09]  /*0320*/  LOP3.LUT R12, R68, 0x1000, RZ, 0xfc, !PT ;  /* 0x00001000440c7812 */ /* 0x000fd200078efcff */
[----:B------:R0:W5:Y:S04]  /*0330*/  @P6 LDG.E R13, desc[UR6][R8.64+0x2800] ;  /* 0x00280006080d6981 */ /* 0x000168000c1e1900 */
[----:B------:R0:W5:Y:S01]  /*0340*/  @!P3 LDG.E R7, desc[UR6][R4.64+0x800] ;  /* 0x000800060407b981 */ /* 0x000162000c1e1900 */
[----:B------:R-:W-:-:S03]  /*0350*/  ISETP.GE.AND P3, PT, R12, R65, PT ;  /* 0x000000410c00720c */ /* 0x000fc60003f66270 */
[----:B------:R0:W5:Y:S01]  /*0360*/  @P4 LDG.E R0, desc[UR6][R8.64] ;  /* 0x0000000608004981 */ /* 0x000162000c1e1900 */
[-C--:B------:R-:W-:Y:S01]  /*0370*/  ISETP.GE.AND P4, PT, R14, R65.reuse, PT ;  /* 0x000000410e00720c */ /* 0x080fe20003f86270 */
[----:B------:R-:W-:Y:S02]  /*0380*/  VIADD R14, R68, 0x1200 ;  /* 0x00001200440e7836 */ /* 0x000fe40000000000 */
[----:B------:R0:W5:Y:S04]  /*0390*/  @P0 LDG.E R12, desc[UR6][R8.64+0x2000] ;  /* 0x00200006080c0981 */ /* 0x000168000c1e1900 */
[----:B------:R0:W5:Y:S01]  /*03a0*/  @!P2 LDG.E R10, desc[UR6][R4.64+0x1000] ;  /* 0x00100006040aa981 */ /* 0x000162000c1e1900 */
[----:B------:R-:W-:-:S03]  /*03b0*/  ISETP.GE.AND P2, PT, R14, R65, PT ;  /* 0x000000410e00720c */ /* 0x000fc60003f46270 */
[----:B------:R0:W5:Y:S01]  /*03c0*/  @!P1 LDG.E R11, desc[UR6][R4.64+0x1800] ;  /* 0x00180006040b9981 */ /* 0x000162000c1e1900 */
[----:B------:R-:W-:-:S03]  /*03d0*/  ISETP.GE.AND P1, PT, R16, R65, PT ;  /* 0x000000411000720c */ /* 0x000fc60003f26270 */
[----:B------:R0:W5:Y:S04]  /*03e0*/  @P5 LDG.E R14, desc[UR6][R8.64+0x3000] ;  /* 0x00300006080e5981 */ /* 0x000168000c1e1900 */
[----:B------:R0:W5:Y:S04]  /*03f0*/  @P3 LDG.E R16, desc[UR6][R8.64+0x4000] ;  /* 0x0040000608103981 */ /* 0x000168000c1e1900 */
[----:B------:R0:W5:Y:S04]  /*0400*/  @P4 LDG.E R15, desc[UR6][R8.64+0x3800] ;  /* 0x00380006080f4981 */ /* 0x000168000c1e1900 */
[----:B------:R0:W5:Y:S04]  /*0410*/  @P2 LDG.E R17, desc[UR6][R8.64+0x4800] ;  /* 0x0048000608112981 */ /* 0x000168000c1e1900 */
[----:B------:R0:W5:Y:S04]  /*0420*/  @P1 LDG.E R18, desc[UR6][R8.64+0x5000] ;  /* 0x0050000608121981 */ /* 0x000168000c1e1900 */
[----:B------:R0:W5:Y:S01]  /*0430*/  @!P6 LDG.E R13, desc[UR6][R4.64+0x2800] ;  /* 0x00280006040de981 */ /* 0x000162000c1e1900 */
[----:B------:R-:W-:-:S02]  /*0440*/  ISETP.GE.AND P6, PT, R22, R65, PT ;  /* 0x000000411600720c */ /* 0x000fc40003fc6270 */
[----:B------:R-:W-:-:S11]  /*0450*/  LOP3.LUT R22, R68, 0x1c00, RZ, 0xfc, !PT ;  /* 0x00001c0044167812 */ /* 0x000fd600078efcff */
[----:B------:R0:W5:Y:S04]  /*0460*/  @P6 LDG.E R21, desc[UR6][R8.64+0x6000] ;  /* 0x0060000608156981 */ /* 0x000168000c1e1900 */
[----:B------:R0:W5:Y:S01]  /*0470*/  @!P0 LDG.E R12, desc[UR6][R4.64+0x2000] ;  /* 0x00200006040c8981 */ /* 0x000162000c1e1900 */
[-C--:B------:R-:W-:Y:S01]  /*0480*/  ISETP.GE.AND P0, PT, R20, R65.reuse, PT ;  /* 0x000000411400720c */ /* 0x080fe20003f06270 */
[----:B------:R-:W-:Y:S02]  /*0490*/  VIADD R20, R68, 0x1a00 ;  /* 0x00001a0044147836 */ /* 0x000fe40000000000 */
[----:B------:R0:W5:Y:S03]  /*04a0*/  @!P5 LDG.E R14, desc[UR6][R4.64+0x3000] ;  /* 0x00300006040ed981 */ /* 0x000166000c1e1900 */
[-C--:B------:R-:W-:Y:S01]  /*04b0*/  ISETP.GE.AND P5, PT, R20, R65.reuse, PT ;  /* 0x000000411400720c */ /* 0x080fe20003fa6270 */
[----:B------:R-:W-:Y:S01]  /*04c0*/  VIADD R20, R68, 0x1e00 ;  /* 0x00001e0044147836 */ /* 0x000fe20000000000 */
[----:B------:R0:W5:Y:S04]  /*04d0*/  @!P3 LDG.E R16, desc[UR6][R4.64+0x4000] ;  /* 0x004000060410b981 */ /* 0x000168000c1e1900 */
[-C--:B------:R-:W-:Y:S01]  /*04e0*/  ISETP.GE.AND P3, PT, R20, R65.reuse, PT ;  /* 0x000000411400720c */ /* 0x080fe20003f66270 */
[----:B------:R0:W5:Y:S01]  /*04f0*/  @!P4 LDG.E R15, desc[UR6][R4.64+0x3800] ;  /* 0x00380006040fc981 */ /* 0x000162000c1e1900 */
[-C--:B------:R-:W-:Y:S01]  /*0500*/  ISETP.GE.AND P4, PT, R22, R65.reuse, PT ;  /* 0x000000411600720c */ /* 0x080fe20003f86270 */
[C---:B------:R-:W-:Y:S01]  /*0510*/  VIADD R20, R68.reuse, 0x2200 ;  /* 0x0000220044147836 */ /* 0x040fe20000000000 */
[----:B------:R-:W-:Y:S01]  /*0520*/  LOP3.LUT R22, R68, 0x2000, RZ, 0xfc, !PT ;  /* 0x0000200044167812 */ /* 0x000fe200078efcff */
[----:B------:R0:W5:Y:S03]  /*0530*/  @!P2 LDG.E R17, desc[UR6][R4.64+0x4800] ;  /* 0x004800060411a981 */ /* 0x000166000c1e1900 */
[-C--:B------:R-:W-:Y:S01]  /*0540*/  ISETP.GE.AND P2, PT, R22, R65.reuse, PT ;  /* 0x000000411600720c */ /* 0x080fe20003f46270 */
[----:B------:R0:W5:Y:S01]  /*0550*/  @!P1 LDG.E R18, desc[UR6][R4.64+0x5000] ;  /* 0x0050000604129981 */ /* 0x000162000c1e1900 */
[----:B------:R-:W-:-:S03]  /*0560*/  ISETP.GE.AND P1, PT, R20, R65, PT ;  /* 0x000000411400720c */ /* 0x000fc60003f26270 */
[----:B------:R0:W5:Y:S04]  /*0570*/  @P5 LDG.E R22, desc[UR6][R8.64+0x6800] ;  /* 0x0068000608165981 */ /* 0x000168000c1e1900 */
[----:B------:R0:W5:Y:S04]  /*0580*/  @P4 LDG.E R23, desc[UR6][R8.64+0x7000] ;  /* 0x0070000608174981 */ /* 0x000168000c1e1900 */
[----:B------:R0:W5:Y:S04]  /*0590*/  @P3 LDG.E R24, desc[UR6][R8.64+0x7800] ;  /* 0x0078000608183981 */ /* 0x000168000c1e1900 */
[----:B------:R0:W5:Y:S04]  /*05a0*/  @P2 LDG.E R25, desc[UR6][R8.64+0x8000] ;  /* 0x0080000608192981 */ /* 0x000168000c1e1900 */
[----:B------:R0:W5:Y:S04]  /*05b0*/  @P1 LDG.E R26, desc[UR6][R8.64+0x8800] ;  /* 0x00880006081a1981 */ /* 0x000168000c1e1900 */
[----:B------:R0:W5:Y:S04]  /*05c0*/  @P0 LDG.E R19, desc[UR6][R8.64+0x5800] ;  /* 0x0058000608130981 */ /* 0x000168000c1e1900 */
[----:B------:R0:W5:Y:S01]  /*05d0*/  @!P6 LDG.E R21, desc[UR6][R4.64+0x6000] ;  /* 0x006000060415e981 */ /* 0x000162000c1e1900 */
[----:B------:R-:W-:-:S03]  /*05e0*/  IMAD.IADD R27, R3, 0x1, -R6 ;  /* 0x00000001031b7824 */ /* 0x000fc600078e0a06 */
[----:B------:R0:W5:Y:S04]  /*05f0*/  @!P5 LDG.E R22, desc[UR6][R4.64+0x6800] ;  /* 0x006800060416d981 */ /* 0x000168000c1e1900 */
[----:B------:R0:W5:Y:S04]  /*0600*/  @!P4 LDG.E R23, desc[UR6][R4.64+0x7000] ;  /* 0x007000060417c981 */ /* 0x000168000c1e1900 */
[----:B------:R0:W5:Y:S04]  /*0610*/  @!P3 LDG.E R24, desc[UR6][R4.64+0x7800] ;  /* 0x007800060418b981 */ /* 0x000168000c1e1900 */
[----:B------:R0:W5:Y:S04]  /*0620*/  @!P2 LDG.E R25, desc[UR6][R4.64+0x8000] ;  /* 0x008000060419a981 */ /* 0x000168000c1e1900 */
[----:B------:R0:W5:Y:S01]  /*0630*/  @!P1 LDG.E R26, desc[UR6][R4.64+0x8800] ;  /* 0x00880006041a9981 */ /* 0x000162000c1e1900 */
[----:B------:R-:W-:Y:S01]  /*0640*/  IMAD.IADD R64, R65, 0x1, R27 ;  /* 0x0000000141407824 */ /* 0x000fe200078e021b */
[----:B------:R-:W-:-:S02]  /*0650*/  LOP3.LUT R6, R68, 0x2400, RZ, 0xfc, !PT ;  /* 0x0000240044067812 */ /* 0x000fc400078efcff */
[----:B------:R0:W5:Y:S02]  /*0660*/  @!P0 LDG.E R19, desc[UR6][R4.64+0x5800] ;  /* 0x0058000604138981 */ /* 0x000164000c1e1900 */
[----:B------:R-:W-:Y:S01]  /*0670*/  ISETP.GE.AND P0, PT, R6, R64, PT ;  /* 0x000000400600720c */ /* 0x000fe20003f06270 */
[----:B------:R-:W-:-:S12]  /*0680*/  BSSY.RECONVERGENT B0, `(.L_x_4) ;  /* 0x0000005000007945 */ /* 0x000fd80003800200 */
[----:B0-----:R-:W-:Y:S05]  /*0690*/  @P0 BRA `(.L_x_5) ;  /* 0x00000000000c0947 */ /* 0x001fea0003800000 */
[----:B------:R-:W-:-:S13]  /*06a0*/  ISETP.GE.AND P0, PT, R6, R65, PT ;  /* 0x000000410600720c */ /* 0x000fda0003f06270 */
[----:B------:R0:W5:Y:S04]  /*06b0*/  @!P0 LDG.E R2, desc[UR6][R4.64+0x9000] ;  /* 0x0090000604028981 */ /* 0x000168000c1e1900 */
[----:B------:R0:W5:Y:S02]  /*06c0*/  @P0 LDG.E R2, desc[UR6][R8.64+0x9000] ;  /* 0x0090000608020981 */ /* 0x000164000c1e1900 */
.L_x_5:
[----:B------:R-:W-:Y:S05]  /*06d0*/  BSYNC.RECONVERGENT B0 ;  /* 0x0000000000007941 */ /* 0x000fea0003800200 */
.L_x_4:
[----:B------:R-:W1:Y:S01]  /*06e0*/  S2UR UR5, SR_CgaCtaId ;  /* 0x00000000000579c3 */ /* 0x000e620000008800 */
[----:B------:R-:W-:Y:S01]  /*06f0*/  IMAD R3, R68, 0x13, RZ ;  /* 0x0000001344037824 */ /* 0x000fe200078e02ff */
[----:B------:R-:W-:Y:S01]  /*0700*/  UMOV UR4, 0x400 ;  /* 0x0000040000047882 */ /* 0x000fe20000000000 */
[----:B------:R-:W-:Y:S03]  /*0710*/  BSSY.RECONVERGENT B0, `(.L_x_6) ;  /* 0x000002c000007945 */ /* 0x000fe60003800200 */
[----:B------:R-:W-:-:S04]  /*0720*/  VIMNMX R3, PT, PT, R64, R3, PT ;  /* 0x0000000340037248 */ /* 0x000fc80003fe0100 */
[----:B------:R-:W-:Y:S02]  /*0730*/  VIADDMNMX R20, R3, -R27, RZ, !PT ;  /* 0x8000001b03147246 */ /* 0x000fe400078001ff */
[----:B0-----:R-:W-:-:S04]  /*0740*/  VIMNMX R5, PT, PT, R65, R3, PT ;  /* 0x0000000341057248 */ /* 0x001fc80003fe0100 */
[----:B------:R-:W-:Y:S01]  /*0750*/  ISETP.GE.AND P0, PT, R20, R5, PT ;  /* 0x000000051400720c */ /* 0x000fe20003f06270 */
[----:B-1----:R-:W-:-:S06]  /*0760*/  ULEA UR4, UR5, UR4, 0x18 ;  /* 0x0000000405047291 */ /* 0x002fcc000f8ec0ff */
[----:B------:R-:W-:-:S04]  /*0770*/  IMAD.U32 R67, RZ, RZ, UR4 ;  /* 0x00000004ff437e24 */ /* 0x000fc8000f8e00ff */
[----:B------:R-:W-:-:S05]  /*0780*/  IMAD R9, R68, 0x4, R67 ;  /* 0x0000000444097824 */ /* 0x000fca00078e0243 */
[----:B-----5:R0:W-:Y:S04]  /*0790*/  STS [R9+0x800], R0 ;  /* 0x0008000009007388 */ /* 0x0201e80000000800 */
[----:B------:R1:W-:Y:S04]  /*07a0*/  STS [R9+0x9800], R2 ;  /* 0x0098000209007388 */ /* 0x0003e80000000800 */
[----:B------:R1:W-:Y:S01]  /*07b0*/  STS [R9+0x1000], R7 ;  /* 0x0010000709007388 */ /* 0x0003e20000000800 */
[----:B0-----:R-:W-:-:S03]  /*07c0*/  VIADD R0, R67, 0x800 ;  /* 0x0000080043007836 */ /* 0x001fc60000000000 */
[----:B------:R1:W-:Y:S01]  /*07d0*/  STS [R9+0x1800], R10 ;  /* 0x0018000a09007388 */ /* 0x0003e20000000800 */
[----:B------:R-:W-:-:S03]  /*07e0*/  IMAD R4, R65, 0x4, R0 ;  /* 0x0000000441047824 */ /* 0x000fc600078e0200 */
[----:B------:R1:W-:Y:S04]  /*07f0*/  STS [R9+0x2000], R11 ;  /* 0x0020000b09007388 */ /* 0x0003e80000000800 */
        /* <DEDUP_REMOVED lines=13> */
[----:B------:R1:W-:Y:S01]  /*08d0*/  STS [R9+0x9000], R26 ;  /* 0x0090001a09007388 */ /* 0x0003e20000000800 */
[----:B------:R-:W-:Y:S06]  /*08e0*/  BAR.SYNC.DEFER_BLOCKING 0x0 ;  /* 0x0000000000007b1d */ /* 0x000fec0000010000 */
[----:B------:R-:W-:Y:S05]  /*08f0*/  @P0 BRA `(.L_x_7) ;  /* 0x0000000000340947 */ /* 0x000fea0003800000 */
.L_x_8:
[----:B-1----:R-:W-:-:S05]  /*0900*/  IMAD.IADD R2, R5, 0x1, R20 ;  /* 0x0000000105027824 */ /* 0x002fca00078e0214 */
[----:B------:R-:W-:-:S04]  /*0910*/  SHF.R.S32.HI R2, RZ, 0x1, R2 ;  /* 0x00000001ff027819 */ /* 0x000fc80000011402 */
[----:B------:R-:W-:-:S05]  /*0920*/  LOP3.LUT R6, RZ, R2, RZ, 0x33, !PT ;  /* 0x00000002ff067212 */ /* 0x000fca00078e33ff */
[----:B------:R-:W-:Y:S02]  /*0930*/  IMAD.IADD R7, R3, 0x1, R6 ;  /* 0x0000000103077824 */ /* 0x000fe400078e0206 */
[----:B------:R-:W-:Y:S02]  /*0940*/  IMAD R6, R2, 0x4, R67 ;  /* 0x0000000402067824 */ /* 0x000fe400078e0243 */
[----:B------:R-:W-:-:S04]  /*0950*/  IMAD R7, R7, 0x4, R4 ;  /* 0x0000000407077824 */ /* 0x000fc800078e0204 */
[----:B------:R-:W-:Y:S04]  /*0960*/  LDS R6, [R6+0x800] ;  /* 0x0008000006067984 */ /* 0x000fe80000000800 */
[----:B------:R-:W0:Y:S02]  /*0970*/  LDS R7, [R7] ;  /* 0x0000000007077984 */ /* 0x000e240000000800 */
[----:B0-----:R-:W-:-:S04]  /*0980*/  ISETP.GE.AND P0, PT, R7, R6, PT ;  /* 0x000000060700720c */ /* 0x001fc80003f06270 */
[----:B------:R-:W-:-:S09]  /*0990*/  SEL R5, R2, R5, !P0 ;  /* 0x0000000502057207 */ /* 0x000fd20004000000 */
[----:B------:R-:W-:-:S05]  /*09a0*/  @P0 VIADD R20, R2, 0x1 ;  /* 0x0000000102140836 */ /* 0x000fca0000000000 */
[----:B------:R-:W-:-:S13]  /*09b0*/  ISETP.GE.AND P0, PT, R20, R5, PT ;  /* 0x000000051400720c */ /* 0x000fda0003f06270 */
[----:B------:R-:W-:Y:S05]  /*09c0*/  @!P0 BRA `(.L_x_8) ;  /* 0xfffffffc00cc8947 */ /* 0x000fea000383ffff */
.L_x_7:
[----:B------:R-:W-:Y:S05]  /*09d0*/  BSYNC.RECONVERGENT B0 ;  /* 0x0000000000007941 */ /* 0x000fea0003800200 */
.L_x_6:
[----:B-1----:R-:W-:Y:S01]  /*09e0*/  IMAD.IADD R11, R3, 0x1, -R20 ;  /* 0x00000001030b7824 */ /* 0x002fe200078e0a14 */
[----:B------:R-:W-:Y:S01]  /*09f0*/  BSSY.RECONVERGENT B0, `(.L_x_9) ;  /* 0x0000093000007945 */ /* 0x000fe20003800200 */
[----:B------:R-:W-:Y:S02]  /*0a00*/  IMAD.MOV.U32 R5, RZ, RZ, RZ ;  /* 0x000000ffff057224 */ /* 0x000fe400078e00ff */
[----:B------:R-:W-:Y:S01]  /*0a10*/  IMAD R2, R68, 0x4, R0 ;  /* 0x0000000444027824 */ /* 0x000fe200078e0200 */
[----:B------:R-:W-:-:S13]  /*0a20*/  ISETP.GE.AND P0, PT, R11, R27, PT ;  /* 0x0000001b0b00720c */ /* 0x000fda0003f06270 */
[----:B------:R-:W-:Y:S05]  /*0a30*/  @P0 BRA `(.L_x_10) ;  /* 0x0000000800380947 */ /* 0x000fea0003800000 */
[----:B------:R-:W-:Y:S01]  /*0a40*/  ISETP.GE.AND P0, PT, R20, 0x1, PT ;  /* 0x000000011400780c */ /* 0x000fe20003f06270 */
[----:B------:R-:W-:Y:S01]  /*0a50*/  IMAD R12, R11, 0x4, R4 ;  /* 0x000000040b0c7824 */ /* 0x000fe200078e0204 */
[----:B------:R-:W-:Y:S01]  /*0a60*/  BSSY.RECONVERGENT B1, `(.L_x_11) ;  /* 0x0000036000017945 */ /* 0x000fe20003800200 */
[----:B------:R-:W-:-:S03]  /*0a70*/  IMAD.MOV.U32 R6, RZ, RZ, R20 ;  /* 0x000000ffff067224 */ /* 0x000fc600078e0014 */
[----:B------:R-:W-:Y:S01]  /*0a80*/  BSSY.RELIABLE B2, `(.L_x_12) ;  /* 0x000002a000027945 */ /* 0x000fe20003800100 */
[----:B------:R-:W-:Y:S06]  /*0a90*/  LDS R13, [R12] ;  /* 0x000000000c0d7984 */ /* 0x000fec0000000800 */
[----:B------:R-:W-:-:S05]  /*0aa0*/  @P0 IMAD R5, R20, 0x1ff, RZ ;  /* 0x000001ff14050824 */ /* 0x000fca00078e02ff */
[----:B------:R-:W-:Y:S01]  /*0ab0*/  @P0 SHF.R.S32.HI R7, RZ, 0x9, R5 ;  /* 0x00000009ff070819 */ /* 0x000fe20000011405 */
[----:B------:R-:W-:-:S04]  /*0ac0*/  IMAD.MOV.U32 R5, RZ, RZ, RZ ;  /* 0x000000ffff057224 */ /* 0x000fc800078e00ff */
[C---:B------:R-:W-:Y:S02]  /*0ad0*/  @P0 IMAD R8, R7.reuse, 0x4, R67 ;  /* 0x0000000407080824 */ /* 0x040fe400078e0243 */
[----:B------:R-:W-:-:S04]  /*0ae0*/  @P0 VIADD R9, R7, 0x1 ;  /* 0x0000000107090836 */ /* 0x000fc80000000000 */
[----:B------:R-:W0:Y:S02]  /*0af0*/  @P0 LDS R8, [R8+0x800] ;  /* 0x0008000008080984 */ /* 0x000e240000000800 */
[----:B0-----:R-:W-:-:S04]  /*0b00*/  @P0 ISETP.GE.AND P1, PT, R8, R13, PT ;  /* 0x0000000d0800020c */ /* 0x001fc80003f26270 */
[----:B------:R-:W-:Y:S02]  /*0b10*/  @P0 SEL R6, R20, R7, !P1 ;  /* 0x0000000714060207 */ /* 0x000fe40004800000 */
[----:B------:R-:W-:-:S04]  /*0b20*/  @P0 SEL R5, R9, RZ, !P1 ;  /* 0x000000ff09050207 */ /* 0x000fc80004800000 */
[----:B------:R-:W-:-:S13]  /*0b30*/  ISETP.GE.AND P0, PT, R5, R6, PT ;  /* 0x000000060500720c */ /* 0x000fda0003f06270 */
[----:B------:R-:W-:Y:S05]  /*0b40*/  @P0 BRA `(.L_x_13) ;  /* 0x0000000000400947 */ /* 0x000fea0003800000 */
[----:B------:R-:W-:-:S05]  /*0b50*/  IMAD R7, R6, 0x7f, R5 ;  /* 0x0000007f06077824 */ /* 0x000fca00078e0205 */
[----:B------:R-:W-:-:S05]  /*0b60*/  SHF.R.S32.HI R7, RZ, 0x7, R7 ;  /* 0x00000007ff077819 */ /* 0x000fca0000011407 */
[----:B------:R-:W-:-:S06]  /*0b70*/  IMAD R8, R7, 0x4, R67 ;  /* 0x0000000407087824 */ /* 0x000fcc00078e0243 */
[----:B------:R-:W0:Y:S02]  /*0b80*/  LDS R8, [R8+0x800] ;  /* 0x0008000008087984 */ /* 0x000e240000000800 */
[----:B0-----:R-:W-:-:S04]  /*0b90*/  ISETP.GE.AND P0, PT, R8, R13, PT ;  /* 0x0000000d0800720c */ /* 0x001fc80003f06270 */
[----:B------:R-:W-:-:S09]  /*0ba0*/  SEL R6, R6, R7, !P0 ;  /* 0x0000000706067207 */ /* 0x000fd20004000000 */
[----:B------:R-:W-:-:S05]  /*0bb0*/  @!P0 VIADD R5, R7, 0x1 ;  /* 0x0000000107058836 */ /* 0x000fca0000000000 */
        /* <DEDUP_REMOVED lines=8> */
[----:B------:R-:W-:-:S07]  /*0c40*/  @!P0 VIADD R5, R7, 0x1 ;  /* 0x0000000107058836 */ /* 0x000fce0000000000 */
.L_x_13:
[----:B------:R-:W-:-:S13]  /*0c50*/  ISETP.GE.AND P0, PT, R5, R6, PT ;  /* 0x000000060500720c */ /* 0x000fda0003f06270 */
[----:B------:R-:W-:Y:S05]  /*0c60*/  @P0 BREAK.RELIABLE B2 ;  /* 0x0000000000020942 */ /* 0x000fea0003800100 */
        /* <DEDUP_REMOVED lines=8> */
.L_x_14:
[----:B------:R-:W-:-:S13]  /*0cf0*/  ISETP.GE.AND P0, PT, R5, R6, PT ;  /* 0x000000060500720c */ /* 0x000fda0003f06270 */
[----:B------:R-:W-:Y:S05]  /*0d00*/  @P0 BREAK.RELIABLE B2 ;  /* 0x0000000000020942 */ /* 0x000fea0003800100 */
[----:B------:R-:W-:Y:S05]  /*0d10*/  @P0 BRA `(.L_x_15) ;  /* 0x0000000000280947 */ /* 0x000fea0003800000 */
[----:B------:R-:W-:Y:S05]  /*0d20*/  BSYNC.RELIABLE B2 ;  /* 0x0000000000027941 */ /* 0x000fea0003800100 */
.L_x_12:
[----:B------:R-:W-:-:S05]  /*0d30*/  IMAD.IADD R7, R6, 0x1, R5 ;  /* 0x0000000106077824 */ /* 0x000fca00078e0205 */
[----:B------:R-:W-:-:S05]  /*0d40*/  SHF.R.S32.HI R7, RZ, 0x1, R7 ;  /* 0x00000001ff077819 */ /* 0x000fca0000011407 */
[----:B------:R-:W-:-:S06]  /*0d50*/  IMAD R8, R7, 0x4, R67 ;  /* 0x0000000407087824 */ /* 0x000fcc00078e0243 */
[----:B------:R-:W0:Y:S02]  /*0d60*/  LDS R8, [R8+0x800] ;  /* 0x0008000008087984 */ /* 0x000e240000000800 */
[----:B0-----:R-:W-:-:S04]  /*0d70*/  ISETP.GE.AND P0, PT, R8, R13, PT ;  /* 0x0000000d0800720c */ /* 0x001fc80003f06270 */
[----:B------:R-:W-:-:S09]  /*0d80*/  SEL R6, R6, R7, !P0 ;  /* 0x0000000706067207 */ /* 0x000fd20004000000 */
[----:B------:R-:W-:-:S05]  /*0d90*/  @!P0 VIADD R5, R7, 0x1 ;  /* 0x0000000107058836 */ /* 0x000fca0000000000 */
[----:B------:R-:W-:-:S13]  /*0da0*/  ISETP.GE.AND P0, PT, R5, R6, PT ;  /* 0x000000060500720c */ /* 0x000fda0003f06270 */
[----:B------:R-:W-:Y:S05]  /*0db0*/  @!P0 BRA `(.L_x_12) ;  /* 0xfffffffc00dc8947 */ /* 0x000fea000383ffff */
.L_x_15:
[----:B------:R-:W-:Y:S05]  /*0dc0*/  BSYNC.RECONVERGENT B1 ;  /* 0x0000000000017941 */ /* 0x000fea0003800200 */
.L_x_11:
[C---:B------:R-:W-:Y:S01]  /*0dd0*/  ISETP.GE.AND P0, PT, R11.reuse, 0x1, PT ;  /* 0x000000010b00780c */ /* 0x040fe20003f06270 */
[----:B------:R-:W-:Y:S01]  /*0de0*/  IMAD.MOV.U32 R7, RZ, RZ, R11 ;  /* 0x000000ffff077224 */ /* 0x000fe200078e000b */
[----:B------:R-:W-:Y:S04]  /*0df0*/  BSSY.RECONVERGENT B1, `(.L_x_16) ;  /* 0x0000034000017945 */ /* 0x000fe80003800200 */
[----:B------:R-:W-:Y:S07]  /*0e00*/  BSSY.RELIABLE B2, `(.L_x_17) ;  /* 0x0000029000027945 */ /* 0x000fee0003800100 */
[----:B------:R-:W-:-:S05]  /*0e10*/  @P0 IMAD R6, R11, 0x1ff, RZ ;  /* 0x000001ff0b060824 */ /* 0x000fca00078e02ff */
[----:B------:R-:W-:Y:S01]  /*0e20*/  @P0 SHF.R.S32.HI R9, RZ, 0x9, R6 ;  /* 0x00000009ff090819 */ /* 0x000fe20000011406 */
[----:B------:R-:W-:-:S04]  /*0e30*/  IMAD.MOV.U32 R6, RZ, RZ, RZ ;  /* 0x000000ffff067224 */ /* 0x000fc800078e00ff */
[C---:B------:R-:W-:Y:S02]  /*0e40*/  @P0 IMAD R8, R9.reuse, 0x4, R4 ;  /* 0x0000000409080824 */ /* 0x040fe400078e0204 */
[----:B------:R-:W-:-:S04]  /*0e50*/  @P0 VIADD R10, R9, 0x1 ;  /* 0x00000001090a0836 */ /* 0x000fc80000000000 */
[----:B------:R-:W0:Y:S02]  /*0e60*/  @P0 LDS R8, [R8] ;  /* 0x0000000008080984 */ /* 0x000e240000000800 */
        /* <DEDUP_REMOVED lines=8> */
[----:B------:R-:W0:Y:S02]  /*0ef0*/  LDS R9, [R9] ;  /* 0x0000000009097984 */ /* 0x000e240000000800 */
        /* <DEDUP_REMOVED lines=11> */
[----:B------:R-:W-:-:S07]  /*0fb0*/  @!P0 VIADD R6, R8, 0x1 ;  /* 0x0000000108068836 */ /* 0x000fce0000000000 */
.L_x_18:
[----:B------:R-:W-:-:S13]  /*0fc0*/  ISETP.GE.AND P0, PT, R6, R7, PT ;  /* 0x000000070600720c */ /* 0x000fda0003f06270 */
[----:B------:R-:W-:Y:S05]  /*0fd0*/  @P0 BREAK.RELIABLE B2 ;  /* 0x0000000000020942 */ /* 0x000fea0003800100 */
        /* <DEDUP_REMOVED lines=8> */
.L_x_19:
[----:B------:R-:W-:-:S13]  /*1060*/  ISETP.GE.AND P0, PT, R6, R7, PT ;  /* 0x000000070600720c */ /* 0x000fda0003f06270 */
[----:B------:R-:W-:Y:S05]  /*1070*/  @P0 BREAK.RELIABLE B2 ;  /* 0x0000000000020942 */ /* 0x000fea0003800100 */
[----:B------:R-:W-:Y:S05]  /*1080*/  @P0 BRA `(.L_x_20) ;  /* 0x0000000000280947 */ /* 0x000fea0003800000 */
[----:B------:R-:W-:Y:S05]  /*1090*/  BSYNC.RELIABLE B2 ;  /* 0x0000000000027941 */ /* 0x000fea0003800100 */
.L_x_17:
[----:B------:R-:W-:-:S05]  /*10a0*/  IMAD.IADD R8, R7, 0x1, R6 ;  /* 0x0000000107087824 */ /* 0x000fca00078e0206 */
[----:B------:R-:W-:-:S05]  /*10b0*/  SHF.R.S32.HI R8, RZ, 0x1, R8 ;  /* 0x00000001ff087819 */ /* 0x000fca0000011408 */
[----:B------:R-:W-:-:S06]  /*10c0*/  IMAD R9, R8, 0x4, R4 ;  /* 0x0000000408097824 */ /* 0x000fcc00078e0204 */
[----:B------:R-:W0:Y:S02]  /*10d0*/  LDS R9, [R9] ;  /* 0x0000000009097984 */ /* 0x000e240000000800 */
[----:B0-----:R-:W-:-:S04]  /*10e0*/  ISETP.GE.AND P0, PT, R9, R13, PT ;  /* 0x0000000d0900720c */ /* 0x001fc80003f06270 */
[----:B------:R-:W-:-:S09]  /*10f0*/  SEL R7, R7, R8, !P0 ;  /* 0x0000000807077207 */ /* 0x000fd20004000000 */
[----:B------:R-:W-:-:S05]  /*1100*/  @!P0 VIADD R6, R8, 0x1 ;  /* 0x0000000108068836 */ /* 0x000fca0000000000 */
[----:B------:R-:W-:-:S13]  /*1110*/  ISETP.GE.AND P0, PT, R6, R7, PT ;  /* 0x000000070600720c */ /* 0x000fda0003f06270 */
[----:B------:R-:W-:Y:S05]  /*1120*/  @!P0 BRA `(.L_x_17) ;  /* 0xfffffffc00dc8947 */ /* 0x000fea000383ffff */
.L_x_20:
[----:B------:R-:W-:Y:S05]  /*1130*/  BSYNC.RECONVERGENT B1 ;  /* 0x0000000000017941 */ /* 0x000fea0003800200 */
.L_x_16:
[----:B------:R-:W-:Y:S01]  /*1140*/  IMAD.IADD R8, R11, 0x1, -R6 ;  /* 0x000000010b087824 */ /* 0x000fe200078e0a06 */
[----:B------:R-:W-:Y:S01]  /*1150*/  BSSY.RECONVERGENT B1, `(.L_x_21) ;  /* 0x0000014000017945 */ /* 0x000fe20003800200 */
[----:B------:R-:W-:-:S03]  /*1160*/  IMAD.MOV.U32 R7, RZ, RZ, RZ ;  /* 0x000000ffff077224 */ /* 0x000fc600078e00ff */
[----:B------:R-:W-:-:S04]  /*1170*/  IADD3 R15, PT, PT, R8, R20, -R5 ;  /* 0x00000014080f7210 */ /* 0x000fc80007ffe805 */
[----:B------:R-:W-:-:S04]  /*1180*/  SHF.R.S32.HI R4, RZ, 0x1, R15 ;  /* 0x00000001ff047819 */ /* 0x000fc8000001140f */
[----:B------:R-:W-:-:S04]  /*1190*/  VIMNMX R10, PT, PT, R8, R4, !PT ;  /* 0x00000004080a7248 */ /* 0x000fc80007fe0100 */
[----:B------:R-:W-:-:S04]  /*11a0*/  IADD3 R6, PT, PT, R6, 0x1, R10 ;  /* 0x0000000106067810 */ /* 0x000fc80007ffe00a */
[----:B------:R-:W-:-:S05]  /*11b0*/  VIMNMX R6, PT, PT, R6, R27, PT ;  /* 0x0000001b06067248 */ /* 0x000fca0003fe0100 */
[----:B------:R-:W-:-:S05]  /*11c0*/  IMAD.IADD R6, R6, 0x1, -R11 ;  /* 0x0000000106067824 */ /* 0x000fca00078e0a0b */
[----:B------:R-:W-:-:S13]  /*11d0*/  ISETP.GE.AND P0, PT, R6, 0x1, PT ;  /* 0x000000010600780c */ /* 0x000fda0003f06270 */
[----:B------:R-:W-:Y:S05]  /*11e0*/  @!P0 BRA `(.L_x_22) ;  /* 0x0000000000288947 */ /* 0x000fea0003800000 */
[----:B------:R-:W-:-:S07]  /*11f0*/  IMAD.MOV.U32 R7, RZ, RZ, RZ ;  /* 0x000000ffff077224 */ /* 0x000fce00078e00ff */
.L_x_23:
[----:B------:R-:W-:-:S05]  /*1200*/  IMAD.IADD R4, R7, 0x1, R6 ;  /* 0x0000000107047824 */ /* 0x000fca00078e0206 */
[----:B------:R-:W-:-:S05]  /*1210*/  SHF.R.S32.HI R9, RZ, 0x1, R4 ;  /* 0x00000001ff097819 */ /* 0x000fca0000011404 */
[----:B------:R-:W-:-:S06]  /*1220*/  IMAD R4, R9, 0x4, R12 ;  /* 0x0000000409047824 */ /* 0x000fcc00078e020c */
[----:B------:R-:W0:Y:S02]  /*1230*/  LDS R4, [R4] ;  /* 0x0000000004047984 */ /* 0x000e240000000800 */
[----:B0-----:R-:W-:-:S04]  /*1240*/  ISETP.GE.AND P0, PT, R13, R4, PT ;  /* 0x000000040d00720c */ /* 0x001fc80003f06270 */
[----:B------:R-:W-:-:S09]  /*1250*/  SEL R6, R9, R6, !P0 ;  /* 0x0000000609067207 */ /* 0x000fd20004000000 */
[----:B------:R-:W-:-:S05]  /*1260*/  @P0 VIADD R7, R9, 0x1 ;  /* 0x0000000109070836 */ /* 0x000fca0000000000 */
[----:B------:R-:W-:-:S13]  /*1270*/  ISETP.GE.AND P0, PT, R7, R6, PT ;  /* 0x000000060700720c */ /* 0x000fda0003f06270 */
[----:B------:R-:W-:Y:S05]  /*1280*/  @!P0 BRA `(.L_x_23) ;  /* 0xfffffffc00dc8947 */ /* 0x000fea000383ffff */
.L_x_22:
[----:B------:R-:W-:Y:S05]  /*1290*/  BSYNC.RECONVERGENT B1 ;  /* 0x0000000000017941 */ /* 0x000fea0003800200 */
.L_x_21:
[----:B------:R-:W-:-:S05]  /*12a0*/  IMAD.IADD R7, R8, 0x1, R7 ;  /* 0x0000000108077824 */ /* 0x000fca00078e0207 */
[CC--:B------:R-:W-:Y:S02]  /*12b0*/  VIMNMX R4, PT, PT, R10.reuse, R7.reuse, PT ;  /* 0x000000070a047248 */ /* 0x0c0fe40003fe0100 */
[----:B------:R-:W-:-:S03]  /*12c0*/  ISETP.GE.AND P0, PT, R10, R7, PT ;  /* 0x000000070a00720c */ /* 0x000fc60003f06270 */
[----:B------:R-:W-:Y:S02]  /*12d0*/  IMAD.IADD R20, R15, 0x1, -R4 ;  /* 0x000000010f147824 */ /* 0x000fe400078e0a04 */
[----:B------:R-:W-:-:S05]  /*12e0*/  VIADD R7, R4, 0x1 ;  /* 0x0000000104077836 */ /* 0x000fca0000000000 */
[C---:B------:R-:W-:Y:S01]  /*12f0*/  ISETP.EQ.AND P0, PT, R20.reuse, R7, !P0 ;  /* 0x000000071400720c */ /* 0x040fe20004702270 */
[----:B------:R-:W-:-:S03]  /*1300*/  IMAD.IADD R20, R20, 0x1, R5 ;  /* 0x0000000114147824 */ /* 0x000fc600078e0205 */
[----:B------:R-:W-:-:S09]  /*1310*/  SEL R5, RZ, 0x1, !P0 ;  /* 0x00000001ff057807 */ /* 0x000fd20004000000 */
.L_x_10:
[----:B------:R-:W-:Y:S05]  /*1320*/  BSYNC.RECONVERGENT B0 ;  /* 0x0000000000007941 */ /* 0x000fea0003800200 */
.L_x_9:
[----:B------:R-:W-:Y:S05]  /*1330*/  WARPSYNC.ALL ;  /* 0x0000000000007948 */ /* 0x000fea0003800000 */
[C---:B------:R-:W-:Y:S01]  /*1340*/  ISETP.NE.AND P0, PT, R68.reuse, RZ, PT ;  /* 0x000000ff4400720c */ /* 0x040fe20003f05270 */
[----:B------:R-:W-:Y:S01]  /*1350*/  VIADD R7, R68, 0xffffffff ;  /* 0xffffffff44077836 */ /* 0x000fe20000000000 */
[----:B------:R-:W-:Y:S01]  /*1360*/  IADD3 R4, PT, PT, R5, R3, -R20 ;  /* 0x0000000305047210 */ /* 0x000fe20007ffe814 */
[----:B------:R-:W-:Y:S01]  /*1370*/  IMAD.U32 R6, R65, 0x10000, RZ ;  /* 0x0001000041067824 */ /* 0x000fe200078e00ff */
[----:B------:R-:W-:Y:S01]  /*1380*/  BSSY.RECONVERGENT B0, `(.L_x_24) ;  /* 0x0000323000007945 */ /* 0x000fe20003800200 */
[----:B------:R-:W-:Y:S01]  /*1390*/  IMAD.U32 R3, R20, 0x10000, RZ ;  /* 0x0001000014037824 */ /* 0x000fe200078e00ff */
[----:B------:R-:W-:Y:S01]  /*13a0*/  SEL R8, R7, 0x1ff, P0 ;  /* 0x000001ff07087807 */ /* 0x000fe20000000000 */
[----:B------:R-:W-:Y:S01]  /*13b0*/  IMAD.IADD R19, R65, 0x1, R4 ;  /* 0x0000000141137824 */ /* 0x000fe200078e0204 */
[----:B------:R-:W-:-:S03]  /*13c0*/  LOP3.LUT R6, R6, R27, RZ, 0xfc, !PT ;  /* 0x0000001b06067212 */ /* 0x000fc600078efcff */
[--C-:B------:R-:W-:Y:S02]  /*13d0*/  IMAD R33, R19, 0x4, R67.reuse ;  /* 0x0000000413217824 */ /* 0x100fe400078e0243 */
[----:B------:R-:W-:Y:S01]  /*13e0*/  @P0 LOP3.LUT R6, R4, R3, RZ, 0xfc, !PT ;  /* 0x0000000304060212 */ /* 0x000fe200078efcff */
[----:B------:R-:W-:Y:S02]  /*13f0*/  IMAD R3, R8, 0x4, R67 ;  /* 0x0000000408037824 */ /* 0x000fe400078e0243 */
[C---:B------:R-:W-:Y:S02]  /*1400*/  IMAD R4, R20.reuse, 0x4, R0 ;  /* 0x0000000414047824 */ /* 0x040fe400078e0200 */
[----:B------:R-:W-:Y:S01]  /*1410*/  IMAD.IADD R56, R20, 0x1, R19 ;  /* 0x0000000114387824 */ /* 0x000fe200078e0213 */
[----:B------:R-:W-:Y:S01]  /*1420*/  STS [R3], R6 ;  /* 0x0000000603007388 */ /* 0x000fe20000000800 */
[----:B------:R-:W-:Y:S06]  /*1430*/  BAR.SYNC.DEFER_BLOCKING 0x0 ;  /* 0x0000000000007b1d */ /* 0x000fec0000010000 */
[----:B------:R-:W0:Y:S04]  /*1440*/  LDS R2, [R2+-0x800] ;  /* 0xfff8000002027984 */ /* 0x000e280000000800 */
[----:B------:R-:W-:Y:S04]  /*1450*/  LDS R33, [R33+0x800] ;  /* 0x0008000021217984 */ /* 0x000fe80000000800 */
[----:B------:R-:W1:Y:S01]  /*1460*/  LDS R40, [R4] ;  /* 0x0000000004287984 */ /* 0x000e620000000800 */
[----:B0-----:R-:W-:-:S02]  /*1470*/  LOP3.LUT R26, R2, 0xffff, RZ, 0xc0, !PT ;  /* 0x0000ffff021a7812 */ /* 0x001fc400078ec0ff */
[----:B------:R-:W-:Y:S01]  /*1480*/  SHF.R.S32.HI R29, RZ, 0x10, R2 ;  /* 0x00000010ff1d7819 */ /* 0x000fe20000011402 */
[----:B------:R-:W-:Y:S02]  /*1490*/  IMAD R2, R19, 0x4, R0 ;  /* 0x0000000413027824 */ /* 0x000fe400078e0200 */
[----:B------:R-:W-:Y:S01]  /*14a0*/  IMAD.IADD R26, R65, 0x1, R26 ;  /* 0x00000001411a7824 */ /* 0x000fe200078e021a */
[----:B------:R-:W-:-:S03]  /*14b0*/  ISETP.GE.AND P1, PT, R20, R29, PT ;  /* 0x0000001d1400720c */ /* 0x000fc60003f26270 */
[----:B------:R-:W-:Y:S01]  /*14c0*/  IMAD.IADD R63, R29, 0x1, R26 ;  /* 0x000000011d3f7824 */ /* 0x000fe200078e021a */
[CC--:B------:R-:W-:Y:S02]  /*14d0*/  ISETP.GE.OR P0, PT, R19.reuse, R26.reuse, P1 ;  /* 0x0000001a1300720c */ /* 0x0c0fe40000f06670 */
[----:B------:R-:W-:-:S11]  /*14e0*/  ISETP.LT.OR P2, PT, R19, R26, P1 ;  /* 0x0000001a1300720c */ /* 0x000fd60000f41670 */
[CC--:B-1----:R-:W-:Y:S02]  /*14f0*/  @!P0 ISETP.LT.AND P1, PT, R33.reuse, R40.reuse, PT ;  /* 0x000000282100820c */ /* 0x0c2fe40003f21270 */
[----:B------:R-:W-:Y:S02]  /*1500*/  @!P0 ISETP.GE.AND P2, PT, R40, R33, PT ;  /* 0x000000212800820c */ /* 0x000fe40003f46270 */
[----:B------:R-:W-:Y:S02]  /*1510*/  SEL R58, R33, R40, P1 ;  /* 0x00000028213a7207 */ /* 0x000fe40000800000 */
[----:B------:R-:W-:-:S07]  /*1520*/  SEL R57, R19, R20, P1 ;  /* 0x0000001413397207 */ /* 0x000fce0000800000 */
[----:B------:R0:W-:Y:S01]  /*1530*/  @!P1 LDS R40, [R4+0x4] ;  /* 0x0000040004289984 */ /* 0x0001e20000000800 */
[----:B------:R-:W-:Y:S02]  /*1540*/  @!P1 VIADD R20, R20, 0x1 ;  /* 0x0000000114149836 */ /* 0x000fe40000000000 */
[----:B------:R-:W-:Y:S01]  /*1550*/  @P2 VIADD R19, R19, 0x1 ;  /* 0x0000000113132836 */ /* 0x000fe20000000000 */
[----:B------:R-:W1:Y:S02]  /*1560*/  @P2 LDS R33, [R2+0x4] ;  /* 0x0000040002212984 */ /* 0x000e640000000800 */
[C---:B------:R-:W-:Y:S01]  /*1570*/  ISETP.GE.AND P1, PT, R20.reuse, R29, PT ;  /* 0x0000001d1400720c */ /* 0x040fe20003f26270 */
[----:B0-----:R-:W-:-:S03]  /*1580*/  IMAD.IADD R4, R20, 0x1, R19 ;  /* 0x0000000114047824 */ /* 0x001fc600078e0213 */
[CC--:B------:R-:W-:Y:S02]  /*1590*/  ISETP.GE.OR P0, PT, R19.reuse, R26.reuse, P1 ;  /* 0x0000001a1300720c */ /* 0x0c0fe40000f06670 */
[----:B------:R-:W-:-:S11]  /*15a0*/  ISETP.LT.OR P2, PT, R19, R26, P1 ;  /* 0x0000001a1300720c */ /* 0x000fd60000f41670 */
[CC--:B-1----:R-:W-:Y:S02]  /*15b0*/  @!P0 ISETP.LT.AND P1, PT, R33.reuse, R40.reuse, PT ;  /* 0x000000282100820c */ /* 0x0c2fe40003f21270 */
[----:B------:R-:W-:Y:S02]  /*15c0*/  @!P0 ISETP.GE.AND P2, PT, R40, R33, PT ;  /* 0x000000212800820c */ /* 0x000fe40003f46270 */
[----:B------:R-:W-:Y:S02]  /*15d0*/  SEL R55, R33, R40, P1 ;  /* 0x0000002821377207 */ /* 0x000fe40000800000 */
[----:B------:R-:W-:-:S07]  /*15e0*/  SEL R54, R19, R20, P1 ;  /* 0x0000001413367207 */ /* 0x000fce0000800000 */
[C-C-:B------:R-:W-:Y:S02]  /*15f0*/  @!P1 IMAD R0, R20.reuse, 0x4, R67.reuse ;  /* 0x0000000414009824 */ /* 0x140fe400078e0243 */
[C---:B------:R-:W-:Y:S02]  /*1600*/  @P2 IMAD R2, R19.reuse, 0x4, R67 ;  /* 0x0000000413022824 */ /* 0x040fe400078e0243 */
[----:B------:R-:W-:Y:S01]  /*1610*/  @!P1 VIADD R3, R20, 0x1 ;  /* 0x0000000114039836 */ /* 0x000fe20000000000 */
[----:B------:R-:W-:Y:S01]  /*1620*/  @!P1 LDS R40, [R0+0x804] ;  /* 0x0008040000289984 */ /* 0x000fe20000000800 */
[----:B------:R-:W-:Y:S02]  /*1630*/  @P2 VIADD R5, R19, 0x1 ;  /* 0x0000000113052836 */ /* 0x000fe40000000000 */
[----:B------:R-:W-:Y:S01]  /*1640*/  @!P1 IMAD.MOV.U32 R20, RZ, RZ, R3 ;  /* 0x000000ffff149224 */ /* 0x000fe200078e0003 */
[----:B------:R-:W0:Y:S01]  /*1650*/  @P2 LDS R33, [R2+0x804] ;  /* 0x0008040002212984 */ /* 0x000e220000000800 */
[----:B------:R-:W-:-:S03]  /*1660*/  @P2 IMAD.MOV.U32 R19, RZ, RZ, R5 ;  /* 0x000000ffff132224 */ /* 0x000fc600078e0005 */
[C---:B------:R-:W-:Y:S01]  /*1670*/  ISETP.GE.AND P0, PT, R20.reuse, R29, PT ;  /* 0x0000001d1400720c */ /* 0x040fe20003f06270 */
[----:B------:R-:W-:-:S03]  /*1680*/  IMAD.IADD R3, R20, 0x1, R19 ;  /* 0x0000000114037824 */ /* 0x000fc600078e0213 */
[CC--:B------:R-:W-:Y:S02]  /*1690*/  ISETP.GE.OR P2, PT, R19.reuse, R26.reuse, P0 ;  /* 0x0000001a1300720c */ /* 0x0c0fe40000746670 */
[----:B------:R-:W-:-:S11]  /*16a0*/  ISETP.LT.OR P1, PT, R19, R26, P0 ;  /* 0x0000001a1300720c */ /* 0x000fd60000721670 */
[CC--:B0-----:R-:W-:Y:S02]  /*16b0*/  @!P2 ISETP.LT.AND P0, PT, R33.reuse, R40.reuse, PT ;  /* 0x000000282100a20c */ /* 0x0c1fe40003f01270 */
[----:B------:R-:W-:Y:S02]  /*16c0*/  @!P2 ISETP.GE.AND P1, PT, R40, R33, PT ;  /* 0x000000212800a20c */ /* 0x000fe40003f26270 */
[----:B------:R-:W-:Y:S02]  /*16d0*/  SEL R53, R33, R40, P0 ;  /* 0x0000002821357207 */ /* 0x000fe40000000000 */
[----:B------:R-:W-:-:S07]  /*16e0*/  SEL R52, R19, R20, P0 ;  /* 0x0000001413347207 */ /* 0x000fce0000000000 */
[C-C-:B------:R-:W-:Y:S02]  /*16f0*/  @!P0 IMAD R2, R20.reuse, 0x4, R67.reuse ;  /* 0x0000000414028824 */ /* 0x140fe400078e0243 */
[C---:B------:R-:W-:Y:S02]  /*1700*/  @P1 IMAD R6, R19.reuse, 0x4, R67 ;  /* 0x0000000413061824 */ /* 0x040fe400078e0243 */
[----:B------:R-:W-:Y:S01]  /*1710*/  @!P0 VIADD R0, R20, 0x1 ;  /* 0x0000000114008836 */ /* 0x000fe20000000000 */
[----:B------:R0:W-:Y:S01]  /*1720*/  @!P0 LDS R40, [R2+0x804] ;  /* 0x0008040002288984 */ /* 0x0001e20000000800 */
[----:B------:R-:W-:Y:S02]  /*1730*/  @P1 VIADD R5, R19, 0x1 ;  /* 0x0000000113051836 */ /* 0x000fe40000000000 */
[----:B------:R-:W-:Y:S01]  /*1740*/  @!P0 IMAD.MOV.U32 R20, RZ, RZ, R0 ;  /* 0x000000ffff148224 */ /* 0x000fe200078e0000 */
[----:B------:R-:W1:Y:S01]  /*1750*/  @P1 LDS R33, [R6+0x804] ;  /* 0x0008040006211984 */ /* 0x000e620000000800 */
[----:B------:R-:W-:-:S03]  /*1760*/  @P1 IMAD.MOV.U32 R19, RZ, RZ, R5 ;  /* 0x000000ffff131224 */ /* 0x000fc600078e0005 */
        /* <DEDUP_REMOVED lines=31> */
[----:B------:R-:W-:-:S02]  /*1960*/  @P1 IMAD.MOV.U32 R19, RZ, RZ, R7 ;  /* 0x000000ffff131224 */ /* 0x000fc400078e0007 */
[----:B------:R-:W-:Y:S01]  /*1970*/  IMAD.MOV.U32 R28, RZ, RZ, R20 ;  /* 0x000000ffff1c7224 */ /* 0x000fe200078e0014 */
[----:B------:R-:W-:Y:S01]  /*1980*/  ISETP.GE.AND P2, PT, R20, R29, PT ;  /* 0x0000001d1400720c */ /* 0x000fe20003f46270 */
[----:B------:R-:W-:-:S03]  /*1990*/  IMAD.MOV.U32 R27, RZ, RZ, R19 ;  /* 0x000000ffff1b7224 */ /* 0x000fc600078e0013 */
[CC--:B------:R-:W-:Y:S02]  /*19a0*/  ISETP.GE.OR P0, PT, R19.reuse, R26.reuse, P2 ;  /* 0x0000001a1300720c */ /* 0x0c0fe40001706670 */
[----:B------:R-:W-:-:S11]  /*19b0*/  ISETP.LT.OR P1, PT, R19, R26, P2 ;  /* 0x0000001a1300720c */ /* 0x000fd60001721670 */
[CC--:B0-----:R-:W-:Y:S02]  /*19c0*/  @!P0 ISETP.LT.AND P2, PT, R33.reuse, R40.reuse, PT ;  /* 0x000000282100820c */ /* 0x0c1fe40003f41270 */
[----:B------:R-:W-:Y:S02]  /*19d0*/  @!P0 ISETP.GE.AND P1, PT, R40, R33, PT ;  /* 0x000000212800820c */ /* 0x000fe40003f26270 */
[----:B------:R-:W-:Y:S02]  /*19e0*/  SEL R47, R33, R40, P2 ;  /* 0x00000028212f7207 */ /* 0x000fe40001000000 */
[----:B------:R-:W-:-:S07]  /*19f0*/  P2R R41, PR, RZ, 0x4 ;  /* 0x00000004ff297803 */ /* 0x000fce0000000000 */
[C-C-:B------:R-:W-:Y:S02]  /*1a00*/  @!P2 IMAD R5, R20.reuse, 0x4, R67.reuse ;  /* 0x000000041405a824 */ /* 0x140fe400078e0243 */
[C---:B------:R-:W-:Y:S02]  /*1a10*/  @P1 IMAD R6, R19.reuse, 0x4, R67 ;  /* 0x0000000413061824 */ /* 0x040fe400078e0243 */
[----:B------:R-:W-:Y:S01]  /*1a20*/  @!P2 VIADD R28, R20, 0x1 ;  /* 0x00000001141ca836 */ /* 0x000fe20000000000 */
[----:B------:R-:W-:Y:S01]  /*1a30*/  @!P2 LDS R40, [R5+0x804] ;  /* 0x000804000528a984 */ /* 0x000fe20000000800 */
[----:B------:R-:W-:-:S03]  /*1a40*/  @P1 VIADD R27, R19, 0x1 ;  /* 0x00000001131b1836 */ /* 0x000fc60000000000 */
[----:B------:R-:W0:Y:S01]  /*1a50*/  @P1 LDS R33, [R6+0x804] ;  /* 0x0008040006211984 */ /* 0x000e220000000800 */
        /* <DEDUP_REMOVED lines=54> */
[----:B------:R-:W-:-:S09]  /*1dc0*/  SEL R7, R33, R40, P5 ;  /* 0x0000002821077207 */ /* 0x000fd20002800000 */
        /* <DEDUP_REMOVED lines=40> */
[----:B0-----:R-:W-:Y:S02]  /*2050*/  @!P1 ISETP.GE.AND P6, PT, R40, R33, PT ;  /* 0x000000212800920c */ /* 0x001fe40003fc6270 */
[----:B------:R-:W-:-:S04]  /*2060*/  @!P1 ISETP.LT.AND P3, PT, R33, R40, PT ;  /* 0x000000282100920c */ /* 0x000fc80003f61270 */
[----:B------:R-:W-:Y:S02]  /*2070*/  SEL R11, R33, R40, P3 ;  /* 0x00000028210b7207 */ /* 0x000fe40001800000 */
[----:B------:R-:W-:-:S05]  /*2080*/  SEL R12, R37, R34, P3 ;  /* 0x00000022250c7207 */ /* 0x000fca0001800000 */
[C-C-:B------:R-:W-:Y:S02]  /*2090*/  @P6 IMAD R16, R37.reuse, 0x4, R67.reuse ;  /* 0x0000000425106824 */ /* 0x140fe400078e0243 */
[C---:B------:R-:W-:Y:S02]  /*20a0*/  @!P3 IMAD R14, R34.reuse, 0x4, R67 ;  /* 0x00000004220eb824 */ /* 0x040fe400078e0243 */
[----:B------:R-:W-:Y:S01]  /*20b0*/  @!P3 VIADD R13, R34, 0x1 ;  /* 0x00000001220db836 */ /* 0x000fe20000000000 */
[----:B------:R-:W-:Y:S01]  /*20c0*/  @P6 LDS R33, [R16+0x804] ;  /* 0x0008040010216984 */ /* 0x000fe20000000800 */
[----:B------:R-:W-:Y:S02]  /*20d0*/  @P6 VIADD R15, R37, 0x1 ;  /* 0x00000001250f6836 */ /* 0x000fe40000000000 */
[----:B------:R-:W-:Y:S01]  /*20e0*/  @!P3 IMAD.MOV.U32 R34, RZ, RZ, R13 ;  /* 0x000000ffff22b224 */ /* 0x000fe200078e000d */
[----:B------:R-:W0:Y:S01]  /*20f0*/  @!P3 LDS R40, [R14+0x804] ;  /* 0x000804000e28b984 */ /* 0x000e220000000800 */
[----:B------:R-:W-:-:S02]  /*2100*/  @P6 IMAD.MOV.U32 R37, RZ, RZ, R15 ;  /* 0x000000ffff256224 */ /* 0x000fc400078e000f */
[----:B------:R-:W-:Y:S01]  /*2110*/  IMAD.MOV.U32 R36, RZ, RZ, R34 ;  /* 0x000000ffff247224 */ /* 0x000fe200078e0022 */
[----:B------:R-:W-:Y:S01]  /*2120*/  ISETP.GE.AND P1, PT, R34, R29, PT ;  /* 0x0000001d2200720c */ /* 0x000fe20003f26270 */
[----:B------:R-:W-:-:S03]  /*2130*/  IMAD.MOV.U32 R39, RZ, RZ, R37 ;  /* 0x000000ffff277224 */ /* 0x000fc600078e0025 */
[CC--:B------:R-:W-:Y:S02]  /*2140*/  ISETP.GE.OR P3, PT, R37.reuse, R26.reuse, P1 ;  /* 0x0000001a2500720c */ /* 0x0c0fe40000f66670 */
[----:B------:R-:W-:-:S11]  /*2150*/  ISETP.LT.OR P6, PT, R37, R26, P1 ;  /* 0x0000001a2500720c */ /* 0x000fd60000fc1670 */
[----:B0-----:R-:W-:Y:S02]  /*2160*/  @!P3 ISETP.GE.AND P6, PT, R40, R33, PT ;  /* 0x000000212800b20c */ /* 0x001fe40003fc6270 */
[----:B------:R-:W-:-:S04]  /*2170*/  @!P3 ISETP.LT.AND P1, PT, R33, R40, PT ;  /* 0x000000282100b20c */ /* 0x000fc80003f21270 */
[----:B------:R-:W-:-:S07]  /*2180*/  SEL R13, R33, R40, P1 ;  /* 0x00000028210d7207 */ /* 0x000fce0000800000 */
[C-C-:B------:R-:W-:Y:S02]  /*2190*/  @P6 IMAD R15, R37.reuse, 0x4, R67.reuse ;  /* 0x00000004250f6824 */ /* 0x140fe400078e0243 */
[C---:B------:R-:W-:Y:S02]  /*21a0*/  @!P1 IMAD R14, R34.reuse, 0x4, R67 ;  /* 0x00000004220e9824 */ /* 0x040fe400078e0243 */
[----:B------:R-:W-:Y:S01]  /*21b0*/  @!P1 VIADD R36, R34, 0x1 ;  /* 0x0000000122249836 */ /* 0x000fe20000000000 */
[----:B------:R-:W-:Y:S01]  /*21c0*/  @P6 LDS R33, [R15+0x804] ;  /* 0x000804000f216984 */ /* 0x000fe20000000800 */
[----:B------:R-:W-:-:S03]  /*21d0*/  @P6 VIADD R39, R37, 0x1 ;  /* 0x0000000125276836 */ /* 0x000fc60000000000 */
[----:B------:R-:W0:Y:S01]  /*21e0*/  @!P1 LDS R40, [R14+0x804] ;  /* 0x000804000e289984 */ /* 0x000e220000000800 */
        /* <DEDUP_REMOVED lines=41> */
[----:B------:R-:W-:Y:S03]  /*2480*/  @!P6 LDS R40, [R23+0x804] ;  /* 0x000804001728e984 */ /* 0x000fe60000000800 */
[----:B------:R-:W-:Y:S01]  /*2490*/  @!P6 IMAD.MOV.U32 R78, RZ, RZ, R21 ;  /* 0x000000ffff4ee224 */ /* 0x000fe200078e0015 */
[----:B------:R-:W0:Y:S01]  /*24a0*/  @P2 LDS R33, [R38+0x804] ;  /* 0x0008040026212984 */ /* 0x000e220000000800 */
[----:B------:R-:W-:Y:S01]  /*24b0*/  ISETP.GE.AND P6, PT, R56, R63, PT ;  /* 0x0000003f3800720c */ /* 0x000fe20003fc6270 */
[----:B------:R-:W-:-:S03]  /*24c0*/  @P2 VIADD R21, R71, 0x1 ;  /* 0x0000000147152836 */ /* 0x000fc60000000000 */
[----:B------:R-:W-:Y:S01]  /*24d0*/  SEL R24, RZ, 0x1, P6 ;  /* 0x00000001ff187807 */ /* 0x000fe20003000000 */
[----:B------:R-:W-:Y:S01]  /*24e0*/  @P2 IMAD.MOV.U32 R71, RZ, RZ, R21 ;  /* 0x000000ffff472224 */ /* 0x000fe200078e0015 */
[----:B------:R-:W-:-:S03]  /*24f0*/  ISETP.GE.AND P6, PT, R78, R29, PT ;  /* 0x0000001d4e00720c */ /* 0x000fc60003fc6270 */
[----:B------:R-:W-:Y:S01]  /*2500*/  IMAD.MOV.U32 R75, RZ, RZ, R71 ;  /* 0x000000ffff4b7224 */ /* 0x000fe200078e0047 */
[CC--:B------:R-:W-:Y:S02]  /*2510*/  ISETP.GE.OR P2, PT, R71.reuse, R26.reuse, P6 ;  /* 0x0000001a4700720c */ /* 0x0c0fe40003746670 */
[----:B------:R-:W-:-:S11]  /*2520*/  ISETP.LT.OR P4, PT, R71, R26, P6 ;  /* 0x0000001a4700720c */ /* 0x000fd60003781670 */
[----:B0-----:R-:W-:Y:S02]  /*2530*/  @!P2 ISETP.GE.AND P4, PT, R40, R33, PT ;  /* 0x000000212800a20c */ /* 0x001fe40003f86270 */
[----:B------:R-:W-:Y:S02]  /*2540*/  @!P2 ISETP.LT.AND P6, PT, R33, R40, PT ;  /* 0x000000282100a20c */ /* 0x000fe40003fc1270 */
[----:B------:R-:W-:-:S04]  /*2550*/  ISETP.GE.AND P2, PT, R4, R63, PT ;  /* 0x0000003f0400720c */ /* 0x000fc80003f46270 */
[----:B------:R-:W-:Y:S02]  /*2560*/  SEL R25, RZ, 0x2, P2 ;  /* 0x00000002ff197807 */ /* 0x000fe40001000000 */
[----:B------:R-:W-:-:S03]  /*2570*/  ISETP.GE.AND P2, PT, R3, R63, PT ;  /* 0x0000003f0300720c */ /* 0x000fc60003f46270 */
[----:B------:R-:W-:Y:S01]  /*2580*/  @P4 VIADD R75, R71, 0x1 ;  /* 0x00000001474b4836 */ /* 0x000fe20000000000 */
[----:B------:R-:W-:Y:S02]  /*2590*/  SEL R23, RZ, 0x4, P2 ;  /* 0x00000004ff177807 */ /* 0x000fe40001000000 */
[----:B------:R-:W-:Y:S02]  /*25a0*/  ISETP.GE.AND P2, PT, R2, R63, PT ;  /* 0x0000003f0200720c */ /* 0x000fe40003f46270 */
[----:B------:R-:W-:Y:S02]  /*25b0*/  IADD3 R24, PT, PT, R23, R25, R24 ;  /* 0x0000001917187210 */ /* 0x000fe40007ffe018 */
[----:B------:R-:W-:Y:S02]  /*25c0*/  SEL R21, RZ, 0x8, P2 ;  /* 0x00000008ff157807 */ /* 0x000fe40001000000 */
[----:B------:R-:W-:-:S04]  /*25d0*/  ISETP.GE.AND P2, PT, R0, R63, PT ;  /* 0x0000003f0000720c */ /* 0x000fc80003f46270 */
[----:B------:R-:W-:Y:S02]  /*25e0*/  SEL R38, RZ, 0x10, P2 ;  /* 0x00000010ff267807 */ /* 0x000fe40001000000 */
[----:B------:R-:W-:Y:S02]  /*25f0*/  ISETP.NE.AND P2, PT, R41, RZ, PT ;  /* 0x000000ff2900720c */ /* 0x000fe40003f45270 */
[----:B------:R-:W-:Y:S01]  /*2600*/  IADD3 R21, PT, PT, R38, R24, R21 ;  /* 0x0000001826157210 */ /* 0x000fe20007ffe015 */
[----:B------:R-:W-:Y:S01]  /*2610*/  IMAD.IADD R24, R37, 0x1, R34 ;  /* 0x0000000125187824 */ /* 0x000fe200078e0222 */
[C---:B------:R-:W-:Y:S01]  /*2620*/  SEL R46, R19.reuse, R20, P2 ;  /* 0x00000014132e7207 */ /* 0x040fe20001000000 */
[----:B------:R-:W-:Y:S02]  /*2630*/  IMAD.IADD R20, R19, 0x1, R20 ;  /* 0x0000000113147824 */ /* 0x000fe400078e0214 */
[----:B------:R-:W-:-:S03]  /*2640*/  IMAD.IADD R38, R39, 0x1, R36 ;  /* 0x0000000127267824 */ /* 0x000fc600078e0224 */
[----:B------:R-:W-:-:S04]  /*2650*/  ISETP.GE.AND P2, PT, R20, R63, PT ;  /* 0x0000003f1400720c */ /* 0x000fc80003f46270 */
[----:B------:R-:W-:Y:S02]  /*2660*/  SEL R20, RZ, 0x20, P2 ;  /* 0x00000020ff147807 */ /* 0x000fe40001000000 */
[----:B------:R-:W-:Y:S01]  /*2670*/  ISETP.GE.AND P2, PT, R22, R63, PT ;  /* 0x0000003f1600720c */ /* 0x000fe20003f46270 */
[----:B------:R-:W-:-:S03]  /*2680*/  IMAD.IADD R22, R27, 0x1, R28 ;  /* 0x000000011b167824 */ /* 0x000fc600078e021c */
[----:B------:R-:W-:Y:S02]  /*2690*/  SEL R43, RZ, 0x40, P2 ;  /* 0x00000040ff2b7807 */ /* 0x000fe40001000000 */
[-C--:B------:R-:W-:Y:S02]  /*26a0*/  ISETP.GE.AND P2, PT, R22, R63.reuse, PT ;  /* 0x0000003f1600720c */ /* 0x080fe40003f46270 */
[----:B------:R-:W-:Y:S02]  /*26b0*/  IADD3 R43, PT, PT, R21, R20, R43 ;  /* 0x00000014152b7210 */ /* 0x000fe40007ffe02b */
[----:B------:R-:W-:Y:S02]  /*26c0*/  SEL R19, RZ, 0x80, P2 ;  /* 0x00000080ff137807 */ /* 0x000fe40001000000 */
[----:B------:R-:W-:Y:S01]  /*26d0*/  ISETP.GE.AND P2, PT, R70, R63, PT ;  /* 0x0000003f4600720c */ /* 0x000fe20003f46270 */
[----:B------:R-:W-:Y:S01]  /*26e0*/  IMAD.IADD R70, R31, 0x1, R30 ;  /* 0x000000011f467824 */ /* 0x000fe200078e021e */
[----:B------:R-:W-:-:S02]  /*26f0*/  SEL R20, R33, R40, P6 ;  /* 0x0000002821147207 */ /* 0x000fc40003000000 */
[----:B------:R-:W-:Y:S02]  /*2700*/  SEL R22, RZ, 0x100, P2 ;  /* 0x00000100ff167807 */ /* 0x000fe40001000000 */
[----:B------:R-:W-:Y:S02]  /*2710*/  ISETP.GE.AND P2, PT, R70, R63, PT ;  /* 0x0000003f4600720c */ /* 0x000fe40003f46270 */
[----:B------:R-:W-:Y:S02]  /*2720*/  IADD3 R19, PT, PT, R43, R19, R22 ;  /* 0x000000132b137210 */ /* 0x000fe40007ffe016 */
[----:B------:R-:W-:Y:S02]  /*2730*/  SEL R23, RZ, 0x200, P2 ;  /* 0x00000200ff177807 */ /* 0x000fe40001000000 */
[----:B------:R-:W-:Y:S01]  /*2740*/  ISETP.GE.AND P2, PT, R72, R63, PT ;  /* 0x0000003f4800720c */ /* 0x000fe20003f46270 */
[----:B------:R-:W-:-:S03]  /*2750*/  IMAD.IADD R72, R35, 0x1, R32 ;  /* 0x0000000123487824 */ /* 0x000fc600078e0220 */
[----:B------:R-:W-:Y:S02]  /*2760*/  SEL R70, RZ, 0x400, P2 ;  /* 0x00000400ff467807 */ /* 0x000fe40001000000 */
[----:B------:R-:W-:Y:S02]  /*2770*/  ISETP.GE.AND P2, PT, R72, R63, PT ;  /* 0x0000003f4800720c */ /* 0x000fe40003f46270 */
[----:B------:R-:W-:Y:S01]  /*2780*/  IADD3 R21, PT, PT, R19, R23, R70 ;  /* 0x0000001713157210 */ /* 0x000fe20007ffe046 */
[----:B------:R-:W-:Y:S01]  /*2790*/  IMAD.MOV.U32 R70, RZ, RZ, R78 ;  /* 0x000000ffff467224 */ /* 0x000fe200078e004e */
[----:B------:R-:W-:Y:S01]  /*27a0*/  SEL R25, RZ, 0x800, P2 ;  /* 0x00000800ff197807 */ /* 0x000fe20001000000 */
[----:B------:R-:W-:Y:S01]  /*27b0*/  @!P6 VIADD R70, R78, 0x1 ;  /* 0x000000014e46e836 */ /* 0x000fe20000000000 */
[----:B------:R-:W-:Y:S01]  /*27c0*/  ISETP.GE.AND P2, PT, R74, R63, PT ;  /* 0x0000003f4a00720c */ /* 0x000fe20003f46270 */
[----:B------:R-:W-:-:S03]  /*27d0*/  @!P6 IMAD R74, R78, 0x4, R67 ;  /* 0x000000044e4ae824 */ /* 0x000fc600078e0243 */
[----:B------:R-:W-:Y:S02]  /*27e0*/  SEL R72, RZ, 0x1000, P2 ;  /* 0x00001000ff487807 */ /* 0x000fe40001000000 */
[----:B------:R-:W-:Y:S01]  /*27f0*/  ISETP.GE.AND P2, PT, R24, R63, PT ;  /* 0x0000003f1800720c */ /* 0x000fe20003f46270 */
[----:B------:R-:W-:Y:S01]  /*2800*/  @!P6 LDS R40, [R74+0x804] ;  /* 0x000804004a28e984 */ /* 0x000fe20000000800 */
[----:B------:R-:W-:Y:S02]  /*2810*/  IADD3 R22, PT, PT, R21, R25, R72 ;  /* 0x0000001915167210 */ /* 0x000fe40007ffe048 */
[----:B------:R-:W-:Y:S02]  /*2820*/  SEL R24, RZ, 0x2000, P2 ;  /* 0x00002000ff187807 */ /* 0x000fe40001000000 */
[----:B------:R-:W-:Y:S01]  /*2830*/  ISETP.GE.AND P2, PT, R76, R63, PT ;  /* 0x0000003f4c00720c */ /* 0x000fe20003f46270 */
[----:B------:R-:W-:-:S03]  /*2840*/  @P4 IMAD R76, R71, 0x4, R67 ;  /* 0x00000004474c4824 */ /* 0x000fc600078e0243 */
[----:B------:R-:W-:Y:S02]  /*2850*/  SEL R41, RZ, 0x4000, P2 ;  /* 0x00004000ff297807 */ /* 0x000fe40001000000 */
[----:B------:R-:W0:Y:S01]  /*2860*/  @P4 LDS R33, [R76+0x804] ;  /* 0x000804004c214984 */ /* 0x000e220000000800 */
[----:B------:R-:W-:Y:S01]  /*2870*/  BAR.SYNC.DEFER_BLOCKING 0x0 ;  /* 0x0000000000007b1d */ /* 0x000fe20000010000 */
[-C--:B------:R-:W-:Y:S02]  /*2880*/  ISETP.GE.AND P2, PT, R38, R63.reuse, PT ;  /* 0x0000003f2600720c */ /* 0x080fe40003f46270 */
[----:B------:R-:W-:Y:S01]  /*2890*/  IADD3 R23, PT, PT, R22, R24, R41 ;  /* 0x0000001816177210 */ /* 0x000fe20007ffe029 */
[----:B------:R-:W-:Y:S01]  /*28a0*/  IMAD.IADD R24, R71, 0x1, R78 ;  /* 0x0000000147187824 */ /* 0x000fe200078e024e */
[----:B------:R-:W-:Y:S02]  /*28b0*/  SEL R69, RZ, 0x8000, P2 ;  /* 0x00008000ff457807 */ /* 0x000fe40001000000 */
[----:B------:R-:W-:-:S02]  /*28c0*/  ISETP.GE.AND P2, PT, R80, R63, PT ;  /* 0x0000003f5000720c */ /* 0x000fc40003f46270 */
[----:B------:R-:W-:Y:S02]  /*28d0*/  ISETP.NE.AND P4, PT, R73, RZ, PT ;  /* 0x000000ff4900720c */ /* 0x000fe40003f85270 */
[----:B------:R-:W-:Y:S02]  /*28e0*/  SEL R38, RZ, 0x10000, P2 ;  /* 0x00010000ff267807 */ /* 0x000fe40001000000 */
[----:B------:R-:W-:Y:S01]  /*28f0*/  ISETP.GE.AND P2, PT, R24, R63, PT ;  /* 0x0000003f1800720c */ /* 0x000fe20003f46270 */
[----:B------:R-:W-:-:S03]  /*2900*/  IMAD.IADD R24, R75, 0x1, R70 ;  /* 0x000000014b187824 */ /* 0x000fc600078e0246 */
[----:B------:R-:W-:Y:S02]  /*2910*/  SEL R41, RZ, 0x20000, P2 ;  /* 0x00020000ff297807 */ /* 0x000fe40001000000 */
[----:B------:R-:W-:Y:S02]  /*2920*/  ISETP.GE.AND P2, PT, R24, R63, PT ;  /* 0x0000003f1800720c */ /* 0x000fe40003f46270 */
[----:B------:R-:W-:Y:S02]  /*2930*/  IADD3 R24, PT, PT, R23, R69, R38 ;  /* 0x0000004517187210 */ /* 0x000fe40007ffe026 */
[----:B------:R-:W-:-:S04]  /*2940*/  SEL R25, RZ, 0x40000, P2 ;  /* 0x00040000ff197807 */ /* 0x000fc80001000000 */
[----:B------:R-:W-:-:S04]  /*2950*/  IADD3 R25, PT, PT, R24, R41, R25 ;  /* 0x0000002918197210 */ /* 0x000fc80007ffe019 */
[----:B------:R1:W2:Y:S01]  /*2960*/  POPC R69, R25 ;  /* 0x0000001900457309 */ /* 0x0002a20000000000 */
[----:B0-----:R-:W-:-:S04]  /*2970*/  ISETP.GE.AND P2, PT, R33, R40, PT ;  /* 0x000000282100720c */ /* 0x001fc80003f46270 */
[----:B------:R-:W-:Y:S02]  /*2980*/  ISETP.LT.AND P2, PT, R75, R26, !P2 ;  /* 0x0000001a4b00720c */ /* 0x000fe40005741270 */
[----:B------:R-:W-:Y:S02]  /*2990*/  SEL R26, R27, R28, P4 ;  /* 0x0000001c1b1a7207 */ /* 0x000fe40002000000 */
[----:B------:R-:W-:Y:S02]  /*29a0*/  ISETP.NE.AND P4, PT, R66, RZ, PT ;  /* 0x000000ff4200720c */ /* 0x000fe40003f85270 */
[----:B------:R-:W-:Y:S02]  /*29b0*/  ISETP.GE.OR P2, PT, R70, R29, P2 ;  /* 0x0000001d4600720c */ /* 0x000fe40001746670 */
[----:B------:R-:W-:Y:S02]  /*29c0*/  SEL R27, R31, R30, P5 ;  /* 0x0000001e1f1b7207 */ /* 0x000fe40002800000 */
[----:B------:R-:W-:-:S02]  /*29d0*/  SEL R28, R35, R32, P0 ;  /* 0x00000020231c7207 */ /* 0x000fc40000000000 */
[----:B------:R-:W-:Y:S02]  /*29e0*/  SEL R29, R37, R34, P1 ;  /* 0x00000022251d7207 */ /* 0x000fe40000800000 */
[----:B------:R-:W-:Y:S02]  /*29f0*/  SEL R30, R39, R36, P3 ;  /* 0x00000024271e7207 */ /* 0x000fe40001800000 */
[----:B------:R-:W-:Y:S02]  /*2a00*/  SEL R31, R71, R78, P6 ;  /* 0x0000004e471f7207 */ /* 0x000fe40003000000 */
[----:B------:R-:W-:Y:S02]  /*2a10*/  SEL R40, R33, R40, P2 ;  /* 0x0000002821287207 */ /* 0x000fe40001000000 */
[----:B------:R-:W-:Y:S01]  /*2a20*/  SEL R41, R75, R70, P2 ;  /* 0x000000464b297207 */ /* 0x000fe20001000000 */
[----:B-12---:R-:W-:Y:S06]  /*2a30*/  @P4 BRA `(.L_x_25) ;  /* 0x0000000400c84947 */ /* 0x006fec0003800000 */
[----:B------:R-:W0:Y:S01]  /*2a40*/  S2R R74, SR_LANEID ;  /* 0x00000000004a7919 */ /* 0x000e220000000000 */
[----:B------:R-:W-:Y:S01]  /*2a50*/  SHF.R.U32.HI R66, RZ, 0x5, R68 ;  /* 0x00000005ff427819 */ /* 0x000fe20000011644 */
[----:B------:R-:W1:Y:S01]  /*2a60*/  SHFL.UP PT, R32, R69, 0x1, RZ ;  /* 0x0420000045207989 */ /* 0x000e6200000e00ff */
[----:B0-----:R-:W-:-:S04]  /*2a70*/  ISETP.GE.AND P0, PT, R74, 0x1, PT ;  /* 0x000000014a00780c */ /* 0x001fc80003f06270 */
[----:B-1----:R-:W-:-:S04]  /*2a80*/  SEL R32, R32, RZ, P0 ;  /* 0x000000ff20207207 */ /* 0x002fc80000000000 */
[----:B------:R-:W-:-:S05]  /*2a90*/  IADD3 R37, P0, PT, R69, R32, RZ ;  /* 0x0000002045257210 */ /* 0x000fca0007f1e0ff */
[----:B------:R-:W-:Y:S01]  /*2aa0*/  IMAD.X R36, RZ, RZ, RZ, P0 ;  /* 0x000000ffff247224 */ /* 0x000fe200000e06ff */
[----:B------:R-:W0:Y:S01]  /*2ab0*/  SHFL.UP PT, R32, R37, 0x2, RZ ;  /* 0x0440000025207989 */ /* 0x000e2200000e00ff */
[----:B------:R-:W-:-:S03]  /*2ac0*/  ISETP.GE.AND P0, PT, R74, 0x2, PT ;  /* 0x000000024a00780c */ /* 0x000fc60003f06270 */
[----:B------:R-:W1:Y:S01]  /*2ad0*/  SHFL.UP PT, R33, R36, 0x2, RZ ;  /* 0x0440000024217989 */ /* 0x000e6200000e00ff */
[----:B0-----:R-:W-:-:S04]  /*2ae0*/  SEL R32, R32, RZ, P0 ;  /* 0x000000ff20207207 */ /* 0x001fc80000000000 */
[----:B------:R-:W-:Y:S02]  /*2af0*/  IADD3 R35, P1, PT, R32, R37, RZ ;  /* 0x0000002520237210 */ /* 0x000fe40007f3e0ff */
[----:B-1----:R-:W-:Y:S02]  /*2b00*/  SEL R33, R33, RZ, P0 ;  /* 0x000000ff21217207 */ /* 0x002fe40000000000 */
[----:B------:R-:W-:Y:S01]  /*2b10*/  ISETP.GE.AND P0, PT, R74, 0x4, PT ;  /* 0x000000044a00780c */ /* 0x000fe20003f06270 */
[----:B------:R-:W0:Y:S02]  /*2b20*/  SHFL.UP PT, R32, R35, 0x4, RZ ;  /* 0x0480000023207989 */ /* 0x000e2400000e00ff */
[----:B------:R-:W-:-:S05]  /*2b30*/  IMAD.X R34, R33, 0x1, R36, P1 ;  /* 0x0000000121227824 */ /* 0x000fca00008e0624 */
[----:B------:R-:W1:Y:S01]  /*2b40*/  SHFL.UP PT, R33, R34, 0x4, RZ ;  /* 0x0480000022217989 */ /* 0x000e6200000e00ff */
[----:B0-----:R-:W-:-:S04]  /*2b50*/  SEL R32, R32, RZ, P0 ;  /* 0x000000ff20207207 */ /* 0x001fc80000000000 */
[----:B------:R-:W-:Y:S02]  /*2b60*/  IADD3 R37, P1, PT, R32, R35, RZ ;  /* 0x0000002320257210 */ /* 0x000fe40007f3e0ff */
[----:B-1----:R-:W-:-:S03]  /*2b70*/  SEL R33, R33, RZ, P0 ;  /* 0x000000ff21217207 */ /* 0x002fc60000000000 */
[----:B------:R-:W0:Y:S01]  /*2b80*/  SHFL.UP PT, R32, R37, 0x8, RZ ;  /* 0x0500000025207989 */ /* 0x000e2200000e00ff */
[----:B------:R-:W-:Y:S01]  /*2b90*/  ISETP.GE.AND P0, PT, R74, 0x8, PT ;  /* 0x000000084a00780c */ /* 0x000fe20003f06270 */
[----:B------:R-:W-:-:S05]  /*2ba0*/  IMAD.X R36, R33, 0x1, R34, P1 ;  /* 0x0000000121247824 */ /* 0x000fca00008e0622 */
[----:B------:R-:W1:Y:S01]  /*2bb0*/  SHFL.UP PT, R33, R36, 0x8, RZ ;  /* 0x0500000024217989 */ /* 0x000e6200000e00ff */
[----:B0-----:R-:W-:-:S04]  /*2bc0*/  SEL R32, R32, RZ, P0 ;  /* 0x000000ff20207207 */ /* 0x001fc80000000000 */
[----:B------:R-:W-:Y:S02]  /*2bd0*/  IADD3 R35, P1, PT, R32, R37, RZ ;  /* 0x0000002520237210 */ /* 0x000fe40007f3e0ff */
[----:B-1----:R-:W-:-:S03]  /*2be0*/  SEL R33, R33, RZ, P0 ;  /* 0x000000ff21217207 */ /* 0x002fc60000000000 */
[----:B------:R-:W0:Y:S01]  /*2bf0*/  SHFL.UP PT, R32, R35, 0x10, RZ ;  /* 0x0600000023207989 */ /* 0x000e2200000e00ff */
[C---:B------:R-:W-:Y:S01]  /*2c00*/  ISETP.GE.AND P0, PT, R74.reuse, 0x10, PT ;  /* 0x000000104a00780c */ /* 0x040fe20003f06270 */
[----:B------:R-:W-:Y:S01]  /*2c10*/  IMAD.X R34, R33, 0x1, R36, P1 ;  /* 0x0000000121227824 */ /* 0x000fe200008e0624 */
[----:B------:R-:W-:-:S04]  /*2c20*/  ISETP.NE.AND P1, PT, R74, 0x1f, PT ;  /* 0x0000001f4a00780c */ /* 0x000fc80003f25270 */
[----:B------:R-:W1:Y:S01]  /*2c30*/  SHFL.UP PT, R33, R34, 0x10, RZ ;  /* 0x0600000022217989 */ /* 0x000e6200000e00ff */
[----:B0-----:R-:W-:-:S08]  /*2c40*/  SEL R70, R32, RZ, P0 ;  /* 0x000000ff20467207 */ /* 0x001fd00000000000 */
[----:B------:R-:W-:Y:S02]  /*2c50*/  @!P1 SHF.R.U32.HI R32, RZ, 0x2, R68 ;  /* 0x00000002ff209819 */ /* 0x000fe40000011644 */
[----:B------:R-:W-:Y:S02]  /*2c60*/  IADD3 R70, P2, PT, R70, R35, RZ ;  /* 0x0000002346467210 */ /* 0x000fe40007f5e0ff */
[----:B------:R-:W-:Y:S02]  /*2c70*/  @!P1 LOP3.LUT R32, R32, 0xf8, RZ, 0xc0, !PT ;  /* 0x000000f820209812 */ /* 0x000fe400078ec0ff */
[----:B-1----:R-:W-:-:S03]  /*2c80*/  SEL R33, R33, RZ, P0 ;  /* 0x000000ff21217207 */ /* 0x002fc60000000000 */
[----:B------:R-:W-:Y:S01]  /*2c90*/  @!P1 IMAD.IADD R73, R67, 0x1, R32 ;  /* 0x0000000143499824 */ /* 0x000fe200078e0220 */
[----:B------:R-:W-:Y:S01]  /*2ca0*/  ISETP.NE.AND P0, PT, R66, 0x2, PT ;  /* 0x000000024200780c */ /* 0x000fe20003f05270 */
[----:B------:R-:W-:-:S05]  /*2cb0*/  IMAD.X R71, R33, 0x1, R34, P2 ;  /* 0x0000000121477824 */ /* 0x000fca00010e0622 */
[----:B------:R-:W-:Y:S01]  /*2cc0*/  @!P1 STS.64 [R73], R70 ;  /* 0x0000004649009388 */ /* 0x000fe20000000a00 */
[----:B------:R-:W-:Y:S06]  /*2cd0*/  BAR.SYNC.DEFER_BLOCKING 0x0 ;  /* 0x0000000000007b1d */ /* 0x000fec0000010000 */
[----:B------:R-:W0:Y:S04]  /*2ce0*/  LDS.128 R36, [R67] ;  /* 0x0000000043247984 */ /* 0x000e280000000c00 */
[----:B------:R-:W1:Y:S01]  /*2cf0*/  LDS.128 R32, [R67+0x10] ;  /* 0x0000100043207984 */ /* 0x000e620000000c00 */
[----:B0-----:R-:W-:-:S04]  /*2d00*/  IADD3 R77, P1, PT, R36, R38, RZ ;  /* 0x00000026244d7210 */ /* 0x001fc80007f3e0ff */
[----:B-1----:R-:W-:Y:S02]  /*2d10*/  IADD3 R75, P2, PT, R32, R77, RZ ;  /* 0x0000004d204b7210 */ /* 0x002fe40007f5e0ff */
[----:B------:R-:W-:Y:S02]  /*2d20*/  SEL R72, R77, R36, !P0 ;  /* 0x000000244d487207 */ /* 0x000fe40004000000 */
[----:B------:R-:W-:Y:S02]  /*2d30*/  IADD3.X R33, PT, PT, R33, R37, R39, P2, P1 ;  /* 0x0000002521217210 */ /* 0x000fe400017e2427 */
[----:B------:R-:W0:Y:S01]  /*2d40*/  LDS.128 R36, [R67+0x20] ;  /* 0x0000200043247984 */ /* 0x000e220000000c00 */
[----:B------:R-:W-:Y:S02]  /*2d50*/  ISETP.NE.AND P0, PT, R66, 0x3, PT ;  /* 0x000000034200780c */ /* 0x000fe40003f05270 */
[----:B------:R-:W-:Y:S02]  /*2d60*/  IADD3 R71, P1, PT, R34, R75, RZ ;  /* 0x0000004b22477210 */ /* 0x000fe40007f3e0ff */
[----:B------:R-:W-:-:S02]  /*2d70*/  SEL R72, R75, R72, !P0 ;  /* 0x000000484b487207 */ /* 0x000fc40004000000 */
[----:B------:R-:W-:Y:S02]  /*2d80*/  ISETP.NE.AND P2, PT, R74, RZ, PT ;  /* 0x000000ff4a00720c */ /* 0x000fe40003f45270 */
[----:B0-----:R-:W-:-:S04]  /*2d90*/  IADD3 R73, P0, PT, R36, R71, RZ ;  /* 0x0000004724497210 */ /* 0x001fc80007f1e0ff */
[----:B------:R-:W-:Y:S02]  /*2da0*/  IADD3.X R75, PT, PT, R37, R35, R33, P0, P1 ;  /* 0x00000023254b7210 */ /* 0x000fe400007e2421 */
[----:B------:R-:W0:Y:S01]  /*2db0*/  LDS.128 R32, [R67+0x30] ;  /* 0x0000300043207984 */ /* 0x000e220000000c00 */
[----:B------:R-:W-:-:S04]  /*2dc0*/  ISETP.NE.AND P0, PT, R66, 0x4, PT ;  /* 0x000000044200780c */ /* 0x000fc80003f05270 */
[----:B------:R-:W-:Y:S02]  /*2dd0*/  SEL R72, R71, R72, !P0 ;  /* 0x0000004847487207 */ /* 0x000fe40004000000 */
[----:B------:R-:W-:Y:S02]  /*2de0*/  ISETP.NE.AND P0, PT, R66, 0x5, PT ;  /* 0x000000054200780c */ /* 0x000fe40003f05270 */
[----:B------:R-:W-:Y:S02]  /*2df0*/  IADD3 R71, P1, PT, R38, R73, RZ ;  /* 0x0000004926477210 */ /* 0x000fe40007f3e0ff */
[----:B------:R-:W-:Y:S02]  /*2e00*/  SEL R72, R73, R72, !P0 ;  /* 0x0000004849487207 */ /* 0x000fe40004000000 */
        /* <DEDUP_REMOVED lines=34> */
[----:B------:R-:W-:Y:S02]  /*3030*/  CS2R R38, SRZ ;  /* 0x0000000000267805 */ /* 0x000fe4000001ff00 */
[C---:B------:R-:W-:Y:S02]  /*3040*/  ISETP.NE.AND P0, PT, R66.reuse, 0xe, PT ;  /* 0x0000000e4200780c */ /* 0x040fe40003f05270 */
[----:B------:R-:W-:Y:S02]  /*3050*/  ISETP.NE.AND P1, PT, R66, 0xf, PT ;  /* 0x0000000f4200780c */ /* 0x000fe40003f25270 */
[----:B------:R-:W-:Y:S01]  /*3060*/  SEL R32, R71, R36, !P0 ;  /* 0x0000002447207207 */ /* 0x000fe20004000000 */
[----:B------:R-:W-:Y:S01]  /*3070*/  IMAD.IADD R71, R70, 0x1, -R69 ;  /* 0x0000000146477824 */ /* 0x000fe200078e0a45 */
[----:B------:R-:W-:-:S02]  /*3080*/  ISETP.GE.U32.AND P0, PT, R68, 0x20, PT ;  /* 0x000000204400780c */ /* 0x000fc40003f06070 */
[----:B------:R-:W-:Y:S02]  /*3090*/  SEL R32, R37, R32, !P1 ;  /* 0x0000002025207207 */ /* 0x000fe40004800000 */
[----:B------:R-:W-:Y:S02]  /*30a0*/  ISETP.NE.AND P1, PT, R68, RZ, PT ;  /* 0x000000ff4400720c */ /* 0x000fe40003f25270 */
[----:B------:R-:W-:Y:S02]  /*30b0*/  IADD3 R34, P3, PT, R34, R37, RZ ;  /* 0x0000002522227210 */ /* 0x000fe40007f7e0ff */
[----:B------:R-:W-:Y:S02]  /*30c0*/  SEL R71, R71, RZ, P2 ;  /* 0x000000ff47477207 */ /* 0x000fe40001000000 */
[----:B------:R-:W-:Y:S01]  /*30d0*/  SEL R32, R32, RZ, P0 ;  /* 0x000000ff20207207 */ /* 0x000fe20000000000 */
[----:B------:R-:W-:-:S04]  /*30e0*/  IMAD.X R35, R35, 0x1, R33, P3 ;  /* 0x0000000123237824 */ /* 0x000fc800018e0621 */
[----:B------:R-:W-:Y:S02]  /*30f0*/  IMAD.IADD R71, R71, 0x1, R32 ;  /* 0x0000000147477824 */ /* 0x000fe400078e0220 */
[----:B------:R-:W-:Y:S05]  /*3100*/  @P1 BRA `(.L_x_26) ;  /* 0x0000001400281947 */ /* 0x000fea0003800000 */
[----:B------:R-:W0:Y:S01]  /*3110*/  LDC.64 R36, c[0x0][0x3d8] ;  /* 0x0000f600ff247b82 */ /* 0x000e220000000a00 */
[----:B------:R-:W-:Y:S02]  /*3120*/  IMAD.MOV.U32 R32, RZ, RZ, 0x65 ;  /* 0x00000065ff207424 */ /* 0x000fe400078e00ff */
[----:B------:R-:W-:-:S05]  /*3130*/  IMAD.MOV.U32 R33, RZ, RZ, 0x0 ;  /* 0x00000000ff217424 */ /* 0x000fca00078e00ff */
[----:B0-----:R0:W-:Y:S01]  /*3140*/  ST.E.128.STRONG.GPU desc[UR6][R36.64+0x200], R32 ;  /* 0x0002002024007985 */ /* 0x0011e2000c10fd06 */
[----:B------:R-:W-:Y:S05]  /*3150*/  BRA `(.L_x_26) ;  /* 0x0000001400147947 */ /* 0x000fea0003800000 */
.L_x_25:
[----:B------:R-:W0:Y:S01]  /*3160*/  S2R R74, SR_LANEID ;  /* 0x00000000004a7919 */ /* 0x000e220000000000 */
[----:B------:R-:W-:Y:S01]  /*3170*/  SHF.R.U32.HI R72, RZ, 0x5, R68 ;  /* 0x00000005ff487819 */ /* 0x000fe20000011644 */
[----:B------:R-:W1:Y:S01]  /*3180*/  SHFL.UP PT, R32, R69, 0x1, RZ ;  /* 0x0420000045207989 */ /* 0x000e6200000e00ff */
[C---:B0-----:R-:W-:Y:S02]  /*3190*/  ISETP.GE.AND P0, PT, R74.reuse, 0x1, PT ;  /* 0x000000014a00780c */ /* 0x041fe40003f06270 */
[----:B------:R-:W-:Y:S02]  /*31a0*/  ISETP.GE.AND P1, PT, R74, 0x2, PT ;  /* 0x000000024a00780c */ /* 0x000fe40003f26270 */
[----:B-1----:R-:W-:Y:S02]  /*31b0*/  SEL R32, R32, RZ, P0 ;  /* 0x000000ff20207207 */ /* 0x002fe40000000000 */
[----:B------:R-:W-:Y:S02]  /*31c0*/  ISETP.NE.AND P2, PT, R74, 0x1f, PT ;  /* 0x0000001f4a00780c */ /* 0x000fe40003f45270 */
[----:B------:R-:W-:-:S02]  /*31d0*/  IADD3 R37, P0, PT, R69, R32, RZ ;  /* 0x0000002045257210 */ /* 0x000fc40007f1e0ff */
[----:B------:R-:W-:-:S03]  /*31e0*/  ISETP.NE.AND P3, PT, R74, RZ, PT ;  /* 0x000000ff4a00720c */ /* 0x000fc60003f65270 */
[----:B------:R-:W-:Y:S01]  /*31f0*/  IMAD.X R36, RZ, RZ, RZ, P0 ;  /* 0x000000ffff247224 */ /* 0x000fe200000e06ff */
[----:B------:R-:W0:Y:S04]  /*3200*/  SHFL.UP PT, R32, R37, 0x2, RZ ;  /* 0x0440000025207989 */ /* 0x000e2800000e00ff */
        /* <DEDUP_REMOVED lines=19> */
[----:B------:R-:W-:Y:S01]  /*3340*/  ISETP.GE.AND P1, PT, R74, 0x10, PT ;  /* 0x000000104a00780c */ /* 0x000fe20003f26270 */
[----:B------:R-:W-:Y:S01]  /*3350*/  IMAD.X R34, R33, 0x1, R36, P0 ;  /* 0x0000000121227824 */ /* 0x000fe200000e0624 */
[----:B------:R-:W-:-:S04]  /*3360*/  @!P2 SHF.R.U32.HI R36, RZ, 0x2, R68 ;  /* 0x00000002ff24a819 */ /* 0x000fc80000011644 */
[----:B------:R-:W1:Y:S01]  /*3370*/  SHFL.UP PT, R33, R34, 0x10, RZ ;  /* 0x0600000022217989 */ /* 0x000e6200000e00ff */
[----:B------:R-:W-:-:S05]  /*3380*/  @!P2 LOP3.LUT R36, R36, 0xf8, RZ, 0xc0, !PT ;  /* 0x000000f82424a812 */ /* 0x000fca00078ec0ff */
[----:B------:R-:W-:Y:S01]  /*3390*/  @!P2 IMAD.IADD R77, R67, 0x1, R36 ;  /* 0x00000001434da824 */ /* 0x000fe200078e0224 */
[----:B0-----:R-:W-:-:S04]  /*33a0*/  SEL R32, R32, RZ, P1 ;  /* 0x000000ff20207207 */ /* 0x001fc80000800000 */
[----:B------:R-:W-:Y:S02]  /*33b0*/  IADD3 R70, P0, PT, R32, R35, RZ ;  /* 0x0000002320467210 */ /* 0x000fe40007f1e0ff */
[----:B-1----:R-:W-:-:S03]  /*33c0*/  SEL R33, R33, RZ, P1 ;  /* 0x000000ff21217207 */ /* 0x002fc60000800000 */
[----:B------:R-:W-:Y:S02]  /*33d0*/  IMAD.IADD R69, R70, 0x1, -R69 ;  /* 0x0000000146457824 */ /* 0x000fe400078e0a45 */
[----:B------:R-:W-:-:S05]  /*33e0*/  IMAD.X R71, R33, 0x1, R34, P0 ;  /* 0x0000000121477824 */ /* 0x000fca00000e0622 */
[----:B------:R-:W-:Y:S01]  /*33f0*/  @!P2 STS.64 [R77], R70 ;  /* 0x000000464d00a388 */ /* 0x000fe20000000a00 */
[----:B------:R-:W-:Y:S01]  /*3400*/  BAR.SYNC.DEFER_BLOCKING 0x0 ;  /* 0x0000000000007b1d */ /* 0x000fe20000010000 */
[----:B------:R-:W-:-:S05]  /*3410*/  ISETP.NE.AND P2, PT, R72, 0x2, PT ;  /* 0x000000024800780c */ /* 0x000fca0003f45270 */
        /* <DEDUP_REMOVED lines=10> */
[----:B------:R-:W-:Y:S02]  /*34c0*/  ISETP.GE.U32.AND P2, PT, R68, 0x20, PT ;  /* 0x000000204400780c */ /* 0x000fe40003f46070 */
[----:B0-----:R-:W-:-:S04]  /*34d0*/  IADD3 R71, P1, PT, R36, R75, RZ ;  /* 0x0000004b24477210 */ /* 0x001fc80007f3e0ff */
[----:B------:R-:W-:Y:S02]  /*34e0*/  IADD3.X R73, PT, PT, R37, R35, R33, P1, P0 ;  /* 0x0000002325497210 */ /* 0x000fe40000fe0421 */
[----:B------:R-:W0:Y:S01]  /*34f0*/  LDS.128 R32, [R67+0x30] ;  /* 0x0000300043207984 */ /* 0x000e220000000c00 */
[C---:B------:R-:W-:Y:S02]  /*3500*/  ISETP.NE.AND P0, PT, R72.reuse, 0x4, PT ;  /* 0x000000044800780c */ /* 0x040fe40003f05270 */
[----:B------:R-:W-:Y:S02]  /*3510*/  ISETP.NE.AND P1, PT, R72, 0x5, PT ;  /* 0x000000054800780c */ /* 0x000fe40003f25270 */
[----:B------:R-:W-:Y:S02]  /*3520*/  SEL R70, R75, R70, !P0 ;  /* 0x000000464b467207 */ /* 0x000fe40004000000 */
[----:B------:R-:W-:Y:S02]  /*3530*/  IADD3 R75, P0, PT, R38, R71, RZ ;  /* 0x00000047264b7210 */ /* 0x000fe40007f1e0ff */
[----:B------:R-:W-:-:S02]  /*3540*/  SEL R70, R71, R70, !P1 ;  /* 0x0000004647467207 */ /* 0x000fc40004800000 */
        /* <DEDUP_REMOVED lines=32> */
[----:B0-----:R-:W-:Y:S02]  /*3750*/  IADD3 R75, P1, PT, R32, R37, RZ ;  /* 0x00000025204b7210 */ /* 0x001fe40007f3e0ff */
[----:B------:R-:W-:Y:S02]  /*3760*/  SEL R32, R69, RZ, P3 ;  /* 0x000000ff45207207 */ /* 0x000fe40001800000 */
[----:B------:R-:W-:Y:S02]  /*3770*/  IADD3.X R39, PT, PT, R33, R39, R73, P1, P0 ;  /* 0x0000002721277210 */ /* 0x000fe40000fe0449 */
[C---:B------:R-:W-:Y:S02]  /*3780*/  ISETP.NE.AND P0, PT, R72.reuse, 0xe, PT ;  /* 0x0000000e4800780c */ /* 0x040fe40003f05270 */
[----:B------:R-:W-:Y:S02]  /*3790*/  ISETP.NE.AND P1, PT, R72, 0xf, PT ;  /* 0x0000000f4800780c */ /* 0x000fe40003f25270 */
[----:B------:R-:W-:-:S02]  /*37a0*/  SEL R36, R37, R36, !P0 ;  /* 0x0000002425247207 */ /* 0x000fc40004000000 */
[----:B------:R-:W-:Y:S02]  /*37b0*/  ISETP.GT.U32.AND P0, PT, R68, 0x1f, PT ;  /* 0x0000001f4400780c */ /* 0x000fe40003f04070 */
[----:B------:R-:W-:Y:S02]  /*37c0*/  SEL R33, R75, R36, !P1 ;  /* 0x000000244b217207 */ /* 0x000fe40004800000 */
[----:B------:R-:W-:-:S03]  /*37d0*/  IADD3 R75, P1, PT, R34, R75, RZ ;  /* 0x0000004b224b7210 */ /* 0x000fc60007f3e0ff */
[----:B------:R-:W-:Y:S02]  /*37e0*/  IMAD.IADD R71, R32, 0x1, R33 ;  /* 0x0000000120477824 */ /* 0x000fe400078e0221 */
[----:B------:R-:W-:-:S03]  /*37f0*/  IMAD.X R76, R35, 0x1, R39, P1 ;  /* 0x00000001234c7824 */ /* 0x000fc600008e0627 */
[----:B------:R-:W-:Y:S01]  /*3800*/  SEL R70, R69, R71, !P2 ;  /* 0x0000004745467207 */ /* 0x000fe20005000000 */
[----:B------:R-:W-:Y:S06]  /*3810*/  @P0 BRA `(.L_x_27) ;  /* 0x0000000c00380947 */ /* 0x000fec0003800000 */
[----:B------:R-:W0:Y:S01]  /*3820*/  LDC.64 R38, c[0x0][0x3d8] ;  /* 0x0000f600ff267b82 */ /* 0x000e220000000a00 */
[----:B------:R-:W-:Y:S01]  /*3830*/  ISETP.NE.AND P0, PT, R68, RZ, PT ;  /* 0x000000ff4400720c */ /* 0x000fe20003f05270 */
[----:B------:R-:W1:-:S12]  /*3840*/  LDCU UR4, c[0x0][0x370] ;  /* 0x00006e00ff0477ac */ /* 0x000e580008000800 */
[----:B------:R-:W-:Y:S02]  /*3850*/  @!P0 IMAD.MOV.U32 R34, RZ, RZ, R75 ;  /* 0x000000ffff228224 */ /* 0x000fe400078e004b */
[----:B------:R-:W-:Y:S02]  /*3860*/  @!P0 IMAD.MOV.U32 R35, RZ, RZ, R76 ;  /* 0x000000ffff238224 */ /* 0x000fe400078e004c */
[----:B------:R-:W-:Y:S02]  /*3870*/  @!P0 IMAD.MOV.U32 R32, RZ, RZ, 0x64 ;  /* 0x00000064ff208424 */ /* 0x000fe400078e00ff */
[----:B------:R-:W-:Y:S01]  /*3880*/  @!P0 IMAD.MOV.U32 R33, RZ, RZ, 0x0 ;  /* 0x00000000ff218424 */ /* 0x000fe200078e00ff */
[----:B------:R2:W-:Y:S01]  /*3890*/  @!P0 STS.64 [R67+0xb8], R34 ;  /* 0x0000b82243008388 */ /* 0x0005e20000000a00 */
[----:B-1----:R-:W-:Y:S01]  /*38a0*/  UISETP.GT.U32.AND UP0, UPT, UR4, 0x1f3, UPT ;  /* 0x000001f30400788c */ /* 0x002fe2000bf04070 */
[----:B0-----:R-:W-:-:S05]  /*38b0*/  IMAD.WIDE.U32 R38, R66, 0x10, R38 ;  /* 0x0000001042267825 */ /* 0x001fca00078e0026 */
[----:B------:R2:W-:Y:S03]  /*38c0*/  @!P0 ST.E.128.STRONG.GPU desc[UR6][R38.64+0x200], R32 ;  /* 0x0002002026008985 */ /* 0x0005e6000c10fd06 */
[----:B------:R-:W-:Y:S05]  /*38d0*/  BRA.U UP0, `(.L_x_28) ;  /* 0x0000000100087547 */ /* 0x000fea000b800000 */
[----:B------:R0:W-:Y:S06]  /*38e0*/  MEMBAR.SC.CTA ;  /* 0x0000000000007992 */ /* 0x0001ec0000000000 */
[----:B0-----:R-:W-:Y:S05]  /*38f0*/  BRA `(.L_x_29) ;  /* 0x0000000000087947 */ /* 0x001fea0003800000 */
.L_x_28:
[----:B------:R-:W-:Y:S05]  /*3900*/  NANOSLEEP 0x1c2 ;  /* 0x000001c20000795d */ /* 0x000fea0003800000 */
[----:B------:R-:W-:Y:S01]  /*3910*/  NOP ;  /* 0x0000000000007918 */ /* 0x000fe20000000000 */
.L_x_29:
[----:B------:R-:W-:-:S03]  /*3920*/  IMAD.WIDE.U32 R68, R68, 0x10, RZ ;  /* 0x0000001044447825 */ /* 0x000fc600078e00ff */
[----:B--2---:R-:W-:Y:S02]  /*3930*/  LOP3.LUT R67, R68, 0xfffffff0, RZ, 0x3c, !PT ;  /* 0xfffffff044437812 */ /* 0x004fe400078e3cff */
[----:B------:R-:W-:Y:S02]  /*3940*/  LOP3.LUT R69, RZ, R69, RZ, 0x33, !PT ;  /* 0x00000045ff457212 */ /* 0x000fe400078e33ff */
[----:B------:R-:W-:-:S05]  /*3950*/  IADD3 R66, P0, PT, R38, R67, RZ ;  /* 0x0000004326427210 */ /* 0x000fca0007f1e0ff */
[----:B------:R-:W-:-:S05]  /*3960*/  IMAD.X R67, R39, 0x1, R69, P0 ;  /* 0x0000000127437824 */ /* 0x000fca00000e0645 */
[----:B------:R-:W2:Y:S01]  /*3970*/  LD.E.128.STRONG.GPU R32, desc[UR6][R66.64+0x200] ;  /* 0x0002000642207980 */ /* 0x000ea2000c10fd00 */
[----:B------:R-:W0:Y:S01]  /*3980*/  LDC R37, c[0x0][0x370] ;  /* 0x0000dc00ff257b82 */ /* 0x000e220000000800 */
[----:B------:R-:W-:Y:S01]  /*3990*/  UMOV UR4, 0xffffffff ;  /* 0xffffffff00047882 */ /* 0x000fe20000000000 */
[----:B--2---:R-:W-:-:S04]  /*39a0*/  ISETP.NE.U32.AND P0, PT, R32, 0x63, PT ;  /* 0x000000632000780c */ /* 0x004fc80003f05070 */
[----:B------:R-:W-:Y:S01]  /*39b0*/  ISETP.NE.AND.EX P0, PT, R33, RZ, PT, P0 ;  /* 0x000000ff2100720c */ /* 0x000fe20003f05300 */
[----:B0-----:R-:W-:-:S12]  /*39c0*/  BRA.DIV UR4, `(.L_x_30) ;  /* 0x000000aa04a07947 */ /* 0x001fd8000b800000 */
[----:B------:R-:W-:-:S13]  /*39d0*/  VOTE.ANY P0, !P0 ;  /* 0x0000000000ff7806 */ /* 0x000fda0004000100 */
.L_x_207:
[----:B------:R-:W-:Y:S05]  /*39e0*/  @!P0 BRA `(.L_x_31) ;  /* 0x0000000000388947 */ /* 0x000fea0003800000 */
[----:B------:R-:W-:-:S13]  /*39f0*/  ISETP.GT.U32.AND P1, PT, R37, 0x1f3, PT ;  /* 0x000001f32500780c */ /* 0x000fda0003f24070 */
.L_x_35:
[----:B------:R-:W-:Y:S05]  /*3a00*/  YIELD ;  /* 0x0000000000007946 */ /* 0x000fea0003800000 */
[----:B------:R-:W-:Y:S05]  /*3a10*/  @P1 BRA `(.L_x_32) ;  /* 0x0000000000081947 */ /* 0x000fea0003800000 */
[----:B------:R0:W-:Y:S06]  /*3a20*/  MEMBAR.SC.CTA ;  /* 0x0000000000007992 */ /* 0x0001ec0000000000 */
[----:B0-----:R-:W-:Y:S05]  /*3a30*/  BRA `(.L_x_33) ;  /* 0x0000000000087947 */ /* 0x001fea0003800000 */
.L_x_32:
[----:B------:R-:W-:Y:S05]  /*3a40*/  NANOSLEEP 0x15e ;  /* 0x0000015e0000795d */ /* 0x000fea0003800000 */
[----:B------:R-:W-:Y:S01]  /*3a50*/  NOP ;  /* 0x0000000000007918 */ /* 0x000fe20000000000 */
.L_x_33:
[----:B------:R-:W2:Y:S01]  /*3a60*/  LD.E.128.STRONG.GPU R32, desc[UR6][R66.64+0x200] ;  /* 0x0002000642207980 */ /* 0x000ea2000c10fd00 */
[----:B------:R-:W-:Y:S01]  /*3a70*/  UMOV UR4, 0xffffffff ;  /* 0xffffffff00047882 */ /* 0x000fe20000000000 */
[----:B--2---:R-:W-:-:S04]  /*3a80*/  ISETP.NE.U32.AND P0, PT, R32, 0x63, PT ;  /* 0x000000632000780c */ /* 0x004fc80003f05070 */
[----:B------:R-:W-:Y:S01]  /*3a90*/  ISETP.NE.AND.EX P0, PT, R33, RZ, PT, P0 ;  /* 0x000000ff2100720c */ /* 0x000fe20003f05300 */
[----:B------:R-:W-:-:S12]  /*3aa0*/  BRA.DIV UR4, `(.L_x_34) ;  /* 0x000000aa04887947 */ /* 0x000fd8000b800000 */
[----:B------:R-:W-:-:S13]  /*3ab0*/  VOTE.ANY P0, !P0 ;  /* 0x0000000000ff7806 */ /* 0x000fda0004000100 */
.L_x_210:
[----:B------:R-:W-:Y:S05]  /*3ac0*/  @P0 BRA `(.L_x_35) ;  /* 0xfffffffc00cc0947 */ /* 0x000fea000383ffff */
.L_x_31:
[----:B------:R-:W-:Y:S01]  /*3ad0*/  UMOV UR4, 0xffffffff ;  /* 0xffffffff00047882 */ /* 0x000fe20000000000 */
[----:B------:R-:W-:-:S04]  /*3ae0*/  ISETP.NE.U32.AND P0, PT, R32, 0x65, PT ;  /* 0x000000652000780c */ /* 0x000fc80003f05070 */
[----:B------:R-:W-:Y:S01]  /*3af0*/  ISETP.NE.AND.EX P0, PT, R33, RZ, PT, P0 ;  /* 0x000000ff2100720c */ /* 0x000fe20003f05300 */
[----:B------:R-:W-:-:S12]  /*3b00*/  BRA.DIV UR4, `(.L_x_36) ;  /* 0x000000aa04907947 */ /* 0x000fd8000b800000 */
[----:B------:R-:W0:Y:S01]  /*3b10*/  S2R R37, SR_GEMASK ;  /* 0x0000000000257919 */ /* 0x000e220000003c00 */
[----:B------:R-:W-:Y:S01]  /*3b20*/  VOTE.ANY R36, PT, !P0 ;  /* 0x0000000000247806 */ /* 0x000fe200040e0100 */
[----:B------:R-:W1:Y:S01]  /*3b30*/  LDCU.64 UR4, c[0x0][0x3d8] ;  /* 0x00007b00ff0477ac */ /* 0x000e620008000a00 */
[----:B------:R-:W2:Y:S01]  /*3b40*/  S2UR UR8, SR_CTAID.X ;  /* 0x00000000000879c3 */ /* 0x000ea20000002500 */
[----:B-1----:R-:W-:-:S04]  /*3b50*/  UIADD3 UR4, UP0, UPT, UR4, 0x200, URZ ;  /* 0x0000020004047890 */ /* 0x002fc8000ff1e0ff */
[----:B------:R-:W-:Y:S01]  /*3b60*/  UIADD3.X UR5, UPT, UPT, URZ, UR5, URZ, UP0, !UPT ;  /* 0x00000005ff057290 */ /* 0x000fe200087fe4ff */
[----:B0-----:R-:W-:-:S05]  /*3b70*/  LOP3.LUT R36, R36, 0x80000000, R37, 0xec, !PT ;  /* 0x8000000024247812 */ /* 0x001fca00078eec25 */
[----:B------:R-:W-:-:S05]  /*3b80*/  VIADD R67, R36, 0xffffffff ;  /* 0xffffffff24437836 */ /* 0x000fca0000000000 */
[----:B------:R-:W-:Y:S01]  /*3b90*/  LOP3.LUT R67, R36, R67, RZ, 0xc, !PT ;  /* 0x0000004324437212 */ /* 0x000fe200078e0cff */
[----:B------:R-:W-:-:S03]  /*3ba0*/  VIADD R36, R74, 0x2 ;  /* 0x000000024a247836 */ /* 0x000fc60000000000 */
[----:B------:R-:W0:Y:S02]  /*3bb0*/  POPC R69, R67 ;  /* 0x0000004300457309 */ /* 0x000e240000000000 */
[----:B0-----:R-:W0:Y:S01]  /*3bc0*/  SHFL.DOWN PT, R72, R34, 0x1, R69 ;  /* 0x0820000022487989 */ /* 0x001e2200000e0045 */
[----:B------:R-:W-:-:S03]  /*3bd0*/  ISETP.GE.AND P0, PT, R74, R69, PT ;  /* 0x000000454a00720c */ /* 0x000fc60003f06270 */
[----:B------:R-:W1:Y:S01]  /*3be0*/  SHFL.DOWN PT, R68, R35, 0x1, R69 ;  /* 0x0820000023447989 */ /* 0x000e6200000e0045 */
[----:B0-----:R-:W-:Y:S02]  /*3bf0*/  SEL R73, R72, RZ, !P0 ;  /* 0x000000ff48497207 */ /* 0x001fe40004000000 */
[----:B-1----:R-:W-:Y:S02]  /*3c00*/  SEL R71, R68, RZ, !P0 ;  /* 0x000000ff44477207 */ /* 0x002fe40004000000 */
[----:B------:R-:W-:-:S05]  /*3c10*/  IADD3 R73, P0, PT, R34, R73, RZ ;  /* 0x0000004922497210 */ /* 0x000fca0007f1e0ff */
[----:B------:R-:W-:Y:S01]  /*3c20*/  IMAD.X R80, R35, 0x1, R71, P0 ;  /* 0x0000000123507824 */ /* 0x000fe200000e0647 */
[----:B------:R-:W0:Y:S01]  /*3c30*/  SHFL.DOWN PT, R68, R73, 0x2, R69 ;  /* 0x0840000049447989 */ /* 0x000e2200000e0045 */
[----:B------:R-:W-:Y:S01]  /*3c40*/  ISETP.GT.AND P0, PT, R36, R69, PT ;  /* 0x000000452400720c */ /* 0x000fe20003f04270 */
[----:B------:R-:W-:Y:S02]  /*3c50*/  VIADD R36, R74, 0x4 ;  /* 0x000000044a247836 */ /* 0x000fe40000000000 */
[----:B------:R-:W1:Y:S01]  /*3c60*/  SHFL.DOWN PT, R72, R80, 0x2, R69 ;  /* 0x0840000050487989 */ /* 0x000e6200000e0045 */
[----:B0-----:R-:W-:-:S04]  /*3c70*/  SEL R68, R68, RZ, !P0 ;  /* 0x000000ff44447207 */ /* 0x001fc80004000000 */
[----:B------:R-:W-:Y:S01]  /*3c80*/  IADD3 R78, P1, PT, R68, R73, RZ ;  /* 0x00000049444e7210 */ /* 0x000fe20007f3e0ff */
[----:B------:R-:W-:Y:S01]  /*3c90*/  IMAD.U32 R73, RZ, RZ, UR5 ;  /* 0x00000005ff497e24 */ /* 0x000fe2000f8e00ff */
[----:B-1----:R-:W-:Y:S02]  /*3ca0*/  SEL R35, R72, RZ, !P0 ;  /* 0x000000ff48237207 */ /* 0x002fe40004000000 */
[----:B------:R-:W-:Y:S01]  /*3cb0*/  ISETP.GT.AND P0, PT, R36, R69, PT ;  /* 0x000000452400720c */ /* 0x000fe20003f04270 */
[----:B------:R-:W0:Y:S01]  /*3cc0*/  SHFL.DOWN PT, R68, R78, 0x4, R69 ;  /* 0x088000004e447989 */ /* 0x000e2200000e0045 */
[----:B------:R-:W-:Y:S02]  /*3cd0*/  VIADD R36, R74, 0x8 ;  /* 0x000000084a247836 */ /* 0x000fe40000000000 */
[----:B------:R-:W-:-:S05]  /*3ce0*/  IMAD.X R35, R35, 0x1, R80, P1 ;  /* 0x0000000123237824 */ /* 0x000fca00008e0650 */
[----:B------:R-:W1:Y:S01]  /*3cf0*/  SHFL.DOWN PT, R34, R35, 0x4, R69 ;  /* 0x0880000023227989 */ /* 0x000e6200000e0045 */
[----:B0-----:R-:W-:-:S04]  /*3d00*/  SEL R67, R68, RZ, !P0 ;  /* 0x000000ff44437207 */ /* 0x001fc80004000000 */
[----:B------:R-:W-:Y:S02]  /*3d10*/  IADD3 R67, P1, PT, R67, R78, RZ ;  /* 0x0000004e43437210 */ /* 0x000fe40007f3e0ff */
[----:B-1----:R-:W-:Y:S02]  /*3d20*/  SEL R34, R34, RZ, !P0 ;  /* 0x000000ff22227207 */ /* 0x002fe40004000000 */
[----:B------:R-:W-:Y:S01]  /*3d30*/  ISETP.NE.U32.AND P0, PT, R32, 0x65, PT ;  /* 0x000000652000780c */ /* 0x000fe20003f05070 */
[----:B------:R-:W-:Y:S02]  /*3d40*/  VIADD R32, R74, 0x10 ;  /* 0x000000104a207836 */ /* 0x000fe40000000000 */
[----:B------:R-:W-:Y:S01]  /*3d50*/  IMAD.X R72, R34, 0x1, R35, P1 ;  /* 0x0000000122487824 */ /* 0x000fe200008e0623 */
[----:B------:R-:W-:Y:S01]  /*3d60*/  ISETP.GT.AND P1, PT, R36, R69, PT ;  /* 0x000000452400720c */ /* 0x000fe20003f24270 */
[----:B------:R-:W0:Y:S01]  /*3d70*/  SHFL.DOWN PT, R34, R67, 0x8, R69 ;  /* 0x0900000043227989 */ /* 0x000e2200000e0045 */
[----:B------:R-:W-:-:S03]  /*3d80*/  ISETP.NE.AND.EX P0, PT, R33, RZ, PT, P0 ;  /* 0x000000ff2100720c */ /* 0x000fc60003f05300 */
[----:B------:R-:W1:Y:S01]  /*3d90*/  SHFL.DOWN PT, R68, R72, 0x8, R69 ;  /* 0x0900000048447989 */ /* 0x000e6200000e0045 */
[----:B------:R-:W3:Y:S09]  /*3da0*/  S2R R33, SR_TID.X ;  /* 0x0000000000217919 */ /* 0x000ef20000002100 */
[----:B------:R-:W-:-:S02]  /*3db0*/  VOTE.ALL P0, P0 ;  /* 0x0000000000ff7806 */ /* 0x000fc40000000000 */
[----:B0-----:R-:W-:-:S04]  /*3dc0*/  SEL R34, R34, RZ, !P1 ;  /* 0x000000ff22227207 */ /* 0x001fc80004800000 */
[----:B------:R-:W-:Y:S02]  /*3dd0*/  IADD3 R35, P2, PT, R34, R67, RZ ;  /* 0x0000004322237210 */ /* 0x000fe40007f5e0ff */
[----:B-1----:R-:W-:Y:S02]  /*3de0*/  SEL R68, R68, RZ, !P1 ;  /* 0x000000ff44447207 */ /* 0x002fe40004800000 */
[----:B------:R-:W-:Y:S01]  /*3df0*/  ISETP.GT.AND P1, PT, R32, R69, PT ;  /* 0x000000452000720c */ /* 0x000fe20003f24270 */
[----:B------:R-:W0:Y:S02]  /*3e00*/  SHFL.DOWN PT, R34, R35, 0x10, R69 ;  /* 0x0a00000023227989 */ /* 0x000e2400000e0045 */
[----:B------:R-:W-:Y:S02]  /*3e10*/  IMAD.X R78, R68, 0x1, R72, P2 ;  /* 0x00000001444e7824 */ /* 0x000fe400010e0648 */
[----:B------:R-:W-:-:S03]  /*3e20*/  IMAD.U32 R72, RZ, RZ, UR4 ;  /* 0x00000004ff487e24 */ /* 0x000fc6000f8e00ff */
[----:B------:R-:W1:Y:S01]  /*3e30*/  SHFL.DOWN PT, R68, R78, 0x10, R69 ;  /* 0x0a0000004e447989 */ /* 0x000e6200000e0045 */
[----:B---3--:R-:W-:-:S05]  /*3e40*/  LOP3.LUT R32, RZ, R33, RZ, 0x33, !PT ;  /* 0x00000021ff207212 */ /* 0x008fca00078e33ff */
[----:B--2---:R-:W-:Y:S01]  /*3e50*/  VIADD R79, R32, UR8 ;  /* 0x00000008204f7c36 */ /* 0x004fe20008000000 */
[----:B0-----:R-:W-:-:S04]  /*3e60*/  SEL R34, R34, RZ, !P1 ;  /* 0x000000ff22227207 */ /* 0x001fc80004800000 */
[----:B------:R-:W-:Y:S02]  /*3e70*/  IADD3 R77, P2, PT, R34, R35, RZ ;  /* 0x00000023224d7210 */ /* 0x000fe40007f5e0ff */
[----:B-1----:R-:W-:-:S05]  /*3e80*/  SEL R68, R68, RZ, !P1 ;  /* 0x000000ff44447207 */ /* 0x002fca0004800000 */
[----:B------:R-:W-:-:S07]  /*3e90*/  IMAD.X R78, R68, 0x1, R78, P2 ;  /* 0x00000001444e7824 */ /* 0x000fce00010e064e */
.L_x_224:
[----:B------:R-:W-:Y:S05]  /*3ea0*/  @!P0 BRA `(.L_x_37) ;  /* 0x0000000400348947 */ /* 0x000fea0003800000 */
.L_x_45:
[----:B------:R-:W-:-:S05]  /*3eb0*/  IMAD.WIDE R66, R79, 0x10, R72 ;  /* 0x000000104f427825 */ /* 0x000fca00078e0248 */
[----:B------:R-:W2:Y:S01]  /*3ec0*/  LD.E.128.STRONG.GPU R32, desc[UR6][R66.64+-0x200] ;  /* 0xfffe000642207980 */ /* 0x000ea2000c10fd00 */
[----:B------:R-:W-:Y:S05]  /*3ed0*/  YIELD ;  /* 0x0000000000007946 */ /* 0x000fea0003800000 */
[----:B------:R-:W-:Y:S01]  /*3ee0*/  UMOV UR4, 0xffffffff ;  /* 0xffffffff00047882 */ /* 0x000fe20000000000 */
[----:B--2---:R-:W-:-:S04]  /*3ef0*/  ISETP.NE.U32.AND P0, PT, R32, 0x63, PT ;  /* 0x000000632000780c */ /* 0x004fc80003f05070 */
[----:B------:R-:W-:Y:S01]  /*3f00*/  ISETP.NE.AND.EX P0, PT, R33, RZ, PT, P0 ;  /* 0x000000ff2100720c */ /* 0x000fe20003f05300 */
[----:B------:R-:W-:-:S12]  /*3f10*/  BRA.DIV UR4, `(.L_x_38) ;  /* 0x000000ae04387947 */ /* 0x000fd8000b800000 */
[----:B------:R-:W-:-:S13]  /*3f20*/  VOTE.ANY P0, !P0 ;  /* 0x0000000000ff7806 */ /* 0x000fda0004000100 */
.L_x_227:
[----:B------:R-:W-:Y:S05]  /*3f30*/  @!P0 BRA `(.L_x_39) ;  /* 0x00000000003c8947 */ /* 0x000fea0003800000 */
.L_x_43:
[----:B------:R-:W-:Y:S05]  /*3f40*/  YIELD ;  /* 0x0000000000007946 */ /* 0x000fea0003800000 */
[----:B------:R-:W0:Y:S02]  /*3f50*/  LDCU UR4, c[0x0][0x370] ;  /* 0x00006e00ff0477ac */ /* 0x000e240008000800 */
[----:B0-----:R-:W-:-:S09]  /*3f60*/  UISETP.GT.U32.AND UP0, UPT, UR4, 0x1f3, UPT ;  /* 0x000001f30400788c */ /* 0x001fd2000bf04070 */
[----:B------:R-:W-:Y:S05]  /*3f70*/  BRA.U UP0, `(.L_x_40) ;  /* 0x0000000100087547 */ /* 0x000fea000b800000 */
[----:B------:R0:W-:Y:S06]  /*3f80*/  MEMBAR.SC.CTA ;  /* 0x0000000000007992 */ /* 0x0001ec0000000000 */
[----:B0-----:R-:W-:Y:S05]  /*3f90*/  BRA `(.L_x_41) ;  /* 0x0000000000087947 */ /* 0x001fea0003800000 */
.L_x_40:
[----:B------:R-:W-:Y:S05]  /*3fa0*/  NANOSLEEP 0x15e ;  /* 0x0000015e0000795d */ /* 0x000fea0003800000 */
[----:B------:R-:W-:Y:S01]  /*3fb0*/  NOP ;  /* 0x0000000000007918 */ /* 0x000fe20000000000 */
.L_x_41:
[----:B------:R-:W2:Y:S01]  /*3fc0*/  LD.E.128.STRONG.GPU R32, desc[UR6][R66.64+-0x200] ;  /* 0xfffe000642207980 */ /* 0x000ea2000c10fd00 */
[----:B------:R-:W-:Y:S01]  /*3fd0*/  UMOV UR4, 0xffffffff ;  /* 0xffffffff00047882 */ /* 0x000fe20000000000 */
[----:B--2---:R-:W-:-:S04]  /*3fe0*/  ISETP.NE.U32.AND P0, PT, R32, 0x63, PT ;  /* 0x000000632000780c */ /* 0x004fc80003f05070 */
[----:B------:R-:W-:Y:S01]  /*3ff0*/  ISETP.NE.AND.EX P0, PT, R33, RZ, PT, P0 ;  /* 0x000000ff2100720c */ /* 0x000fe20003f05300 */
[----:B------:R-:W-:-:S12]  /*4000*/  BRA.DIV UR4, `(.L_x_42) ;  /* 0x000000ae041c7947 */ /* 0x000fd8000b800000 */
[----:B------:R-:W-:-:S13]  /*4010*/  VOTE.ANY P0, !P0 ;  /* 0x0000000000ff7806 */ /* 0x000fda0004000100 */
.L_x_230:
[----:B------:R-:W-:Y:S05]  /*4020*/  @P0 BRA `(.L_x_43) ;  /* 0xfffffffc00c40947 */ /* 0x000fea000383ffff */
.L_x_39:
[----:B------:R-:W-:Y:S01]  /*4030*/  UMOV UR4, 0xffffffff ;  /* 0xffffffff00047882 */ /* 0x000fe20000000000 */
[----:B------:R-:W-:-:S04]  /*4040*/  ISETP.NE.U32.AND P0, PT, R32, 0x65, PT ;  /* 0x000000652000780c */ /* 0x000fc80003f05070 */
[----:B------:R-:W-:Y:S01]  /*4050*/  ISETP.NE.AND.EX P0, PT, R33, RZ, PT, P0 ;  /* 0x000000ff2100720c */ /* 0x000fe20003f05300 */
[----:B------:R-:W-:-:S12]  /*4060*/  BRA.DIV UR4, `(.L_x_44) ;  /* 0x000000ae04247947 */ /* 0x000fd8000b800000 */
[----:B------:R-:W-:Y:S01]  /*4070*/  VOTE.ANY R36, PT, !P0 ;  /* 0x0000000000247806 */ /* 0x000fe200040e0100 */
[----:B------:R-:W-:-:S03]  /*4080*/  VIADD R79, R79, 0xffffffe0 ;  /* 0xffffffe04f4f7836 */ /* 0x000fc60000000000 */
[----:B------:R-:W-:-:S05]  /*4090*/  LOP3.LUT R36, R36, 0x80000000, R37, 0xec, !PT ;  /* 0x8000000024247812 */ /* 0x000fca00078eec25 */
        /* <DEDUP_REMOVED lines=9> */
[----:B------:R-:W-:Y:S01]  /*4130*/  IADD3 R81, P0, PT, R34, R81, RZ ;  /* 0x0000005122517210 */ /* 0x000fe20007f1e0ff */
[----:B------:R-:W-:-:S04]  /*4140*/  VIADD R34, R74, 0x4 ;  /* 0x000000044a227836 */ /* 0x000fc80000000000 */
[----:B------:R-:W-:Y:S01]  /*4150*/  IMAD.X R82, R35, 0x1, R71, P0 ;  /* 0x0000000123527824 */ /* 0x000fe200000e0647 */
[----:B------:R-:W0:Y:S01]  /*4160*/  SHFL.DOWN PT, R68, R81, 0x2, R69 ;  /* 0x0840000051447989 */ /* 0x000e2200000e0045 */
[----:B------:R-:W-:-:S03]  /*4170*/  ISETP.GT.AND P0, PT, R36, R69, PT ;  /* 0x000000452400720c */ /* 0x000fc60003f04270 */
[----:B------:R-:W1:Y:S01]  /*4180*/  SHFL.DOWN PT, R67, R82, 0x2, R69 ;  /* 0x0840000052437989 */ /* 0x000e6200000e0045 */
[----:B0-----:R-:W-:-:S04]  /*4190*/  SEL R68, R68, RZ, !P0 ;  /* 0x000000ff44447207 */ /* 0x001fc80004000000 */
[----:B------:R-:W-:Y:S02]  /*41a0*/  IADD3 R80, P1, PT, R68, R81, RZ ;  /* 0x0000005144507210 */ /* 0x000fe40007f3e0ff */
[----:B-1----:R-:W-:Y:S02]  /*41b0*/  SEL R35, R67, RZ, !P0 ;  /* 0x000000ff43237207 */ /* 0x002fe40004000000 */
[----:B------:R-:W-:Y:S01]  /*41c0*/  ISETP.GT.AND P0, PT, R34, R69, PT ;  /* 0x000000452200720c */ /* 0x000fe20003f04270 */
[----:B------:R-:W0:Y:S02]  /*41d0*/  SHFL.DOWN PT, R68, R80, 0x4, R69 ;  /* 0x0880000050447989 */ /* 0x000e2400000e0045 */
[----:B------:R-:W-:-:S05]  /*41e0*/  IMAD.X R35, R35, 0x1, R82, P1 ;  /* 0x0000000123237824 */ /* 0x000fca00008e0652 */
[----:B------:R-:W1:Y:S01]  /*41f0*/  SHFL.DOWN PT, R34, R35, 0x4, R69 ;  /* 0x0880000023227989 */ /* 0x000e6200000e0045 */
[----:B0-----:R-:W-:-:S04]  /*4200*/  SEL R67, R68, RZ, !P0 ;  /* 0x000000ff44437207 */ /* 0x001fc80004000000 */
[----:B------:R-:W-:Y:S02]  /*4210*/  IADD3 R67, P1, PT, R67, R80, RZ ;  /* 0x0000005043437210 */ /* 0x000fe40007f3e0ff */
[----:B-1----:R-:W-:-:S05]  /*4220*/  SEL R34, R34, RZ, !P0 ;  /* 0x000000ff22227207 */ /* 0x002fca0004000000 */
[----:B------:R-:W-:Y:S02]  /*4230*/  IMAD.X R82, R34, 0x1, R35, P1 ;  /* 0x0000000122527824 */ /* 0x000fe400008e0623 */
[----:B------:R-:W-:-:S03]  /*4240*/  VIADD R34, R74, 0x8 ;  /* 0x000000084a227836 */ /* 0x000fc60000000000 */
[----:B------:R-:W0:Y:S02]  /*4250*/  SHFL.DOWN PT, R68, R82, 0x8, R69 ;  /* 0x0900000052447989 */ /* 0x000e2400000e0045 */
[----:B------:R-:W-:Y:S02]  /*4260*/  ISETP.GT.AND P0, PT, R34, R69, PT ;  /* 0x000000452200720c */ /* 0x000fe40003f04270 */
[----:B------:R-:W1:Y:S02]  /*4270*/  SHFL.DOWN PT, R34, R67, 0x8, R69 ;  /* 0x0900000043227989 */ /* 0x000e6400000e0045 */
[----:B0-----:R-:W-:Y:S02]  /*4280*/  SEL R35, R68, RZ, !P0 ;  /* 0x000000ff44237207 */ /* 0x001fe40004000000 */
[----:B-1----:R-:W-:Y:S02]  /*4290*/  SEL R34, R34, RZ, !P0 ;  /* 0x000000ff22227207 */ /* 0x002fe40004000000 */
[----:B------:R-:W-:Y:S01]  /*42a0*/  ISETP.NE.U32.AND P0, PT, R32, 0x65, PT ;  /* 0x000000652000780c */ /* 0x000fe20003f05070 */
[----:B------:R-:W-:Y:S01]  /*42b0*/  VIADD R32, R74, 0x10 ;  /* 0x000000104a207836 */ /* 0x000fe20000000000 */
[----:B------:R-:W-:-:S02]  /*42c0*/  IADD3 R80, P1, PT, R34, R67, RZ ;  /* 0x0000004322507210 */ /* 0x000fc40007f3e0ff */
[----:B------:R-:W-:-:S03]  /*42d0*/  ISETP.NE.AND.EX P0, PT, R33, RZ, PT, P0 ;  /* 0x000000ff2100720c */ /* 0x000fc60003f05300 */
[----:B------:R-:W-:Y:S01]  /*42e0*/  IMAD.X R35, R35, 0x1, R82, P1 ;  /* 0x0000000123237824 */ /* 0x000fe200008e0652 */
[----:B------:R-:W0:Y:S01]  /*42f0*/  SHFL.DOWN PT, R34, R80, 0x10, R69 ;  /* 0x0a00000050227989 */ /* 0x000e2200000e0045 */
[----:B------:R-:W-:-:S03]  /*4300*/  ISETP.GT.AND P1, PT, R32, R69, PT ;  /* 0x000000452000720c */ /* 0x000fc60003f24270 */
[----:B------:R-:W1:Y:S05]  /*4310*/  SHFL.DOWN PT, R68, R35, 0x10, R69 ;  /* 0x0a00000023447989 */ /* 0x000e6a00000e0045 */
[----:B------:R-:W-:Y:S02]  /*4320*/  VOTE.ALL P0, P0 ;  /* 0x0000000000ff7806 */ /* 0x000fe40000000000 */
[----:B0-----:R-:W-:-:S04]  /*4330*/  SEL R34, R34, RZ, !P1 ;  /* 0x000000ff22227207 */ /* 0x001fc80004800000 */
[----:B------:R-:W-:Y:S02]  /*4340*/  IADD3 R77, P2, P3, R34, R80, R77 ;  /* 0x00000050224d7210 */ /* 0x000fe40007b5e04d */
[----:B-1----:R-:W-:-:S04]  /*4350*/  SEL R33, R68, RZ, !P1 ;  /* 0x000000ff44217207 */ /* 0x002fc80004800000 */
[----:B------:R-:W-:-:S07]  /*4360*/  IADD3.X R78, PT, PT, R33, R35, R78, P2, P3 ;  /* 0x00000023214e7210 */ /* 0x000fce00017e644e */
.L_x_244:
[----:B------:R-:W-:Y:S05]  /*4370*/  @P0 BRA `(.L_x_45) ;  /* 0xfffffff800cc0947 */ /* 0x000fea000383ffff */
.L_x_37:
[----:B------:R-:W0:Y:S01]  /*4380*/  S2R R68, SR_TID.X ;  /* 0x0000000000447919 */ /* 0x000e220000002100 */
[----:B------:R-:W-:Y:S01]  /*4390*/  ISETP.NE.AND P0, PT, R74, RZ, PT ;  /* 0x000000ff4a00720c */ /* 0x000fe20003f05270 */
[----:B------:R-:W-:Y:S01]  /*43a0*/  BSSY.RECONVERGENT B1, `(.L_x_46) ;  /* 0x0000012000017945 */ /* 0x000fe20003800200 */
[----:B------:R-:W-:Y:S02]  /*43b0*/  IMAD.MOV.U32 R36, RZ, RZ, R77 ;  /* 0x000000ffff247224 */ /* 0x000fe400078e004d */
[----:B------:R-:W-:-:S09]  /*43c0*/  IMAD.MOV.U32 R37, RZ, RZ, R78 ;  /* 0x000000ffff257224 */ /* 0x000fd200078e004e */
[----:B------:R-:W1:Y:S01]  /*43d0*/  @!P0 S2R R33, SR_CgaCtaId ;  /* 0x0000000000218919 */ /* 0x000e620000008800 */
[----:B------:R-:W-:Y:S02]  /*43e0*/  @!P0 MOV R32, 0x400 ;  /* 0x0000040000208802 */ /* 0x000fe40000000f00 */
[----:B0-----:R-:W-:Y:S02]  /*43f0*/  ISETP.NE.AND P1, PT, R68, RZ, PT ;  /* 0x000000ff4400720c */ /* 0x001fe40003f25270 */
[----:B-1----:R-:W-:-:S11]  /*4400*/  @!P0 LEA R67, R33, R32, 0x18 ;  /* 0x0000002021438211 */ /* 0x002fd600078ec0ff */
[----:B------:R-:W-:Y:S05]  /*4410*/  @P1 BRA `(.L_x_47) ;  /* 0x0000000000281947 */ /* 0x000fea0003800000 */
[----:B------:R-:W0:Y:S01]  /*4420*/  S2UR UR5, SR_CgaCtaId ;  /* 0x00000000000579c3 */ /* 0x000e220000008800 */
[----:B------:R-:W-:Y:S01]  /*4430*/  IADD3 R34, P1, PT, R36, R75, RZ ;  /* 0x0000004b24227210 */ /* 0x000fe20007f3e0ff */
[----:B------:R-:W-:Y:S01]  /*4440*/  UMOV UR4, 0x400 ;  /* 0x0000040000047882 */ /* 0x000fe20000000000 */
[----:B------:R-:W-:Y:S02]  /*4450*/  IMAD.MOV.U32 R32, RZ, RZ, 0x65 ;  /* 0x00000065ff207424 */ /* 0x000fe400078e00ff */
[----:B------:R-:W-:Y:S02]  /*4460*/  IMAD.MOV.U32 R33, RZ, RZ, 0x0 ;  /* 0x00000000ff217424 */ /* 0x000fe400078e00ff */
[----:B------:R-:W-:-:S05]  /*4470*/  IMAD.X R35, R37, 0x1, R76, P1 ;  /* 0x0000000125237824 */ /* 0x000fca00008e064c */
[----:B------:R1:W-:Y:S01]  /*4480*/  ST.E.128.STRONG.GPU desc[UR6][R38.64+0x200], R32 ;  /* 0x0002002026007985 */ /* 0x0003e2000c10fd06 */
[----:B0-----:R-:W-:-:S09]  /*4490*/  ULEA UR4, UR5, UR4, 0x18 ;  /* 0x0000000405047291 */ /* 0x001fd2000f8ec0ff */
[----:B------:R1:W-:Y:S04]  /*44a0*/  STS.64 [UR4+0xb0], R34 ;  /* 0x0000b022ff007988 */ /* 0x0003e80008000a04 */
[----:B------:R1:W-:Y:S02]  /*44b0*/  STS.64 [UR4+0xa8], R36 ;  /* 0x0000a824ff007988 */ /* 0x0003e40008000a04 */
.L_x_47:
[----:B------:R-:W-:Y:S05]  /*44c0*/  BSYNC.RECONVERGENT B1 ;  /* 0x0000000000017941 */ /* 0x000fea0003800200 */
.L_x_46:
[----:B------:R0:W-:Y:S01]  /*44d0*/  @!P0 STS.64 [R67+0x90], R36 ;  /* 0x0000902443008388 */ /* 0x0001e20000000a00 */
[----:B------:R-:W-:Y:S02]  /*44e0*/  IMAD.MOV.U32 R71, RZ, RZ, R70 ;  /* 0x000000ffff477224 */ /* 0x000fe400078e0046 */
[----:B------:R-:W-:-:S07]  /*44f0*/  @!P0 IMAD.MOV.U32 R71, RZ, RZ, R36 ;  /* 0x000000ffff478224 */ /* 0x000fce00078e0024 */
.L_x_27:
[----:B------:R-:W-:Y:S05]  /*4500*/  WARPSYNC.ALL ;  /* 0x0000000000007948 */ /* 0x000fea0003800000 */
[----:B------:R-:W-:Y:S01]  /*4510*/  ISETP.NE.AND P0, PT, R68, RZ, PT ;  /* 0x000000ff4400720c */ /* 0x000fe20003f05270 */
[----:B------:R-:W2:Y:S08]  /*4520*/  S2UR UR5, SR_CgaCtaId ;  /* 0x00000000000579c3 */ /* 0x000eb00000008800 */
[----:B------:R-:W-:Y:S06]  /*4530*/  BAR.SYNC.DEFER_BLOCKING 0x0 ;  /* 0x0000000000007b1d */ /* 0x000fec0000010000 */
[----:B------:R-:W-:-:S02]  /*4540*/  UMOV UR4, 0x400 ;  /* 0x0000040000047882 */ /* 0x000fc40000000000 */
[----:B--2---:R-:W-:-:S06]  /*4550*/  ULEA UR4, UR5, UR4, 0x18 ;  /* 0x0000000405047291 */ /* 0x004fcc000f8ec0ff */
[----:B0-----:R-:W-:-:S03]  /*4560*/  IMAD.U32 R67, RZ, RZ, UR4 ;  /* 0x00000004ff437e24 */ /* 0x001fc6000f8e00ff */
[----:B-1----:R-:W0:Y:S04]  /*4570*/  @P0 LDS R32, [UR4+0x90] ;  /* 0x00009004ff200984 */ /* 0x002e280008000800 */
[----:B------:R1:W2:Y:S04]  /*4580*/  LDS.64 R38, [R67+0xa8] ;  /* 0x0000a80043267984 */ /* 0x0002a80000000a00 */
[----:B------:R1:W3:Y:S02]  /*4590*/  LDS.64 R34, [R67+0xb8] ;  /* 0x0000b80043227984 */ /* 0x0002e40000000a00 */
[----:B01----:R-:W-:-:S07]  /*45a0*/  @P0 IMAD.IADD R71, R32, 0x1, R71 ;  /* 0x0000000120470824 */ /* 0x003fce00078e0247 */
.L_x_26:
[----:B------:R-:W-:Y:S05]  /*45b0*/  BSYNC.RECONVERGENT B0 ;  /* 0x0000000000007941 */ /* 0x000fea0003800200 */
.L_x_24:
[----:B------:R-:W-:Y:S01]  /*45c0*/  BAR.SYNC.DEFER_BLOCKING 0x0 ;  /* 0x0000000000007b1d */ /* 0x000fe20000010000 */
[-C--:B------:R-:W-:Y:S01]  /*45d0*/  ISETP.GE.AND P3, PT, R56, R63.reuse, PT ;  /* 0x0000003f3800720c */ /* 0x080fe20003f66270 */
[----:B0-2---:R-:W-:Y:S01]  /*45e0*/  IMAD.IADD R32, R71, 0x1, -R38 ;  /* 0x0000000147207824 */ /* 0x005fe200078e0a26 */
[-C--:B------:R-:W-:Y:S02]  /*45f0*/  ISETP.GE.AND P4, PT, R4, R63.reuse, PT ;  /* 0x0000003f0400720c */ /* 0x080fe40003f86270 */
[-C--:B------:R-:W-:Y:S01]  /*4600*/  ISETP.GE.AND P5, PT, R3, R63.reuse, PT ;  /* 0x0000003f0300720c */ /* 0x080fe20003fa6270 */
[----:B------:R-:W-:Y:S01]  /*4610*/  IMAD.MOV.U32 R66, RZ, RZ, R32 ;  /* 0x000000ffff427224 */ /* 0x000fe200078e0020 */
[-C--:B------:R-:W-:Y:S01]  /*4620*/  ISETP.GE.AND P2, PT, R2, R63.reuse, PT ;  /* 0x0000003f0200720c */ /* 0x080fe20003f46270 */
[----:B------:R-:W-:Y:S01]  /*4630*/  BSSY.RECONVERGENT B0, `(.L_x_48) ;  /* 0x00000e6000007945 */ /* 0x000fe20003800200 */
[----:B------:R-:W-:-:S05]  /*4640*/  ISETP.GE.AND P1, PT, R0, R63, PT ;  /* 0x0000003f0000720c */ /* 0x000fca0003f26270 */
[C---:B------:R-:W-:Y:S02]  /*4650*/  @!P3 VIADD R66, R32.reuse, 0x1 ;  /* 0x000000012042b836 */ /* 0x040fe40000000000 */
[--C-:B------:R-:W-:Y:S02]  /*4660*/  @!P3 IMAD R37, R32, 0x4, R67.reuse ;  /* 0x000000042025b824 */ /* 0x100fe400078e0243 */
[C---:B------:R-:W-:Y:S02]  /*4670*/  @!P4 VIADD R33, R66.reuse, 0x1 ;  /* 0x000000014221c836 */ /* 0x040fe40000000000 */
[----:B------:R-:W-:Y:S02]  /*4680*/  @!P4 IMAD R36, R66, 0x4, R67 ;  /* 0x000000044224c824 */ /* 0x000fe400078e0243 */
[----:B------:R-:W-:Y:S01]  /*4690*/  @!P4 IMAD.MOV.U32 R66, RZ, RZ, R33 ;  /* 0x000000ffff42c224 */ /* 0x000fe200078e0021 */
[----:B------:R0:W-:Y:S03]  /*46a0*/  @!P3 STS [R37+0x800], R58 ;  /* 0x0008003a2500b388 */ /* 0x0001e60000000800 */
[----:B------:R-:W-:-:S02]  /*46b0*/  @!P5 VIADD R33, R66, 0x1 ;  /* 0x000000014221d836 */ /* 0x000fc40000000000 */
[----:B------:R-:W-:Y:S01]  /*46c0*/  @!P5 IMAD R70, R66, 0x4, R67 ;  /* 0x000000044246d824 */ /* 0x000fe200078e0243 */
[----:B------:R1:W-:Y:S01]  /*46d0*/  @!P4 STS [R36+0x800], R55 ;  /* 0x000800372400c388 */ /* 0x0003e20000000800 */
[----:B------:R-:W-:-:S03]  /*46e0*/  @!P5 IMAD.MOV.U32 R66, RZ, RZ, R33 ;  /* 0x000000ffff42d224 */ /* 0x000fc600078e0021 */
[----:B------:R2:W-:Y:S01]  /*46f0*/  @!P5 STS [R70+0x800], R53 ;  /* 0x000800354600d388 */ /* 0x0005e20000000800 */
[C---:B------:R-:W-:Y:S02]  /*4700*/  @!P2 VIADD R33, R66.reuse, 0x1 ;  /* 0x000000014221a836 */ /* 0x040fe40000000000 */
[----:B------:R-:W-:Y:S02]  /*4710*/  @!P2 IMAD R72, R66, 0x4, R67 ;  /* 0x000000044248a824 */ /* 0x000fe400078e0243 */
[----:B------:R-:W-:Y:S01]  /*4720*/  @!P2 IMAD.MOV.U32 R66, RZ, RZ, R33 ;  /* 0x000000ffff42a224 */ /* 0x000fe200078e0021 */
[C---:B------:R-:W-:Y:S02]  /*4730*/  LOP3.LUT P0, R33, R43.reuse, 0x20, RZ, 0xc0, !PT ;  /* 0x000000202b217812 */ /* 0x040fe4000780c0ff */
[----:B------:R-:W-:Y:S01]  /*4740*/  LOP3.LUT P6, R43, R43, 0x40, RZ, 0xc0, !PT ;  /* 0x000000402b2b7812 */ /* 0x000fe200078cc0ff */
[C---:B------:R-:W-:Y:S01]  /*4750*/  @!P1 VIADD R69, R66.reuse, 0x1 ;  /* 0x0000000142459836 */ /* 0x040fe20000000000 */
[----:B------:R-:W-:Y:S01]  /*4760*/  @!P2 STS [R72+0x800], R51 ;  /* 0x000800334800a388 */ /* 0x000fe20000000800 */
[----:B------:R-:W-:-:S02]  /*4770*/  @!P1 IMAD R74, R66, 0x4, R67 ;  /* 0x00000004424a9824 */ /* 0x000fc400078e0243 */
[----:B------:R-:W-:-:S03]  /*4780*/  @!P1 IMAD.MOV.U32 R66, RZ, RZ, R69 ;  /* 0x000000ffff429224 */ /* 0x000fc600078e0045 */
[----:B------:R-:W-:Y:S03]  /*4790*/  @!P1 STS [R74+0x800], R49 ;  /* 0x000800314a009388 */ /* 0x000fe60000000800 */
[C---:B------:R-:W-:Y:S02]  /*47a0*/  @P0 VIADD R69, R66.reuse, 0x1 ;  /* 0x0000000142450836 */ /* 0x040fe40000000000 */
[----:B------:R-:W-:Y:S02]  /*47b0*/  @P0 IMAD R76, R66, 0x4, R67 ;  /* 0x00000004424c0824 */ /* 0x000fe400078e0243 */
[----:B------:R-:W-:-:S03]  /*47c0*/  @P0 IMAD.MOV.U32 R66, RZ, RZ, R69 ;  /* 0x000000ffff420224 */ /* 0x000fc600078e0045 */
[----:B------:R-:W-:Y:S01]  /*47d0*/  @P0 STS [R76+0x800], R47 ;  /* 0x0008002f4c000388 */ /* 0x000fe20000000800 */
[C---:B0-----:R-:W-:Y:S02]  /*47e0*/  @P6 IMAD R58, R66.reuse, 0x4, R67 ;  /* 0x00000004423a6824 */ /* 0x041fe400078e0243 */
[----:B------:R-:W-:-:S03]  /*47f0*/  @P6 VIADD R37, R66, 0x1 ;  /* 0x0000000142256836 */ /* 0x000fc60000000000 */
[----:B------:R0:W-:Y:S01]  /*4800*/  @P6 STS [R58+0x800], R45 ;  /* 0x0008002d3a006388 */ /* 0x0001e20000000800 */
[----:B------:R-:W-:Y:S01]  /*4810*/  @P6 IMAD.MOV.U32 R66, RZ, RZ, R37 ;  /* 0x000000ffff426224 */ /* 0x000fe200078e0025 */
[----:B-1----:R-:W-:-:S13]  /*4820*/  LOP3.LUT P6, R36, R19, 0x80, RZ, 0xc0, !PT ;  /* 0x0000008013247812 */ /* 0x002fda00078cc0ff */
[C---:B------:R-:W-:Y:S02]  /*4830*/  @P6 IMAD R55, R66.reuse, 0x4, R67 ;  /* 0x0000000442376824 */ /* 0x040fe400078e0243 */
[----:B------:R-:W-:-:S03]  /*4840*/  @P6 VIADD R37, R66, 0x1 ;  /* 0x0000000142256836 */ /* 0x000fc60000000000 */
[----:B------:R1:W-:Y:S01]  /*4850*/  @P6 STS [R55+0x800], R42 ;  /* 0x0008002a37006388 */ /* 0x0003e20000000800 */
[----:B------:R-:W-:Y:S01]  /*4860*/  @P6 IMAD.MOV.U32 R66, RZ, RZ, R37 ;  /* 0x000000ffff426224 */ /* 0x000fe200078e0025 */
[----:B------:R-:W-:-:S13]  /*4870*/  LOP3.LUT P6, R37, R19, 0x100, RZ, 0xc0, !PT ;  /* 0x0000010013257812 */ /* 0x000fda00078cc0ff */
[C---:B--2---:R-:W-:Y:S02]  /*4880*/  @P6 IMAD R70, R66.reuse, 0x4, R67 ;  /* 0x0000000442466824 */ /* 0x044fe400078e0243 */
[----:B------:R-:W-:-:S03]  /*4890*/  @P6 VIADD R19, R66, 0x1 ;  /* 0x0000000142136836 */ /* 0x000fc60000000000 */
[----:B------:R2:W-:Y:S01]  /*48a0*/  @P6 STS [R70+0x800], R5 ;  /* 0x0008000546006388 */ /* 0x0005e20000000800 */
[----:B------:R-:W-:Y:S01]  /*48b0*/  @P6 IMAD.MOV.U32 R66, RZ, RZ, R19 ;  /* 0x000000ffff426224 */ /* 0x000fe200078e0013 */
[----:B------:R-:W-:-:S13]  /*48c0*/  LOP3.LUT P6, R19, R21, 0x200, RZ, 0xc0, !PT ;  /* 0x0000020015137812 */ /* 0x000fda00078cc0ff */
[C---:B0-----:R-:W-:Y:S02]  /*48d0*/  @P6 IMAD R58, R66.reuse, 0x4, R67 ;  /* 0x00000004423a6824 */ /* 0x041fe400078e0243 */
[----:B------:R-:W-:-:S03]  /*48e0*/  @P6 VIADD R45, R66, 0x1 ;  /* 0x00000001422d6836 */ /* 0x000fc60000000000 */
[----:B------:R0:W-:Y:S01]  /*48f0*/  @P6 STS [R58+0x800], R7 ;  /* 0x000800073a006388 */ /* 0x0001e20000000800 */
[----:B------:R-:W-:Y:S01]  /*4900*/  @P6 IMAD.MOV.U32 R66, RZ, RZ, R45 ;  /* 0x000000ffff426224 */ /* 0x000fe200078e002d */
[----:B------:R-:W-:-:S13]  /*4910*/  LOP3.LUT P6, R21, R21, 0x400, RZ, 0xc0, !PT ;  /* 0x0000040015157812 */ /* 0x000fda00078cc0ff */
[C---:B------:R-:W-:Y:S02]  /*4920*/  @P6 IMAD R45, R66.reuse, 0x4, R67 ;  /* 0x00000004422d6824 */ /* 0x040fe400078e0243 */
[----:B-1----:R-:W-:-:S03]  /*4930*/  @P6 VIADD R42, R66, 0x1 ;  /* 0x00000001422a6836 */ /* 0x002fc60000000000 */
[----:B------:R1:W-:Y:S01]  /*4940*/  @P6 STS [R45+0x800], R8 ;  /* 0x000800082d006388 */ /* 0x0003e20000000800 */
[----:B------:R-:W-:Y:S01]  /*4950*/  @P6 IMAD.MOV.U32 R66, RZ, RZ, R42 ;  /* 0x000000ffff426224 */ /* 0x000fe200078e002a */
[----:B------:R-:W-:-:S13]  /*4960*/  LOP3.LUT P6, R42, R22, 0x800, RZ, 0xc0, !PT ;  /* 0x00000800162a7812 */ /* 0x000fda00078cc0ff */
[C---:B------:R-:W-:Y:S02]  /*4970*/  @P6 IMAD R47, R66.reuse, 0x4, R67 ;  /* 0x00000004422f6824 */ /* 0x040fe400078e0243 */
[----:B--2---:R-:W-:-:S03]  /*4980*/  @P6 VIADD R5, R66, 0x1 ;  /* 0x0000000142056836 */ /* 0x004fc60000000000 */
[----:B------:R-:W-:Y:S01]  /*4990*/  @P6 STS [R47+0x800], R10 ;  /* 0x0008000a2f006388 */ /* 0x000fe20000000800 */
[----:B------:R-:W-:Y:S01]  /*49a0*/  @P6 IMAD.MOV.U32 R66, RZ, RZ, R5 ;  /* 0x000000ffff426224 */ /* 0x000fe200078e0005 */
[----:B------:R-:W-:-:S13]  /*49b0*/  LOP3.LUT P6, R22, R22, 0x1000, RZ, 0xc0, !PT ;  /* 0x0000100016167812 */ /* 0x000fda00078cc0ff */
[C---:B0-----:R-:W-:Y:S02]  /*49c0*/  @P6 IMAD R58, R66.reuse, 0x4, R67 ;  /* 0x00000004423a6824 */ /* 0x041fe400078e0243 */
[----:B------:R-:W-:-:S03]  /*49d0*/  @P6 VIADD R5, R66, 0x1 ;  /* 0x0000000142056836 */ /* 0x000fc60000000000 */
[----:B------:R0:W-:Y:S01]  /*49e0*/  @P6 STS [R58+0x800], R11 ;  /* 0x0008000b3a006388 */ /* 0x0001e20000000800 */
[----:B------:R-:W-:Y:S01]  /*49f0*/  @P6 IMAD.MOV.U32 R66, RZ, RZ, R5 ;  /* 0x000000ffff426224 */ /* 0x000fe200078e0005 */
[----:B------:R-:W-:-:S13]  /*4a00*/  LOP3.LUT P6, R5, R23, 0x2000, RZ, 0xc0, !PT ;  /* 0x0000200017057812 */ /* 0x000fda00078cc0ff */
[C---:B-1----:R-:W-:Y:S02]  /*4a10*/  @P6 IMAD R8, R66.reuse, 0x4, R67 ;  /* 0x0000000442086824 */ /* 0x042fe400078e0243 */
[----:B------:R-:W-:-:S03]  /*4a20*/  @P6 VIADD R7, R66, 0x1 ;  /* 0x0000000142076836 */ /* 0x000fc60000000000 */
[----:B------:R1:W-:Y:S01]  /*4a30*/  @P6 STS [R8+0x800], R13 ;  /* 0x0008000d08006388 */ /* 0x0003e20000000800 */
[----:B------:R-:W-:Y:S01]  /*4a40*/  @P6 IMAD.MOV.U32 R66, RZ, RZ, R7 ;  /* 0x000000ffff426224 */ /* 0x000fe200078e0007 */
[----:B------:R-:W-:-:S13]  /*4a50*/  LOP3.LUT P6, R23, R23, 0x4000, RZ, 0xc0, !PT ;  /* 0x0000400017177812 */ /* 0x000fda00078cc0ff */
[C---:B------:R-:W-:Y:S02]  /*4a60*/  @P6 IMAD R45, R66.reuse, 0x4, R67 ;  /* 0x00000004422d6824 */ /* 0x040fe400078e0243 */
        /* <DEDUP_REMOVED lines=19> */
[----:B0-----:R-:W-:-:S05]  /*4ba0*/  @P6 IMAD R11, R66, 0x4, R67 ;  /* 0x00000004420b6824 */ /* 0x001fca00078e0243 */
[----:B------:R1:W-:Y:S01]  /*4bb0*/  @P6 STS [R11+0x800], R40 ;  /* 0x000800280b006388 */ /* 0x0003e20000000800 */
[----:B------:R-:W-:Y:S01]  /*4bc0*/  BAR.SYNC.DEFER_BLOCKING 0x0 ;  /* 0x0000000000007b1d */ /* 0x000fe20000010000 */
[----:B---3--:R-:W-:-:S13]  /*4bd0*/  ISETP.GE.AND P6, PT, R68, R34, PT ;  /* 0x000000224400720c */ /* 0x008fda0003fc6270 */
[----:B-1----:R-:W-:Y:S05]  /*4be0*/  @P6 BRA `(.L_x_49) ;  /* 0x0000000800286947 */ /* 0x002fea0003800000 */
[----:B------:R-:W-:Y:S01]  /*4bf0*/  IMAD.MOV.U32 R13, RZ, RZ, R68 ;  /* 0x000000ffff0d7224 */ /* 0x000fe200078e0044 */
[----:B------:R-:W-:Y:S04]  /*4c00*/  BSSY.RECONVERGENT B1, `(.L_x_50) ;  /* 0x0000022000017945 */ /* 0x000fe80003800200 */
[----:B------:R-:W-:-:S05]  /*4c10*/  LOP3.LUT R11, RZ, R13, RZ, 0x33, !PT ;  /* 0x0000000dff0b7212 */ /* 0x000fca00078e33ff */
[----:B------:R-:W-:-:S05]  /*4c20*/  IMAD.IADD R11, R11, 0x1, R34 ;  /* 0x000000010b0b7824 */ /* 0x000fca00078e0222 */
[----:B------:R-:W-:-:S04]  /*4c30*/  LOP3.LUT R11, R11, 0x600, RZ, 0xc0, !PT ;  /* 0x000006000b0b7812 */ /* 0x000fc800078ec0ff */
[----:B------:R-:W-:Y:S02]  /*4c40*/  ISETP.NE.AND P6, PT, R11, 0x600, PT ;  /* 0x000006000b00780c */ /* 0x000fe40003fc5270 */
[----:B------:R-:W-:-:S05]  /*4c50*/  LOP3.LUT R11, RZ, R68, RZ, 0x33, !PT ;  /* 0x00000044ff0b7212 */ /* 0x000fca00078e33ff */
[----:B------:R-:W-:-:S06]  /*4c60*/  IMAD.IADD R40, R11, 0x1, R34 ;  /* 0x000000010b287824 */ /* 0x000fcc00078e0222 */
[----:B------:R-:W-:Y:S05]  /*4c70*/  @!P6 BRA `(.L_x_51) ;  /* 0x000000000068e947 */ /* 0x000fea0003800000 */
[----:B------:R-:W-:Y:S01]  /*4c80*/  LOP3.LUT R11, RZ, R68, RZ, 0x33, !PT ;  /* 0x00000044ff0b7212 */ /* 0x000fe200078e33ff */
[----:B------:R-:W0:Y:S01]  /*4c90*/  LDCU.64 UR4, c[0x0][0x3b0] ;  /* 0x00007600ff0477ac */ /* 0x000e220008000a00 */
[C---:B------:R-:W-:Y:S01]  /*4ca0*/  IADD3 R45, P6, PT, R68.reuse, R38, RZ ;  /* 0x00000026442d7210 */ /* 0x040fe20007fde0ff */
[----:B------:R-:W-:Y:S02]  /*4cb0*/  IMAD R13, R68, 0x4, R67 ;  /* 0x00000004440d7824 */ /* 0x000fe400078e0243 */
[----:B------:R-:W-:Y:S02]  /*4cc0*/  IMAD.IADD R10, R11, 0x1, R34 ;  /* 0x000000010b0a7824 */ /* 0x000fe400078e0222 */
[----:B------:R-:W-:-:S03]  /*4cd0*/  IMAD.X R14, RZ, RZ, R39, P6 ;  /* 0x000000ffff0e7224 */ /* 0x000fc600030e0627 */
[C---:B------:R-:W-:Y:S02]  /*4ce0*/  LOP3.LUT R11, R10.reuse, 0x600, RZ, 0xc0, !PT ;  /* 0x000006000a0b7812 */ /* 0x040fe400078ec0ff */
[----:B------:R-:W-:-:S03]  /*4cf0*/  LEA.HI R10, R10, 0x1, RZ, 0x17 ;  /* 0x000000010a0a7811 */ /* 0x000fc600078fb8ff */
[----:B------:R-:W-:Y:S01]  /*4d00*/  VIADD R11, R11, 0x200 ;  /* 0x000002000b0b7836 */ /* 0x000fe20000000000 */
[----:B------:R-:W-:Y:S02]  /*4d10*/  LOP3.LUT R10, R10, 0x3, RZ, 0xc0, !PT ;  /* 0x000000030a0a7812 */ /* 0x000fe400078ec0ff */
[----:B0-----:R-:W-:Y:S02]  /*4d20*/  LEA R20, P6, R45, UR4, 0x2 ;  /* 0x000000042d147c11 */ /* 0x001fe4000f8c10ff */
[----:B------:R-:W-:Y:S01]  /*4d30*/  LOP3.LUT R11, R11, 0x600, RZ, 0xc0, !PT ;  /* 0x000006000b0b7812 */ /* 0x000fe200078ec0ff */
[----:B------:R-:W-:Y:S01]  /*4d40*/  IMAD.MOV R16, RZ, RZ, -R10 ;  /* 0x000000ffff107224 */ /* 0x000fe200078e0a0a */
[----:B------:R-:W-:Y:S01]  /*4d50*/  LEA.HI.X R45, R45, UR5, R14, 0x2, P6 ;  /* 0x000000052d2d7c11 */ /* 0x000fe2000b0f140e */
[----:B------:R-:W-:Y:S02]  /*4d60*/  VIADD R14, R13, 0x800 ;  /* 0x000008000d0e7836 */ /* 0x000fe40000000000 */
[----:B------:R-:W-:-:S07]  /*4d70*/  IMAD.IADD R13, R11, 0x1, R68 ;  /* 0x000000010b0d7824 */ /* 0x000fce00078e0244 */
.L_x_52:
[----:B0-----:R0:W1:Y:S01]  /*4d80*/  LDS R17, [R14] ;  /* 0x000000000e117984 */ /* 0x0010620000000800 */
[----:B------:R-:W-:Y:S01]  /*4d90*/  IMAD.MOV.U32 R10, RZ, RZ, R20 ;  /* 0x000000ffff0a7224 */ /* 0x000fe200078e0014 */
[----:B------:R-:W-:Y:S01]  /*4da0*/  IADD3 R20, P6, PT, R20, 0x800, RZ ;  /* 0x0000080014147810 */ /* 0x000fe20007fde0ff */
[--C-:B------:R-:W-:Y:S02]  /*4db0*/  IMAD.MOV.U32 R11, RZ, RZ, R45.reuse ;  /* 0x000000ffff0b7224 */ /* 0x100fe400078e002d */
[----:B------:R-:W-:Y:S02]  /*4dc0*/  VIADD R16, R16, 0x1 ;  /* 0x0000000110107836 */ /* 0x000fe40000000000 */
[----:B------:R-:W-:Y:S02]  /*4dd0*/  IMAD.X R45, RZ, RZ, R45, P6 ;  /* 0x000000ffff2d7224 */ /* 0x000fe400030e062d */
[----:B0-----:R-:W-:Y:S01]  /*4de0*/  VIADD R14, R14, 0x800 ;  /* 0x000008000e0e7836 */ /* 0x001fe20000000000 */
[----:B------:R-:W-:Y:S01]  /*4df0*/  ISETP.NE.AND P6, PT, R16, RZ, PT ;  /* 0x000000ff1000720c */ /* 0x000fe20003fc5270 */
[----:B-1----:R0:W-:-:S12]  /*4e00*/  STG.E desc[UR6][R10.64], R17 ;  /* 0x000000110a007986 */ /* 0x0021d8000c101906 */
[----:B------:R-:W-:Y:S05]  /*4e10*/  @P6 BRA `(.L_x_52) ;  /* 0xfffffffc00d86947 */ /* 0x000fea000383ffff */
.L_x_51:
[----:B------:R-:W-:Y:S05]  /*4e20*/  BSYNC.RECONVERGENT B1 ;  /* 0x0000000000017941 */ /* 0x000fea0003800200 */
.L_x_50:
[----:B------:R-:W-:-:S13]  /*4e30*/  ISETP.GE.U32.AND P6, PT, R40, 0x600, PT ;  /* 0x000006002800780c */ /* 0x000fda0003fc6070 */
[----:B------:R-:W-:Y:S05]  /*4e40*/  @!P6 BRA `(.L_x_49) ;  /* 0x000000040090e947 */ /* 0x000fea0003800000 */
[----:B------:R-:W1:Y:S01]  /*4e50*/  LDCU.64 UR4, c[0x0][0x3b0] ;  /* 0x00007600ff0477ac */ /* 0x000e620008000a00 */
[----:B0-----:R-:W-:Y:S01]  /*4e60*/  IADD3 R11, P6, PT, R13, R38, RZ ;  /* 0x000000260d0b7210 */ /* 0x001fe20007fde0ff */
[----:B------:R-:W-:Y:S01]  /*4e70*/  BSSY.RECONVERGENT B1, `(.L_x_53) ;  /* 0x000003a000017945 */ /* 0x000fe20003800200 */
[----:B------:R-:W-:Y:S02]  /*4e80*/  P2R R16, PR, RZ, 0x1 ;  /* 0x00000001ff107803 */ /* 0x000fe40000000000 */
[----:B------:R-:W-:Y:S01]  /*4e90*/  PLOP3.LUT P0, PT, PT, PT, PT, 0x80, 0x8 ;  /* 0x000000000008781c */ /* 0x000fe20003f0f070 */
[----:B------:R-:W-:-:S03]  /*4ea0*/  IMAD.X R14, RZ, RZ, R39, P6 ;  /* 0x000000ffff0e7224 */ /* 0x000fc600030e0627 */
[----:B------:R-:W-:Y:S02]  /*4eb0*/  P2R R40, PR, RZ, 0x1 ;  /* 0x00000001ff287803 */ /* 0x000fe40000000000 */
[----:B------:R-:W-:Y:S02]  /*4ec0*/  ISETP.NE.AND P0, PT, R16, RZ, PT ;  /* 0x000000ff1000720c */ /* 0x000fe40003f05270 */
[----:B-1----:R-:W-:-:S04]  /*4ed0*/  LEA R10, P6, R11, UR4, 0x2 ;  /* 0x000000040b0a7c11 */ /* 0x002fc8000f8c10ff */
[----:B------:R-:W-:Y:S01]  /*4ee0*/  LEA.HI.X R11, R11, UR5, R14, 0x2, P6 ;  /* 0x000000050b0b7c11 */ /* 0x000fe2000b0f140e */
[----:B------:R-:W-:Y:S01]  /*4ef0*/  IMAD.IADD R14, R34, 0x1, -R13 ;  /* 0x00000001220e7824 */ /* 0x000fe200078e0a0d */
[----:B------:R-:W-:-:S05]  /*4f00*/  IADD3 R10, P6, PT, R10, 0x1000, RZ ;  /* 0x000010000a0a7810 */ /* 0x000fca0007fde0ff */
[----:B------:R-:W-:Y:S01]  /*4f10*/  IMAD.X R11, RZ, RZ, R11, P6 ;  /* 0x000000ffff0b7224 */ /* 0x000fe200030e060b */
[----:B------:R-:W-:Y:S01]  /*4f20*/  ISETP.GT.AND P6, PT, R14, 0x1800, PT ;  /* 0x000018000e00780c */ /* 0x000fe20003fc4270 */
[----:B------:R-:W-:-:S04]  /*4f30*/  IMAD R14, R13, 0x4, R67 ;  /* 0x000000040d0e7824 */ /* 0x000fc800078e0243 */
[----:B------:R-:W-:-:S08]  /*4f40*/  VIADD R14, R14, 0x2000 ;  /* 0x000020000e0e7836 */ /* 0x000fd00000000000 */
[----:B------:R-:W-:Y:S05]  /*4f50*/  @!P6 BRA `(.L_x_54) ;  /* 0x0000000000ace947 */ /* 0x000fea0003800000 */
[----:B------:R-:W-:Y:S01]  /*4f60*/  PLOP3.LUT P6, PT, PT, PT, PT, 0x8, 0x80 ;  /* 0x000000000080781c */ /* 0x000fe20003fce170 */
[----:B------:R-:W-:-:S03]  /*4f70*/  VIADD R20, R34, 0xffffe800 ;  /* 0xffffe80022147836 */ /* 0x000fc60000000000 */
[----:B------:R-:W-:-:S09]  /*4f80*/  P2R R40, PR, RZ, 0x40 ;  /* 0x00000040ff287803 */ /* 0x000fd20000000000 */
.L_x_55:
[----:B------:R-:W0:Y:S01]  /*4f90*/  LDS R17, [R14+-0x1800] ;  /* 0xffe800000e117984 */ /* 0x000e220000000800 */
[----:B------:R-:W-:Y:S01]  /*4fa0*/  IADD3 R16, P6, PT, R10, 0x8000, RZ ;  /* 0x000080000a107810 */ /* 0x000fe20007fde0ff */
[----:B------:R-:W-:Y:S02]  /*4fb0*/  VIADD R13, R13, 0x2000 ;  /* 0x000020000d0d7836 */ /* 0x000fe40000000000 */
[----:B------:R-:W1:Y:S02]  /*4fc0*/  LDS R45, [R14+-0x1000] ;  /* 0xfff000000e2d7984 */ /* 0x000e640000000800 */
[----:B------:R-:W-:Y:S01]  /*4fd0*/  IMAD.X R83, RZ, RZ, R11, P6 ;  /* 0x000000ffff537224 */ /* 0x000fe200030e060b */
[----:B------:R-:W-:Y:S01]  /*4fe0*/  ISETP.GE.AND P6, PT, R13, R20, PT ;  /* 0x000000140d00720c */ /* 0x000fe20003fc6270 */
[----:B------:R-:W2:Y:S04]  /*4ff0*/  LDS R47, [R14+-0x800] ;  /* 0xfff800000e2f7984 */ /* 0x000ea80000000800 */
[----:B------:R-:W3:Y:S04]  /*5000*/  LDS R49, [R14] ;  /* 0x000000000e317984 */ /* 0x000ee80000000800 */
[----:B------:R-:W4:Y:S04]  /*5010*/  LDS R51, [R14+0x800] ;  /* 0x000800000e337984 */ /* 0x000f280000000800 */
[----:B------:R-:W5:Y:S04]  /*5020*/  LDS R53, [R14+0x1000] ;  /* 0x001000000e357984 */ /* 0x000f680000000800 */
[----:B------:R-:W5:Y:S04]  /*5030*/  LDS R55, [R14+0x1800] ;  /* 0x001800000e377984 */ /* 0x000f680000000800 */
[----:B------:R-:W5:Y:S04]  /*5040*/  LDS R69, [R14+0x2000] ;  /* 0x002000000e457984 */ /* 0x000f680000000800 */
[----:B------:R-:W5:Y:S04]  /*5050*/  LDS R71, [R14+0x2800] ;  /* 0x002800000e477984 */ /* 0x000f680000000800 */
[----:B------:R-:W5:Y:S04]  /*5060*/  LDS R73, [R14+0x3000] ;  /* 0x003000000e497984 */ /* 0x000f680000000800 */
[----:B0-----:R-:W-:Y:S04]  /*5070*/  STG.E desc[UR6][R10.64+-0x1000], R17 ;  /* 0xfff000110a007986 */ /* 0x001fe8000c101906 */
[----:B-1----:R-:W-:Y:S04]  /*5080*/  STG.E desc[UR6][R10.64+-0x800], R45 ;  /* 0xfff8002d0a007986 */ /* 0x002fe8000c101906 */
[----:B------:R-:W0:Y:S04]  /*5090*/  LDS R75, [R14+0x3800] ;  /* 0x003800000e4b7984 */ /* 0x000e280000000800 */
[----:B------:R-:W1:Y:S04]  /*50a0*/  LDS R17, [R14+0x4000] ;  /* 0x004000000e117984 */ /* 0x000e680000000800 */
[----:B------:R-:W1:Y:S04]  /*50b0*/  LDS R45, [R14+0x4800] ;  /* 0x004800000e2d7984 */ /* 0x000e680000000800 */
[----:B------:R-:W1:Y:S04]  /*50c0*/  LDS R77, [R14+0x5000] ;  /* 0x005000000e4d7984 */ /* 0x000e680000000800 */
[----:B------:R-:W1:Y:S04]  /*50d0*/  LDS R79, [R14+0x5800] ;  /* 0x005800000e4f7984 */ /* 0x000e680000000800 */
[----:B------:R4:W1:Y:S04]  /*50e0*/  LDS R81, [R14+0x6000] ;  /* 0x006000000e517984 */ /* 0x0008680000000800 */
[----:B--2---:R-:W-:Y:S04]  /*50f0*/  STG.E desc[UR6][R10.64], R47 ;  /* 0x0000002f0a007986 */ /* 0x004fe8000c101906 */
[----:B---3--:R-:W-:Y:S01]  /*5100*/  STG.E desc[UR6][R10.64+0x800], R49 ;  /* 0x000800310a007986 */ /* 0x008fe2000c101906 */
[----:B----4-:R-:W-:-:S03]  /*5110*/  VIADD R14, R14, 0x8000 ;  /* 0x000080000e0e7836 */ /* 0x010fc60000000000 */
[----:B------:R-:W-:Y:S04]  /*5120*/  STG.E desc[UR6][R10.64+0x1000], R51 ;  /* 0x001000330a007986 */ /* 0x000fe8000c101906 */
[----:B-----5:R-:W-:Y:S04]  /*5130*/  STG.E desc[UR6][R10.64+0x1800], R53 ;  /* 0x001800350a007986 */ /* 0x020fe8000c101906 */
[----:B------:R-:W-:Y:S04]  /*5140*/  STG.E desc[UR6][R10.64+0x2000], R55 ;  /* 0x002000370a007986 */ /* 0x000fe8000c101906 */
[----:B------:R-:W-:Y:S04]  /*5150*/  STG.E desc[UR6][R10.64+0x2800], R69 ;  /* 0x002800450a007986 */ /* 0x000fe8000c101906 */
[----:B------:R-:W-:Y:S04]  /*5160*/  STG.E desc[UR6][R10.64+0x3000], R71 ;  /* 0x003000470a007986 */ /* 0x000fe8000c101906 */
[----:B------:R-:W-:Y:S04]  /*5170*/  STG.E desc[UR6][R10.64+0x3800], R73 ;  /* 0x003800490a007986 */ /* 0x000fe8000c101906 */
[----:B0-----:R-:W-:Y:S04]  /*5180*/  STG.E desc[UR6][R10.64+0x4000], R75 ;  /* 0x0040004b0a007986 */ /* 0x001fe8000c101906 */
[----:B-1----:R-:W-:Y:S04]  /*5190*/  STG.E desc[UR6][R10.64+0x4800], R17 ;  /* 0x004800110a007986 */ /* 0x002fe8000c101906 */
[----:B------:R-:W-:Y:S04]  /*51a0*/  STG.E desc[UR6][R10.64+0x5000], R45 ;  /* 0x0050002d0a007986 */ /* 0x000fe8000c101906 */
[----:B------:R-:W-:Y:S04]  /*51b0*/  STG.E desc[UR6][R10.64+0x5800], R77 ;  /* 0x0058004d0a007986 */ /* 0x000fe8000c101906 */
[----:B------:R-:W-:Y:S04]  /*51c0*/  STG.E desc[UR6][R10.64+0x6000], R79 ;  /* 0x0060004f0a007986 */ /* 0x000fe8000c101906 */
[----:B------:R0:W-:Y:S02]  /*51d0*/  STG.E desc[UR6][R10.64+0x6800], R81 ;  /* 0x006800510a007986 */ /* 0x0001e4000c101906 */
[----:B0-----:R-:W-:-:S02]  /*51e0*/  IMAD.MOV.U32 R10, RZ, RZ, R16 ;  /* 0x000000ffff0a7224 */ /* 0x001fc400078e0010 */
[----:B------:R-:W-:Y:S01]  /*51f0*/  IMAD.MOV.U32 R11, RZ, RZ, R83 ;  /* 0x000000ffff0b7224 */ /* 0x000fe200078e0053 */
[----:B------:R-:W-:Y:S06]  /*5200*/  @!P6 BRA `(.L_x_55) ;  /* 0xfffffffc0060e947 */ /* 0x000fec000383ffff */
.L_x_54:
[----:B------:R-:W-:Y:S05]  /*5210*/  BSYNC.RECONVERGENT B1 ;  /* 0x0000000000017941 */ /* 0x000fea0003800200 */
.L_x_53:
[----:B------:R-:W-:Y:S01]  /*5220*/  IMAD.IADD R16, R34, 0x1, -R13 ;  /* 0x0000000122107824 */ /* 0x000fe200078e0a0d */
[----:B------:R-:W-:Y:S04]  /*5230*/  BSSY.RECONVERGENT B1, `(.L_x_56) ;  /* 0x000001b000017945 */ /* 0x000fe80003800200 */
[----:B------:R-:W-:-:S13]  /*5240*/  ISETP.GT.AND P6, PT, R16, 0x800, PT ;  /* 0x000008001000780c */ /* 0x000fda0003fc4270 */
[----:B------:R-:W-:Y:S05]  /*5250*/  @!P6 BRA `(.L_x_57) ;  /* 0x000000000060e947 */ /* 0x000fea0003800000 */
[----:B------:R-:W0:Y:S01]  /*5260*/  LDS R17, [R14+-0x1800] ;  /* 0xffe800000e117984 */ /* 0x000e220000000800 */
[----:B------:R-:W-:Y:S01]  /*5270*/  IADD3 R16, P6, PT, R10, 0x4000, RZ ;  /* 0x000040000a107810 */ /* 0x000fe20007fde0ff */
[----:B------:R-:W-:Y:S02]  /*5280*/  VIADD R13, R13, 0x1000 ;  /* 0x000010000d0d7836 */ /* 0x000fe40000000000 */
[----:B------:R-:W1:Y:S02]  /*5290*/  LDS R45, [R14+-0x1000] ;  /* 0xfff000000e2d7984 */ /* 0x000e640000000800 */
[----:B------:R-:W-:Y:S01]  /*52a0*/  IMAD.X R71, RZ, RZ, R11, P6 ;  /* 0x000000ffff477224 */ /* 0x000fe200030e060b */
[----:B------:R-:W-:Y:S01]  /*52b0*/  PLOP3.LUT P6, PT, PT, PT, PT, 0x8, 0x80 ;  /* 0x000000000080781c */ /* 0x000fe20003fce170 */
[----:B------:R-:W2:Y:S03]  /*52c0*/  LDS R47, [R14+-0x800] ;  /* 0xfff800000e2f7984 */ /* 0x000ea60000000800 */
[----:B------:R-:W-:Y:S01]  /*52d0*/  P2R R40, PR, RZ, 0x40 ;  /* 0x00000040ff287803 */ /* 0x000fe20000000000 */
[----:B------:R-:W3:Y:S04]  /*52e0*/  LDS R49, [R14] ;  /* 0x000000000e317984 */ /* 0x000ee80000000800 */
[----:B------:R-:W4:Y:S04]  /*52f0*/  LDS R51, [R14+0x800] ;  /* 0x000800000e337984 */ /* 0x000f280000000800 */
[----:B------:R-:W5:Y:S04]  /*5300*/  LDS R53, [R14+0x1000] ;  /* 0x001000000e357984 */ /* 0x000f680000000800 */
[----:B------:R-:W5:Y:S04]  /*5310*/  LDS R55, [R14+0x1800] ;  /* 0x001800000e377984 */ /* 0x000f680000000800 */
[----:B------:R0:W5:Y:S02]  /*5320*/  LDS R69, [R14+0x2000] ;  /* 0x002000000e457984 */ /* 0x0001640000000800 */
[----:B0-----:R-:W-:-:S02]  /*5330*/  VIADD R14, R14, 0x4000 ;  /* 0x000040000e0e7836 */ /* 0x001fc40000000000 */
[----:B------:R-:W-:Y:S04]  /*5340*/  STG.E desc[UR6][R10.64+-0x1000], R17 ;  /* 0xfff000110a007986 */ /* 0x000fe8000c101906 */
[----:B-1----:R-:W-:Y:S04]  /*5350*/  STG.E desc[UR6][R10.64+-0x800], R45 ;  /* 0xfff8002d0a007986 */ /* 0x002fe8000c101906 */
[----:B--2---:R-:W-:Y:S04]  /*5360*/  STG.E desc[UR6][R10.64], R47 ;  /* 0x0000002f0a007986 */ /* 0x004fe8000c101906 */
[----:B---3--:R-:W-:Y:S04]  /*5370*/  STG.E desc[UR6][R10.64+0x800], R49 ;  /* 0x000800310a007986 */ /* 0x008fe8000c101906 */
[----:B----4-:R-:W-:Y:S04]  /*5380*/  STG.E desc[UR6][R10.64+0x1000], R51 ;  /* 0x001000330a007986 */ /* 0x010fe8000c101906 */
[----:B-----5:R-:W-:Y:S04]  /*5390*/  STG.E desc[UR6][R10.64+0x1800], R53 ;  /* 0x001800350a007986 */ /* 0x020fe8000c101906 */
[----:B------:R-:W-:Y:S04]  /*53a0*/  STG.E desc[UR6][R10.64+0x2000], R55 ;  /* 0x002000370a007986 */ /* 0x000fe8000c101906 */
[----:B------:R0:W-:Y:S02]  /*53b0*/  STG.E desc[UR6][R10.64+0x2800], R69 ;  /* 0x002800450a007986 */ /* 0x0001e4000c101906 */
[----:B0-----:R-:W-:-:S02]  /*53c0*/  IMAD.MOV.U32 R10, RZ, RZ, R16 ;  /* 0x000000ffff0a7224 */ /* 0x001fc400078e0010 */
[----:B------:R-:W-:-:S07]  /*53d0*/  IMAD.MOV.U32 R11, RZ, RZ, R71 ;  /* 0x000000ffff0b7224 */ /* 0x000fce00078e0047 */
.L_x_57:
[----:B------:R-:W-:Y:S05]  /*53e0*/  BSYNC.RECONVERGENT B1 ;  /* 0x0000000000017941 */ /* 0x000fea0003800200 */
.L_x_56:
[----:B------:R-:W-:-:S04]  /*53f0*/  ISETP.NE.AND P6, PT, R40, RZ, PT ;  /* 0x000000ff2800720c */ /* 0x000fc80003fc5270 */
[----:B------:R-:W-:-:S13]  /*5400*/  ISETP.LT.OR P6, PT, R13, R34, P6 ;  /* 0x000000220d00720c */ /* 0x000fda00037c1670 */
[----:B------:R-:W0:Y:S04]  /*5410*/  @P6 LDS R13, [R14+-0x1800] ;  /* 0xffe800000e0d6984 */ /* 0x000e280000000800 */
[----:B------:R-:W1:Y:S04]  /*5420*/  @P6 LDS R17, [R14+-0x1000] ;  /* 0xfff000000e116984 */ /* 0x000e680000000800 */
[----:B------:R-:W2:Y:S04]  /*5430*/  @P6 LDS R45, [R14+-0x800] ;  /* 0xfff800000e2d6984 */ /* 0x000ea80000000800 */
[----:B------:R-:W3:Y:S04]  /*5440*/  @P6 LDS R47, [R14] ;  /* 0x000000000e2f6984 */ /* 0x000ee80000000800 */
[----:B0-----:R4:W-:Y:S04]  /*5450*/  @P6 STG.E desc[UR6][R10.64+-0x1000], R13 ;  /* 0xfff0000d0a006986 */ /* 0x0019e8000c101906 */
[----:B-1----:R4:W-:Y:S04]  /*5460*/  @P6 STG.E desc[UR6][R10.64+-0x800], R17 ;  /* 0xfff800110a006986 */ /* 0x0029e8000c101906 */
[----:B--2---:R4:W-:Y:S04]  /*5470*/  @P6 STG.E desc[UR6][R10.64], R45 ;  /* 0x0000002d0a006986 */ /* 0x0049e8000c101906 */
[----:B---3--:R4:W-:Y:S02]  /*5480*/  @P6 STG.E desc[UR6][R10.64+0x800], R47 ;  /* 0x0008002f0a006986 */ /* 0x0089e4000c101906 */
.L_x_49:
[----:B------:R-:W-:Y:S05]  /*5490*/  BSYNC.RECONVERGENT B0 ;  /* 0x0000000000007941 */ /* 0x000fea0003800200 */
.L_x_48:
[----:B------:R-:W0:Y:S02]  /*54a0*/  LDCU.128 UR8, c[0x0][0x390] ;  /* 0x00007200ff0877ac */ /* 0x000e240008000c00 */
[----:B0---4-:R-:W-:-:S04]  /*54b0*/  IADD3 R10, P6, PT, R60, UR8, RZ ;  /* 0x000000083c0a7c10 */ /* 0x011fc8000ffde0ff */
[----:B------:R-:W-:Y:S02]  /*54c0*/  IADD3.X R11, PT, PT, R59, UR9, RZ, P6, !PT ;  /* 0x000000093b0b7c10 */ /* 0x000fe4000b7fe4ff */
[----:B------:R-:W-:-:S04]  /*54d0*/  IADD3 R16, P6, PT, R62, UR10, RZ ;  /* 0x0000000a3e107c10 */ /* 0x000fc8000ffde0ff */
[----:B------:R-:W-:Y:S02]  /*54e0*/  IADD3.X R17, PT, PT, R61, UR11, RZ, P6, !PT ;  /* 0x0000000b3d117c10 */ /* 0x000fe4000b7fe4ff */
[----:B------:R-:W-:-:S13]  /*54f0*/  ISETP.GE.AND P6, PT, R68, R65, PT ;  /* 0x000000414400720c */ /* 0x000fda0003fc6270 */
[----:B------:R0:W5:Y:S01]  /*5500*/  @!P6 LDG.E R58, desc[UR6][R10.64] ;  /* 0x000000060a3ae981 */ /* 0x000162000c1e1900 */
[----:B------:R-:W-:-:S03]  /*5510*/  VIADD R14, R68, 0x200 ;  /* 0x00000200440e7836 */ /* 0x000fc60000000000 */
[----:B------:R0:W5:Y:S02]  /*5520*/  @P6 LDG.E R58, desc[UR6][R16.64] ;  /* 0x00000006103a6981 */ /* 0x000164000c1e1900 */
[----:B------:R-:W-:-:S13]  /*5530*/  ISETP.GE.AND P6, PT, R14, R65, PT ;  /* 0x000000410e00720c */ /* 0x000fda0003fc6270 */
[----:B------:R0:W5:Y:S01]  /*5540*/  @P6 LDG.E R59, desc[UR6][R16.64+0x800] ;  /* 0x00080006103b6981 */ /* 0x000162000c1e1900 */
[----:B------:R-:W-:-:S03]  /*5550*/  LOP3.LUT R14, R68, 0x400, RZ, 0xfc, !PT ;  /* 0x00000400440e7812 */ /* 0x000fc600078efcff */
[----:B------:R0:W5:Y:S01]  /*5560*/  @!P6 LDG.E R59, desc[UR6][R10.64+0x800] ;  /* 0x000800060a3be981 */ /* 0x000162000c1e1900 */
[----:B------:R-:W-:-:S13]  /*5570*/  ISETP.GE.AND P6, PT, R14, R65, PT ;  /* 0x000000410e00720c */ /* 0x000fda0003fc6270 */
[----:B------:R0:W5:Y:S01]  /*5580*/  @P6 LDG.E R60, desc[UR6][R16.64+0x1000] ;  /* 0x00100006103c6981 */ /* 0x000162000c1e1900 */
[----:B------:R-:W-:-:S03]  /*5590*/  VIADD R14, R68, 0x600 ;  /* 0x00000600440e7836 */ /* 0x000fc60000000000 */
[----:B------:R0:W5:Y:S02]  /*55a0*/  @!P6 LDG.E R60, desc[UR6][R10.64+0x1000] ;  /* 0x001000060a3ce981 */ /* 0x000164000c1e1900 */
        /* <DEDUP_REMOVED lines=58> */
[----:B------:R-:W-:Y:S01]  /*5950*/  LOP3.LUT R49, R68, 0x2400, RZ, 0xfc, !PT ;  /* 0x0000240044317812 */ /* 0x000fe200078efcff */
[----:B------:R-:W-:Y:S02]  /*5960*/  BSSY.RECONVERGENT B0, `(.L_x_58) ;  /* 0x0000007000007945 */ /* 0x000fe40003800200 */
[----:B------:R0:W5:Y:S01]  /*5970*/  @!P6 LDG.E R47, desc[UR6][R10.64+0x8800] ;  /* 0x008800060a2fe981 */ /* 0x000162000c1e1900 */
[----:B------:R-:W-:-:S13]  /*5980*/  ISETP.GE.AND P6, PT, R49, R64, PT ;  /* 0x000000403100720c */ /* 0x000fda0003fc6270 */
[----:B0-----:R-:W-:Y:S05]  /*5990*/  @P6 BRA `(.L_x_59) ;  /* 0x00000000000c6947 */ /* 0x001fea0003800000 */
[----:B------:R-:W-:-:S13]  /*59a0*/  ISETP.GE.AND P6, PT, R49, R65, PT ;  /* 0x000000413100720c */ /* 0x000fda0003fc6270 */
[----:B------:R0:W5:Y:S04]  /*59b0*/  @!P6 LDG.E R49, desc[UR6][R10.64+0x9000] ;  /* 0x009000060a31e981 */ /* 0x000168000c1e1900 */
[----:B------:R0:W5:Y:S02]  /*59c0*/  @P6 LDG.E R49, desc[UR6][R16.64+0x9000] ;  /* 0x0090000610316981 */ /* 0x000164000c1e1900 */
.L_x_59:
[----:B------:R-:W-:Y:S05]  /*59d0*/  BSYNC.RECONVERGENT B0 ;  /* 0x0000000000007941 */ /* 0x000fea0003800200 */
.L_x_58:
[----:B------:R-:W-:Y:S01]  /*59e0*/  BAR.SYNC.DEFER_BLOCKING 0x0 ;  /* 0x0000000000007b1d */ /* 0x000fe20000010000 */
[--C-:B0-----:R-:W-:Y:S01]  /*59f0*/  IMAD R10, R68, 0x4, R67.reuse ;  /* 0x00000004440a7824 */ /* 0x101fe200078e0243 */
[----:B------:R-:W-:Y:S01]  /*5a00*/  ISETP.NE.AND P6, PT, R43, RZ, PT ;  /* 0x000000ff2b00720c */ /* 0x000fe20003fc5270 */
[--C-:B------:R-:W-:Y:S01]  /*5a10*/  @!P3 IMAD R57, R57, 0x4, R67.reuse ;  /* 0x000000043939b824 */ /* 0x100fe200078e0243 */
[----:B------:R-:W-:Y:S01]  /*5a20*/  LOP3.LUT R66, R66, 0xffffffdf, RZ, 0xc0, !PT ;  /* 0xffffffdf42427812 */ /* 0x000fe200078ec0ff */
[--C-:B------:R-:W-:Y:S02]  /*5a30*/  @!P5 IMAD R52, R52, 0x4, R67.reuse ;  /* 0x000000043434d824 */ /* 0x100fe400078e0243 */
[--C-:B------:R-:W-:Y:S02]  /*5a40*/  @!P2 IMAD R50, R50, 0x4, R67.reuse ;  /* 0x000000043232a824 */ /* 0x100fe400078e0243 */
[--C-:B------:R-:W-:Y:S02]  /*5a50*/  @!P4 IMAD R54, R54, 0x4, R67.reuse ;  /* 0x000000043636c824 */ /* 0x100fe400078e0243 */
[----:B------:R-:W-:-:S02]  /*5a60*/  @!P1 IMAD R48, R48, 0x4, R67 ;  /* 0x0000000430309824 */ /* 0x000fc400078e0243 */
[--C-:B------:R-:W-:Y:S02]  /*5a70*/  @P0 IMAD R46, R46, 0x4, R67.reuse ;  /* 0x000000042e2e0824 */ /* 0x100fe400078e0243 */
[----:B------:R-:W-:Y:S02]  /*5a80*/  @P6 LOP3.LUT R66, R66, 0x20, RZ, 0xfc, !PT ;  /* 0x0000002042426812 */ /* 0x000fe400078efcff */
[----:B------:R-:W-:Y:S02]  /*5a90*/  ISETP.GE.AND P6, PT, R56, R63, PT ;  /* 0x0000003f3800720c */ /* 0x000fe40003fc6270 */
[----:B------:R-:W-:Y:S01]  /*5aa0*/  LOP3.LUT R66, R66, 0xffffffef, RZ, 0xc0, !PT ;  /* 0xffffffef42427812 */ /* 0x000fe200078ec0ff */
[----:B-----5:R-:W-:Y:S04]  /*5ab0*/  STS [R10+0x800], R58 ;  /* 0x0008003a0a007388 */ /* 0x020fe80000000800 */
[----:B------:R-:W-:Y:S06]  /*5ac0*/  STS [R10+0x1000], R59 ;  /* 0x0010003b0a007388 */ /* 0x000fec0000000800 */
[C---:B------:R-:W-:Y:S01]  /*5ad0*/  @!P6 IMAD R11, R32.reuse, 0x4, R67 ;  /* 0x00000004200be824 */ /* 0x040fe200078e0243 */
[----:B------:R-:W-:Y:S04]  /*5ae0*/  STS [R10+0x1800], R60 ;  /* 0x0018003c0a007388 */ /* 0x000fe80000000800 */
        /* <DEDUP_REMOVED lines=15> */
[----:B------:R0:W-:Y:S01]  /*5be0*/  STS [R10+0x9800], R49 ;  /* 0x009800310a007388 */ /* 0x0001e20000000800 */
[----:B------:R-:W-:Y:S01]  /*5bf0*/  BAR.SYNC.DEFER_BLOCKING 0x0 ;  /* 0x0000000000007b1d */ /* 0x000fe20000010000 */
[----:B0-----:R-:W-:-:S04]  /*5c00*/  @!P6 VIADD R10, R32, 0x1 ;  /* 0x00000001200ae836 */ /* 0x001fc80000000000 */
[----:B------:R-:W-:Y:S01]  /*5c10*/  @!P6 IMAD.MOV.U32 R32, RZ, RZ, R10 ;  /* 0x000000ffff20e224 */ /* 0x000fe200078e000a */
[----:B------:R-:W0:Y:S01]  /*5c20*/  @!P3 LDS R58, [R57+0x800] ;  /* 0x00080000393ab984 */ /* 0x000e220000000800 */
[----:B------:R-:W-:-:S03]  /*5c30*/  ISETP.NE.AND P3, PT, R36, RZ, PT ;  /* 0x000000ff2400720c */ /* 0x000fc60003f65270 */
[----:B------:R-:W-:Y:S01]  /*5c40*/  @!P5 LDS R60, [R52+0x800] ;  /* 0x00080000343cd984 */ /* 0x000fe20000000800 */
[----:B------:R-:W-:-:S03]  /*5c50*/  ISETP.NE.AND P5, PT, R37, RZ, PT ;  /* 0x000000ff2500720c */ /* 0x000fc60003fa5270 */
[----:B------:R-:W-:Y:S01]  /*5c60*/  @!P2 LDS R61, [R50+0x800] ;  /* 0x00080000323da984 */ /* 0x000fe20000000800 */
[----:B------:R-:W-:-:S03]  /*5c70*/  ISETP.NE.AND P2, PT, R19, RZ, PT ;  /* 0x000000ff1300720c */ /* 0x000fc60003f45270 */
[----:B------:R-:W1:Y:S01]  /*5c80*/  @!P4 LDS R59, [R54+0x800] ;  /* 0x00080000363bc984 */ /* 0x000e620000000800 */
[----:B------:R-:W-:Y:S02]  /*5c90*/  ISETP.NE.AND P4, PT, R21, RZ, PT ;  /* 0x000000ff1500720c */ /* 0x000fe40003f85270 */
[----:B------:R-:W-:Y:S01]  /*5ca0*/  @P3 LOP3.LUT R66, R66, 0x10, RZ, 0xfc, !PT ;  /* 0x0000001042423812 */ /* 0x000fe200078efcff */
[----:B------:R-:W2:Y:S01]  /*5cb0*/  @!P1 LDS R62, [R48+0x800] ;  /* 0x00080000303e9984 */ /* 0x000ea20000000800 */
[----:B------:R-:W-:Y:S01]  /*5cc0*/  ISETP.NE.AND P3, PT, R42, RZ, PT ;  /* 0x000000ff2a00720c */ /* 0x000fe20003f65270 */
[--C-:B------:R-:W-:Y:S01]  /*5cd0*/  @P5 IMAD R6, R6, 0x4, R67.reuse ;  /* 0x0000000406065824 */ /* 0x100fe200078e0243 */
[----:B------:R-:W-:Y:S01]  /*5ce0*/  LOP3.LUT R66, R66, 0xfffffff7, RZ, 0xc0, !PT ;  /* 0xfffffff742427812 */ /* 0x000fe200078ec0ff */
[----:B------:R-:W3:Y:S02]  /*5cf0*/  @P0 LDS R69, [R46+0x800] ;  /* 0x000800002e450984 */ /* 0x000ee40000000800 */
[--C-:B------:R-:W-:Y:S01]  /*5d00*/  @P2 IMAD R27, R27, 0x4, R67.reuse ;  /* 0x000000041b1b2824 */ /* 0x100fe200078e0243 */
[----:B------:R-:W-:Y:S01]  /*5d10*/  @P5 LOP3.LUT R66, R66, 0x8, RZ, 0xfc, !PT ;  /* 0x0000000842425812 */ /* 0x000fe200078efcff */
[----:B------:R-:W-:Y:S01]  /*5d20*/  @P5 LDS R72, [R6+0x800] ;  /* 0x0008000006485984 */ /* 0x000fe20000000800 */
[----:B------:R-:W-:Y:S01]  /*5d30*/  ISETP.NE.AND P5, PT, R22, RZ, PT ;  /* 0x000000ff1600720c */ /* 0x000fe20003fa5270 */
[--C-:B------:R-:W-:Y:S01]  /*5d40*/  @P4 IMAD R9, R9, 0x4, R67.reuse ;  /* 0x0000000409094824 */ /* 0x100fe200078e0243 */
[C---:B------:R-:W-:Y:S01]  /*5d50*/  LOP3.LUT P1, RZ, R66.reuse, 0x10, RZ, 0xc0, !PT ;  /* 0x0000001042ff7812 */ /* 0x040fe2000782c0ff */
[----:B------:R-:W-:Y:S01]  /*5d60*/  @P2 LDS R55, [R27+0x800] ;  /* 0x000800001b372984 */ /* 0x000fe20000000800 */
[----:B------:R-:W-:Y:S01]  /*5d70*/  LOP3.LUT P0, RZ, R66, 0x20, RZ, 0xc0, !PT ;  /* 0x0000002042ff7812 */ /* 0x000fe2000780c0ff */
[--C-:B------:R-:W-:Y:S01]  /*5d80*/  @P3 IMAD R28, R28, 0x4, R67.reuse ;  /* 0x000000041c1c3824 */ /* 0x100fe200078e0243 */
[----:B------:R-:W-:Y:S01]  /*5d90*/  LOP3.LUT R66, R66, 0xfffffffb, RZ, 0xc0, !PT ;  /* 0xfffffffb42427812 */ /* 0x000fe200078ec0ff */
[----:B------:R-:W-:Y:S03]  /*5da0*/  @P4 LDS R53, [R9+0x800] ;  /* 0x0008000009354984 */ /* 0x000fe60000000800 */
[----:B------:R-:W-:Y:S01]  /*5db0*/  @P2 LOP3.LUT R66, R66, 0x4, RZ, 0xfc, !PT ;  /* 0x0000000442422812 */ /* 0x000fe200078efcff */
[----:B------:R-:W-:Y:S01]  /*5dc0*/  @P3 LDS R51, [R28+0x800] ;  /* 0x000800001c333984 */ /* 0x000fe20000000800 */
[----:B------:R-:W-:Y:S01]  /*5dd0*/  ISETP.NE.AND P2, PT, R24, RZ, PT ;  /* 0x000000ff1800720c */ /* 0x000fe20003f45270 */
[--C-:B------:R-:W-:Y:S01]  /*5de0*/  @P5 IMAD R12, R12, 0x4, R67.reuse ;  /* 0x000000040c0c5824 */ /* 0x100fe200078e0243 */
[----:B------:R-:W-:Y:S01]  /*5df0*/  LOP3.LUT R66, R66, 0xfffffffd, RZ, 0xc0, !PT ;  /* 0xfffffffd42427812 */ /* 0x000fe200078ec0ff */
[----:B------:R-:W-:-:S02]  /*5e00*/  @P1 IMAD R26, R26, 0x4, R67 ;  /* 0x000000041a1a1824 */ /* 0x000fc400078e0243 */
[--C-:B------:R-:W-:Y:S01]  /*5e10*/  @P0 IMAD R44, R44, 0x4, R67.reuse ;  /* 0x000000042c2c0824 */ /* 0x100fe200078e0243 */
[----:B------:R-:W-:Y:S01]  /*5e20*/  @P4 LOP3.LUT R66, R66, 0x2, RZ, 0xfc, !PT ;  /* 0x0000000242424812 */ /* 0x000fe200078efcff */
[----:B------:R4:W-:Y:S01]  /*5e30*/  @P5 LDS R13, [R12+0x800] ;  /* 0x000800000c0d5984 */ /* 0x0009e20000000800 */
[----:B------:R-:W-:Y:S02]  /*5e40*/  ISETP.NE.AND P4, PT, R23, RZ, PT ;  /* 0x000000ff1700720c */ /* 0x000fe40003f85270 */
[----:B------:R-:W-:Y:S01]  /*5e50*/  LOP3.LUT R66, R66, 0xfffffffe, RZ, 0xc0, !PT ;  /* 0xfffffffe42427812 */ /* 0x000fe200078ec0ff */
[----:B------:R-:W3:Y:S01]  /*5e60*/  @P0 LDS R70, [R44+0x800] ;  /* 0x000800002c460984 */ /* 0x000ee20000000800 */
[----:B------:R-:W-:Y:S01]  /*5e70*/  ISETP.NE.AND P0, PT, R5, RZ, PT ;  /* 0x000000ff0500720c */ /* 0x000fe20003f05270 */
[----:B------:R-:W-:Y:S01]  /*5e80*/  @P2 IMAD R18, R18, 0x4, R67 ;  /* 0x0000000412122824 */ /* 0x000fe200078e0243 */
[----:B------:R-:W-:Y:S01]  /*5e90*/  @P3 LOP3.LUT R66, R66, 0x1, RZ, 0xfc, !PT ;  /* 0x0000000142423812 */ /* 0x000fe200078efcff */
[----:B------:R-:W3:Y:S01]  /*5ea0*/  @P1 LDS R71, [R26+0x800] ;  /* 0x000800001a471984 */ /* 0x000ee20000000800 */
[----:B----4-:R-:W-:-:S02]  /*5eb0*/  P2R R12, PR, RZ, 0x20 ;  /* 0x00000020ff0c7803 */ /* 0x010fc40000000000 */
[----:B------:R-:W-:Y:S01]  /*5ec0*/  ISETP.NE.AND P3, PT, R7, RZ, PT ;  /* 0x000000ff0700720c */ /* 0x000fe20003f65270 */
[----:B------:R-:W-:Y:S01]  /*5ed0*/  @P2 LDS R45, [R18+0x800] ;  /* 0x00080000122d2984 */ /* 0x000fe20000000800 */
[----:B------:R-:W-:Y:S01]  /*5ee0*/  ISETP.NE.AND P1, PT, R8, RZ, PT ;  /* 0x000000ff0800720c */ /* 0x000fe20003f25270 */
[--C-:B------:R-:W-:Y:S01]  /*5ef0*/  @P4 IMAD R15, R15, 0x4, R67.reuse ;  /* 0x000000040f0f4824 */ /* 0x100fe200078e0243 */
[----:B------:R-:W-:Y:S02]  /*5f00*/  ISETP.NE.AND P5, PT, R25, RZ, PT ;  /* 0x000000ff1900720c */ /* 0x000fe40003fa5270 */
[----:B------:R-:W-:Y:S01]  /*5f10*/  LOP3.LUT R66, R66, 0xffffffbf, RZ, 0xc0, !PT ;  /* 0xffffffbf42427812 */ /* 0x000fe200078ec0ff */
[--C-:B------:R-:W-:Y:S01]  /*5f20*/  @P0 IMAD R29, R29, 0x4, R67.reuse ;  /* 0x000000041d1d0824 */ /* 0x100fe200078e0243 */
[----:B------:R-:W-:Y:S01]  /*5f30*/  @P4 LDS R14, [R15+0x800] ;  /* 0x000800000f0e4984 */ /* 0x000fe20000000800 */
[----:B------:R-:W-:Y:S02]  /*5f40*/  P2R R7, PR, RZ, 0x4 ;  /* 0x00000004ff077803 */ /* 0x000fe40000000000 */
[----:B------:R-:W-:Y:S01]  /*5f50*/  P2R R8, PR, RZ, 0x8 ;  /* 0x00000008ff087803 */ /* 0x000fe20000000000 */
[----:B------:R-:W4:Y:S01]  /*5f60*/  @P0 LDS R20, [R29+0x800] ;  /* 0x000800001d140984 */ /* 0x000f220000000800 */
[--C-:B------:R-:W-:Y:S01]  /*5f70*/  @P3 IMAD R30, R30, 0x4, R67.reuse ;  /* 0x000000041e1e3824 */ /* 0x100fe200078e0243 */
[----:B------:R-:W-:Y:S01]  /*5f80*/  P2R R9, PR, RZ, 0x10 ;  /* 0x00000010ff097803 */ /* 0x000fe20000000000 */
[--C-:B------:R-:W-:Y:S01]  /*5f90*/  @P1 IMAD R31, R31, 0x4, R67.reuse ;  /* 0x000000041f1f1824 */ /* 0x100fe200078e0243 */
[----:B------:R-:W-:Y:S01]  /*5fa0*/  P2R R10, PR, RZ, 0x1 ;  /* 0x00000001ff0a7803 */ /* 0x000fe20000000000 */
[----:B------:R-:W-:Y:S01]  /*5fb0*/  @P5 IMAD R41, R41, 0x4, R67 ;  /* 0x0000000429295824 */ /* 0x000fe200078e0243 */
[----:B------:R-:W4:Y:S01]  /*5fc0*/  @P3 LDS R40, [R30+0x800] ;  /* 0x000800001e283984 */ /* 0x000f220000000800 */
[----:B------:R-:W-:-:S03]  /*5fd0*/  @P5 LOP3.LUT R66, R66, 0x40, RZ, 0xfc, !PT ;  /* 0x0000004042425812 */ /* 0x000fc600078efcff */
[----:B------:R-:W4:Y:S01]  /*5fe0*/  @P1 LDS R47, [R31+0x800] ;  /* 0x000800001f2f1984 */ /* 0x000f220000000800 */
[C---:B------:R-:W-:Y:S02]  /*5ff0*/  LOP3.LUT P2, RZ, R66.reuse, 0x20, RZ, 0xc0, !PT ;  /* 0x0000002042ff7812 */ /* 0x040fe4000784c0ff */
[C---:B------:R-:W-:Y:S01]  /*6000*/  LOP3.LUT P3, RZ, R66.reuse, 0x10, RZ, 0xc0, !PT ;  /* 0x0000001042ff7812 */ /* 0x040fe2000786c0ff */
[----:B------:R-:W4:Y:S01]  /*6010*/  @P5 LDS R49, [R41+0x800] ;  /* 0x0008000029315984 */ /* 0x000f220000000800 */
[----:B------:R-:W-:Y:S01]  /*6020*/  BAR.SYNC.DEFER_BLOCKING 0x0 ;  /* 0x0000000000007b1d */ /* 0x000fe20000010000 */
[C---:B------:R-:W-:Y:S02]  /*6030*/  LOP3.LUT P4, RZ, R66.reuse, 0x4, RZ, 0xc0, !PT ;  /* 0x0000000442ff7812 */ /* 0x040fe4000788c0ff */
[C---:B------:R-:W-:Y:S02]  /*6040*/  LOP3.LUT P0, RZ, R66.reuse, 0x2, RZ, 0xc0, !PT ;  /* 0x0000000242ff7812 */ /* 0x040fe4000780c0ff */
[----:B------:R-:W-:Y:S01]  /*6050*/  LOP3.LUT P5, RZ, R66, 0x1, RZ, 0xc0, !PT ;  /* 0x0000000142ff7812 */ /* 0x000fe200078ac0ff */
[----:B0-----:R-:W-:Y:S01]  /*6060*/  @!P6 STS [R11+0x800], R58 ;  /* 0x0008003a0b00e388 */ /* 0x001fe20000000800 */
[----:B------:R-:W-:-:S13]  /*6070*/  ISETP.GE.AND P6, PT, R4, R63, PT ;  /* 0x0000003f0400720c */ /* 0x000fda0003fc6270 */
[C---:B------:R-:W-:Y:S02]  /*6080*/  @!P6 IMAD R6, R32.reuse, 0x4, R67 ;  /* 0x000000042006e824 */ /* 0x040fe400078e0243 */
[----:B------:R-:W-:-:S03]  /*6090*/  @!P6 VIADD R4, R32, 0x1 ;  /* 0x000000012004e836 */ /* 0x000fc60000000000 */
[----:B-1----:R-:W-:Y:S01]  /*60a0*/  @!P6 STS [R6+0x800], R59 ;  /* 0x0008003b0600e388 */ /* 0x002fe20000000800 */
[----:B------:R-:W-:Y:S01]  /*60b0*/  @!P6 IMAD.MOV.U32 R32, RZ, RZ, R4 ;  /* 0x000000ffff20e224 */ /* 0x000fe200078e0004 */
[----:B------:R-:W-:-:S13]  /*60c0*/  ISETP.GE.AND P6, PT, R3, R63, PT ;  /* 0x0000003f0300720c */ /* 0x000fda0003fc6270 */
[C---:B------:R-:W-:Y:S02]  /*60d0*/  @!P6 IMAD R5, R32.reuse, 0x4, R67 ;  /* 0x000000042005e824 */ /* 0x040fe400078e0243 */
[----:B------:R-:W-:-:S03]  /*60e0*/  @!P6 VIADD R3, R32, 0x1 ;  /* 0x000000012003e836 */ /* 0x000fc60000000000 */
[----:B------:R0:W-:Y:S01]  /*60f0*/  @!P6 STS [R5+0x800], R60 ;  /* 0x0008003c0500e388 */ /* 0x0001e20000000800 */
        /* <DEDUP_REMOVED lines=9> */
[----:B--2---:R2:W-:Y:S01]  /*6190*/  @!P6 STS [R3+0x800], R62 ;  /* 0x0008003e0300e388 */ /* 0x0045e20000000800 */
[----:B------:R-:W-:Y:S01]  /*61a0*/  @!P6 IMAD.MOV.U32 R32, RZ, RZ, R0 ;  /* 0x000000ffff20e224 */ /* 0x000fe200078e0000 */
[----:B------:R-:W-:-:S13]  /*61b0*/  ISETP.NE.AND P6, PT, R33, RZ, PT ;  /* 0x000000ff2100720c */ /* 0x000fda0003fc5270 */
[C---:B------:R-:W-:Y:S02]  /*61c0*/  @P6 VIADD R0, R32.reuse, 0x1 ;  /* 0x0000000120006836 */ /* 0x040fe40000000000 */
[----:B------:R-:W-:Y:S02]  /*61d0*/  @P6 IMAD R2, R32, 0x4, R67 ;  /* 0x0000000420026824 */ /* 0x000fe400078e0243 */
[----:B------:R-:W-:-:S03]  /*61e0*/  @P6 IMAD.MOV.U32 R32, RZ, RZ, R0 ;  /* 0x000000ffff206224 */ /* 0x000fc600078e0000 */
[----:B---3--:R3:W-:Y:S01]  /*61f0*/  @P6 STS [R2+0x800], R69 ;  /* 0x0008004502006388 */ /* 0x0087e20000000800 */
[----:B------:R-:W-:Y:S01]  /*6200*/  @P2 VIADD R0, R32, 0x1 ;  /* 0x0000000120002836 */ /* 0x000fe20000000000 */
[----:B------:R-:W-:Y:S01]  /*6210*/  LOP3.LUT P6, RZ, R66, 0x8, RZ, 0xc0, !PT ;  /* 0x0000000842ff7812 */ /* 0x000fe200078cc0ff */
[----:B0-----:R-:W-:Y:S02]  /*6220*/  @P2 IMAD R5, R32, 0x4, R67 ;  /* 0x0000000420052824 */ /* 0x001fe400078e0243 */
[----:B------:R-:W-:-:S03]  /*6230*/  @P2 IMAD.MOV.U32 R32, RZ, RZ, R0 ;  /* 0x000000ffff202224 */ /* 0x000fc600078e0000 */
[----:B------:R-:W-:Y:S01]  /*6240*/  @P2 STS [R5+0x800], R70 ;  /* 0x0008004605002388 */ /* 0x000fe20000000800 */
[C---:B------:R-:W-:Y:S01]  /*6250*/  @P3 VIADD R0, R32.reuse, 0x1 ;  /* 0x0000000120003836 */ /* 0x040fe20000000000 */
[----:B------:R-:W-:Y:S01]  /*6260*/  ISETP.NE.AND P2, PT, R7, RZ, PT ;  /* 0x000000ff0700720c */ /* 0x000fe20003f45270 */
[----:B-1----:R-:W-:Y:S02]  /*6270*/  @P3 IMAD R4, R32, 0x4, R67 ;  /* 0x0000000420043824 */ /* 0x002fe400078e0243 */
[----:B------:R-:W-:-:S03]  /*6280*/  @P3 IMAD.MOV.U32 R32, RZ, RZ, R0 ;  /* 0x000000ffff203224 */ /* 0x000fc600078e0000 */
[----:B------:R0:W-:Y:S01]  /*6290*/  @P3 STS [R4+0x800], R71 ;  /* 0x0008004704003388 */ /* 0x0001e20000000800 */
[----:B------:R-:W-:Y:S01]  /*62a0*/  @P6 VIADD R0, R32, 0x1 ;  /* 0x0000000120006836 */ /* 0x000fe20000000000 */
[----:B------:R-:W-:Y:S01]  /*62b0*/  ISETP.NE.AND P3, PT, R8, RZ, PT ;  /* 0x000000ff0800720c */ /* 0x000fe20003f65270 */
[----:B--2---:R-:W-:Y:S02]  /*62c0*/  @P6 IMAD R3, R32, 0x4, R67 ;  /* 0x0000000420036824 */ /* 0x004fe400078e0243 */
[----:B------:R-:W-:-:S03]  /*62d0*/  @P6 IMAD.MOV.U32 R32, RZ, RZ, R0 ;  /* 0x000000ffff206224 */ /* 0x000fc600078e0000 */
[----:B------:R1:W-:Y:S01]  /*62e0*/  @P6 STS [R3+0x800], R72 ;  /* 0x0008004803006388 */ /* 0x0003e20000000800 */
[----:B------:R-:W-:Y:S01]  /*62f0*/  @P4 VIADD R0, R32, 0x1 ;  /* 0x0000000120004836 */ /* 0x000fe20000000000 */
[----:B------:R-:W-:Y:S01]  /*6300*/  LOP3.LUT P6, RZ, R66, 0x40, RZ, 0xc0, !PT ;  /* 0x0000004042ff7812 */ /* 0x000fe200078cc0ff */
[----:B---3--:R-:W-:Y:S02]  /*6310*/  @P4 IMAD R2, R32, 0x4, R67 ;  /* 0x0000000420024824 */ /* 0x008fe400078e0243 */
[----:B------:R-:W-:-:S03]  /*6320*/  @P4 IMAD.MOV.U32 R32, RZ, RZ, R0 ;  /* 0x000000ffff204224 */ /* 0x000fc600078e0000 */
[----:B------:R2:W-:Y:S01]  /*6330*/  @P4 STS [R2+0x800], R55 ;  /* 0x0008003702004388 */ /* 0x0005e20000000800 */
[C---:B------:R-:W-:Y:S01]  /*6340*/  @P0 VIADD R0, R32.reuse, 0x1 ;  /* 0x0000000120000836 */ /* 0x040fe20000000000 */
[----:B------:R-:W-:Y:S01]  /*6350*/  ISETP.NE.AND P4, PT, R9, RZ, PT ;  /* 0x000000ff0900720c */ /* 0x000fe20003f85270 */
[----:B------:R-:W-:Y:S02]  /*6360*/  @P0 IMAD R6, R32, 0x4, R67 ;  /* 0x0000000420060824 */ /* 0x000fe400078e0243 */
[----:B------:R-:W-:-:S03]  /*6370*/  @P0 IMAD.MOV.U32 R32, RZ, RZ, R0 ;  /* 0x000000ffff200224 */ /* 0x000fc600078e0000 */
[----:B------:R-:W-:Y:S01]  /*6380*/  @P0 STS [R6+0x800], R53 ;  /* 0x0008003506000388 */ /* 0x000fe20000000800 */
[----:B0-----:R-:W-:Y:S01]  /*6390*/  @P5 IMAD R4, R32, 0x4, R67 ;  /* 0x0000000420045824 */ /* 0x001fe200078e0243 */
[----:B------:R-:W-:Y:S01]  /*63a0*/  ISETP.NE.AND P0, PT, R10, RZ, PT ;  /* 0x000000ff0a00720c */ /* 0x000fe20003f05270 */
[----:B------:R-:W-:-:S03]  /*63b0*/  @P5 VIADD R0, R32, 0x1 ;  /* 0x0000000120005836 */ /* 0x000fc60000000000 */
[----:B------:R0:W-:Y:S01]  /*63c0*/  @P5 STS [R4+0x800], R51 ;  /* 0x0008003304005388 */ /* 0x0001e20000000800 */
[----:B------:R-:W-:Y:S01]  /*63d0*/  @P5 IMAD.MOV.U32 R32, RZ, RZ, R0 ;  /* 0x000000ffff205224 */ /* 0x000fe200078e0000 */
[----:B------:R-:W-:-:S13]  /*63e0*/  ISETP.NE.AND P5, PT, R12, RZ, PT ;  /* 0x000000ff0c00720c */ /* 0x000fda0003fa5270 */
[C---:B------:R-:W-:Y:S02]  /*63f0*/  @P5 VIADD R0, R32.reuse, 0x1 ;  /* 0x0000000120005836 */ /* 0x040fe40000000000 */
[----:B------:R-:W-:Y:S02]  /*6400*/  @P5 IMAD R8, R32, 0x4, R67 ;  /* 0x0000000420085824 */ /* 0x000fe400078e0243 */
[----:B------:R-:W-:-:S03]  /*6410*/  @P5 IMAD.MOV.U32 R32, RZ, RZ, R0 ;  /* 0x000000ffff205224 */ /* 0x000fc600078e0000 */
[----:B------:R3:W-:Y:S01]  /*6420*/  @P5 STS [R8+0x800], R13 ;  /* 0x0008000d08005388 */ /* 0x0007e20000000800 */
[----:B------:R-:W-:Y:S01]  /*6430*/  @P0 VIADD R0, R32, 0x1 ;  /* 0x0000000120000836 */ /* 0x000fe20000000000 */
[----:B------:R-:W-:Y:S01]  /*6440*/  ISETP.GE.AND P5, PT, R68, R34, PT ;  /* 0x000000224400720c */ /* 0x000fe20003fa6270 */
[----:B-1----:R-:W-:Y:S02]  /*6450*/  @P0 IMAD R3, R32, 0x4, R67 ;  /* 0x0000000420030824 */ /* 0x002fe400078e0243 */
[----:B------:R-:W-:-:S03]  /*6460*/  @P0 IMAD.MOV.U32 R32, RZ, RZ, R0 ;  /* 0x000000ffff200224 */ /* 0x000fc600078e0000 */
[----:B----4-:R3:W-:Y:S01]  /*6470*/  @P0 STS [R3+0x800], R20 ;  /* 0x0008001403000388 */ /* 0x0107e20000000800 */
[C---:B------:R-:W-:Y:S02]  /*6480*/  @P4 VIADD R0, R32.reuse, 0x1 ;  /* 0x0000000120004836 */ /* 0x040fe40000000000 */
[----:B------:R-:W-:Y:S02]  /*6490*/  @P4 IMAD R5, R32, 0x4, R67 ;  /* 0x0000000420054824 */ /* 0x000fe400078e0243 */
[----:B------:R-:W-:-:S03]  /*64a0*/  @P4 IMAD.MOV.U32 R32, RZ, RZ, R0 ;  /* 0x000000ffff204224 */ /* 0x000fc600078e0000 */
[----:B------:R3:W-:Y:S01]  /*64b0*/  @P4 STS [R5+0x800], R14 ;  /* 0x0008000e05004388 */ /* 0x0007e20000000800 */
[C---:B------:R-:W-:Y:S02]  /*64c0*/  @P3 VIADD R0, R32.reuse, 0x1 ;  /* 0x0000000120003836 */ /* 0x040fe40000000000 */
[----:B------:R-:W-:Y:S02]  /*64d0*/  @P3 IMAD R7, R32, 0x4, R67 ;  /* 0x0000000420073824 */ /* 0x000fe400078e0243 */
[----:B------:R-:W-:-:S03]  /*64e0*/  @P3 IMAD.MOV.U32 R32, RZ, RZ, R0 ;  /* 0x000000ffff203224 */ /* 0x000fc600078e0000 */
[----:B------:R3:W-:Y:S01]  /*64f0*/  @P3 STS [R7+0x800], R40 ;  /* 0x0008002807003388 */ /* 0x0007e20000000800 */
[C---:B--2---:R-:W-:Y:S02]  /*6500*/  @P2 VIADD R2, R32.reuse, 0x1 ;  /* 0x0000000120022836 */ /* 0x044fe40000000000 */
[----:B------:R-:W-:Y:S02]  /*6510*/  @P2 IMAD R0, R32, 0x4, R67 ;  /* 0x0000000420002824 */ /* 0x000fe400078e0243 */
[----:B------:R-:W-:-:S03]  /*6520*/  @P2 IMAD.MOV.U32 R32, RZ, RZ, R2 ;  /* 0x000000ffff202224 */ /* 0x000fc600078e0002 */
[----:B------:R3:W-:Y:S01]  /*6530*/  @P2 STS [R0+0x800], R45 ;  /* 0x0008002d00002388 */ /* 0x0007e20000000800 */
[C---:B0-----:R-:W-:Y:S02]  /*6540*/  @P1 VIADD R4, R32.reuse, 0x1 ;  /* 0x0000000120041836 */ /* 0x041fe40000000000 */
[----:B------:R-:W-:Y:S02]  /*6550*/  @P1 IMAD R2, R32, 0x4, R67 ;  /* 0x0000000420021824 */ /* 0x000fe400078e0243 */
[----:B------:R-:W-:-:S03]  /*6560*/  @P1 IMAD.MOV.U32 R32, RZ, RZ, R4 ;  /* 0x000000ffff201224 */ /* 0x000fc600078e0004 */
[----:B------:R3:W-:Y:S01]  /*6570*/  @P1 STS [R2+0x800], R47 ;  /* 0x0008002f02001388 */ /* 0x0007e20000000800 */
[----:B------:R-:W-:-:S05]  /*6580*/  @P6 IMAD R32, R32, 0x4, R67 ;  /* 0x0000000420206824 */ /* 0x000fca00078e0243 */
[----:B------:R3:W-:Y:S01]  /*6590*/  @P6 STS [R32+0x800], R49 ;  /* 0x0008003120006388 */ /* 0x0007e20000000800 */
[----:B------:R-:W-:Y:S06]  /*65a0*/  BAR.SYNC.DEFER_BLOCKING 0x0 ;  /* 0x0000000000007b1d */ /* 0x000fec0000010000 */
[----:B------:R-:W-:Y:S05]  /*65b0*/  @P5 EXIT ;  /* 0x000000000000594d */ /* 0x000fea0003800000 */
[----:B---3--:R-:W-:Y:S01]  /*65c0*/  LOP3.LUT R3, RZ, R68, RZ, 0x33, !PT ;  /* 0x00000044ff037212 */ /* 0x008fe200078e33ff */
[----:B------:R-:W-:Y:S04]  /*65d0*/  BSSY.RECONVERGENT B0, `(.L_x_60) ;  /* 0x000001d000007945 */ /* 0x000fe80003800200 */
[----:B------:R-:W-:-:S05]  /*65e0*/  IMAD.IADD R3, R3, 0x1, R34 ;  /* 0x0000000103037824 */ /* 0x000fca00078e0222 */
[C---:B------:R-:W-:Y:S02]  /*65f0*/  LOP3.LUT R0, R3.reuse, 0x600, RZ, 0xc0, !PT ;  /* 0x0000060003007812 */ /* 0x040fe400078ec0ff */
[----:B------:R-:W-:Y:S02]  /*6600*/  ISETP.GE.U32.AND P1, PT, R3, 0x600, PT ;  /* 0x000006000300780c */ /* 0x000fe40003f26070 */
[----:B------:R-:W-:-:S13]  /*6610*/  ISETP.NE.AND P0, PT, R0, 0x600, PT ;  /* 0x000006000000780c */ /* 0x000fda0003f05270 */
[----:B------:R-:W-:Y:S05]  /*6620*/  @!P0 BRA `(.L_x_61) ;  /* 0x00000000005c8947 */ /* 0x000fea0003800000 */
[----:B------:R-:W0:Y:S01]  /*6630*/  LDCU.64 UR4, c[0x0][0x3b8] ;  /* 0x00007700ff0477ac */ /* 0x000e220008000a00 */
[----:B------:R-:W-:Y:S02]  /*6640*/  LEA.HI R0, R3, 0x1, RZ, 0x17 ;  /* 0x0000000103007811 */ /* 0x000fe400078fb8ff */
[----:B------:R-:W-:-:S03]  /*6650*/  IADD3 R7, P0, PT, R68, R38, RZ ;  /* 0x0000002644077210 */ /* 0x000fc60007f1e0ff */
[C---:B------:R-:W-:Y:S01]  /*6660*/  IMAD.SHL.U32 R2, R0.reuse, 0x200, RZ ;  /* 0x0000020000027824 */ /* 0x040fe200078e00ff */
[----:B------:R-:W-:Y:S01]  /*6670*/  LOP3.LUT R0, R0, 0x3, RZ, 0xc0, !PT ;  /* 0x0000000300007812 */ /* 0x000fe200078ec0ff */
[----:B------:R-:W-:-:S03]  /*6680*/  IMAD.X R4, RZ, RZ, R39, P0 ;  /* 0x000000ffff047224 */ /* 0x000fc600000e0627 */
[----:B------:R-:W-:Y:S01]  /*6690*/  LOP3.LUT R3, R2, 0x600, RZ, 0xc0, !PT ;  /* 0x0000060002037812 */ /* 0x000fe200078ec0ff */
[C---:B------:R-:W-:Y:S02]  /*66a0*/  IMAD R2, R68.reuse, 0x4, R67 ;  /* 0x0000000444027824 */ /* 0x040fe400078e0243 */
[----:B------:R-:W-:Y:S02]  /*66b0*/  IMAD.MOV R0, RZ, RZ, -R0 ;  /* 0x000000ffff007224 */ /* 0x000fe400078e0a00 */
[----:B------:R-:W-:Y:S01]  /*66c0*/  IMAD.IADD R68, R68, 0x1, R3 ;  /* 0x0000000144447824 */ /* 0x000fe200078e0203 */
[----:B0-----:R-:W-:-:S04]  /*66d0*/  LEA R6, P0, R7, UR4, 0x2 ;  /* 0x0000000407067c11 */ /* 0x001fc8000f8010ff */
[----:B------:R-:W-:Y:S01]  /*66e0*/  LEA.HI.X R7, R7, UR5, R4, 0x2, P0 ;  /* 0x0000000507077c11 */ /* 0x000fe200080f1404 */
[----:B------:R-:W-:-:S08]  /*66f0*/  VIADD R4, R2, 0x800 ;  /* 0x0000080002047836 */ /* 0x000fd00000000000 */
.L_x_62:
        /* <DEDUP_REMOVED lines=10> */
.L_x_61:
[----:B------:R-:W-:Y:S05]  /*67a0*/  BSYNC.RECONVERGENT B0 ;  /* 0x0000000000007941 */ /* 0x000fea0003800200 */
.L_x_60:
[----:B------:R-:W-:Y:S05]  /*67b0*/  @!P1 EXIT ;  /* 0x000000000000994d */ /* 0x000fea0003800000 */
[----:B------:R-:W1:Y:S01]  /*67c0*/  LDCU.64 UR4, c[0x0][0x3b8] ;  /* 0x00007700ff0477ac */ /* 0x000e620008000a00 */
[----:B0-----:R-:W-:Y:S01]  /*67d0*/  IMAD.IADD R3, R34, 0x1, -R68 ;  /* 0x0000000122037824 */ /* 0x001fe200078e0a44 */
[----:B------:R-:W-:Y:S01]  /*67e0*/  IADD3 R0, P0, PT, R68, R38, RZ ;  /* 0x0000002644007210 */ /* 0x000fe20007f1e0ff */
[----:B------:R-:W-:Y:S03]  /*67f0*/  BSSY.RECONVERGENT B0, `(.L_x_63) ;  /* 0x0000035000007945 */ /* 0x000fe60003800200 */
[----:B------:R-:W-:Y:S01]  /*6800*/  ISETP.GT.AND P1, PT, R3, 0x1800, PT ;  /* 0x000018000300780c */ /* 0x000fe20003f24270 */
[----:B------:R-:W-:Y:S01]  /*6810*/  IMAD.X R39, RZ, RZ, R39, P0 ;  /* 0x000000ffff277224 */ /* 0x000fe200000e0627 */
[----:B-1----:R-:W-:-:S04]  /*6820*/  LEA R2, P0, R0, UR4, 0x2 ;  /* 0x0000000400027c11 */ /* 0x002fc8000f8010ff */
[----:B------:R-:W-:Y:S01]  /*6830*/  LEA.HI.X R39, R0, UR5, R39, 0x2, P0 ;  /* 0x0000000500277c11 */ /* 0x000fe200080f1427 */
[----:B------:R-:W-:Y:S01]  /*6840*/  IMAD R0, R68, 0x4, R67 ;  /* 0x0000000444007824 */ /* 0x000fe200078e0243 */
[----:B------:R-:W-:-:S03]  /*6850*/  IADD3 R2, P0, PT, R2, 0x1000, RZ ;  /* 0x0000100002027810 */ /* 0x000fc60007f1e0ff */
[----:B------:R-:W-:Y:S02]  /*6860*/  VIADD R0, R0, 0x2000 ;  /* 0x0000200000007836 */ /* 0x000fe40000000000 */
[----:B------:R-:W-:Y:S01]  /*6870*/  IMAD.X R3, RZ, RZ, R39, P0 ;  /* 0x000000ffff037224 */ /* 0x000fe200000e0627 */
[----:B------:R-:W-:Y:S01]  /*6880*/  PLOP3.LUT P0, PT, PT, PT, PT, 0x80, 0x8 ;  /* 0x000000000008781c */ /* 0x000fe20003f0f070 */
[----:B------:R-:W-:-:S12]  /*6890*/  @!P1 BRA `(.L_x_64) ;  /* 0x0000000000a89947 */ /* 0x000fd80003800000 */
[----:B------:R-:W-:Y:S01]  /*68a0*/  PLOP3.LUT P0, PT, PT, PT, PT, 0x8, 0x80 ;  /* 0x000000000080781c */ /* 0x000fe20003f0e170 */
[----:B------:R-:W-:-:S12]  /*68b0*/  VIADD R39, R34, 0xffffe800 ;  /* 0xffffe80022277836 */ /* 0x000fd80000000000 */
.L_x_65:
[----:B------:R-:W0:Y:S01]  /*68c0*/  LDS R5, [R0+-0x1800] ;  /* 0xffe8000000057984 */ /* 0x000e220000000800 */
[----:B------:R-:W-:Y:S01]  /*68d0*/  VIADD R68, R68, 0x2000 ;  /* 0x0000200044447836 */ /* 0x000fe20000000000 */
[----:B------:R-:W-:Y:S02]  /*68e0*/  IADD3 R4, P2, PT, R2, 0x8000, RZ ;  /* 0x0000800002047810 */ /* 0x000fe40007f5e0ff */
[----:B------:R-:W1:Y:S02]  /*68f0*/  LDS R7, [R0+-0x1000] ;  /* 0xfff0000000077984 */ /* 0x000e640000000800 */
[----:B------:R-:W-:Y:S02]  /*6900*/  ISETP.GE.AND P1, PT, R68, R39, PT ;  /* 0x000000274400720c */ /* 0x000fe40003f26270 */
        /* <DEDUP_REMOVED lines=13> */
[----:B------:R2:W5:Y:S04]  /*69e0*/  LDS R37, [R0+0x6000] ;  /* 0x0060000000257984 */ /* 0x0005680000000800 */
[----:B0-----:R0:W-:Y:S04]  /*69f0*/  STG.E desc[UR6][R2.64+-0x1000], R5 ;  /* 0xfff0000502007986 */ /* 0x0011e8000c101906 */
[----:B-1----:R-:W-:Y:S01]  /*6a00*/  STG.E desc[UR6][R2.64+-0x800], R7 ;  /* 0xfff8000702007986 */ /* 0x002fe2000c101906 */
[----:B--2---:R-:W-:-:S03]  /*6a10*/  VIADD R0, R0, 0x8000 ;  /* 0x0000800000007836 */ /* 0x004fc60000000000 */
[----:B------:R-:W-:Y:S01]  /*6a20*/  STG.E desc[UR6][R2.64], R9 ;  /* 0x0000000902007986 */ /* 0x000fe2000c101906 */
[----:B0-----:R-:W-:-:S03]  /*6a30*/  IMAD.X R5, RZ, RZ, R3, P2 ;  /* 0x000000ffff057224 */ /* 0x001fc600010e0603 */
[----:B---3--:R-:W-:Y:S04]  /*6a40*/  STG.E desc[UR6][R2.64+0x800], R11 ;  /* 0x0008000b02007986 */ /* 0x008fe8000c101906 */
[----:B----4-:R-:W-:Y:S04]  /*6a50*/  STG.E desc[UR6][R2.64+0x1000], R13 ;  /* 0x0010000d02007986 */ /* 0x010fe8000c101906 */
[----:B-----5:R-:W-:Y:S04]  /*6a60*/  STG.E desc[UR6][R2.64+0x1800], R15 ;  /* 0x0018000f02007986 */ /* 0x020fe8000c101906 */
[----:B------:R-:W-:Y:S04]  /*6a70*/  STG.E desc[UR6][R2.64+0x2000], R17 ;  /* 0x0020001102007986 */ /* 0x000fe8000c101906 */
        /* <DEDUP_REMOVED lines=8> */
[----:B------:R0:W-:Y:S02]  /*6b00*/  STG.E desc[UR6][R2.64+0x6800], R37 ;  /* 0x0068002502007986 */ /* 0x0001e4000c101906 */
[----:B0-----:R-:W-:-:S02]  /*6b10*/  IMAD.MOV.U32 R2, RZ, RZ, R4 ;  /* 0x000000ffff027224 */ /* 0x001fc400078e0004 */
[----:B------:R-:W-:Y:S01]  /*6b20*/  IMAD.MOV.U32 R3, RZ, RZ, R5 ;  /* 0x000000ffff037224 */ /* 0x000fe200078e0005 */
[----:B------:R-:W-:Y:S06]  /*6b30*/  @!P1 BRA `(.L_x_65) ;  /* 0xfffffffc00609947 */ /* 0x000fec000383ffff */
.L_x_64:
[----:B------:R-:W-:Y:S05]  /*6b40*/  BSYNC.RECONVERGENT B0 ;  /* 0x0000000000007941 */ /* 0x000fea0003800200 */
.L_x_63:
[----:B------:R-:W-:Y:S01]  /*6b50*/  IMAD.IADD R4, R34, 0x1, -R68 ;  /* 0x0000000122047824 */ /* 0x000fe200078e0a44 */
[----:B------:R-:W-:Y:S04]  /*6b60*/  BSSY.RECONVERGENT B0, `(.L_x_66) ;  /* 0x000001a000007945 */ /* 0x000fe80003800200 */
[----:B------:R-:W-:-:S13]  /*6b70*/  ISETP.GT.AND P1, PT, R4, 0x800, PT ;  /* 0x000008000400780c */ /* 0x000fda0003f24270 */
[----:B------:R-:W-:Y:S05]  /*6b80*/  @!P1 BRA `(.L_x_67) ;  /* 0x00000000005c9947 */ /* 0x000fea0003800000 */
[----:B------:R-:W0:Y:S01]  /*6b90*/  LDS R5, [R0+-0x1800] ;  /* 0xffe8000000057984 */ /* 0x000e220000000800 */
[----:B------:R-:W-:Y:S01]  /*6ba0*/  IADD3 R4, P1, PT, R2, 0x4000, RZ ;  /* 0x0000400002047810 */ /* 0x000fe20007f3e0ff */
[----:B------:R-:W-:Y:S01]  /*6bb0*/  VIADD R68, R68, 0x1000 ;  /* 0x0000100044447836 */ /* 0x000fe20000000000 */
[----:B------:R-:W-:Y:S01]  /*6bc0*/  PLOP3.LUT P0, PT, PT, PT, PT, 0x8, 0x80 ;  /* 0x000000000080781c */ /* 0x000fe20003f0e170 */
[----:B------:R-:W1:Y:S02]  /*6bd0*/  LDS R7, [R0+-0x1000] ;  /* 0xfff0000000077984 */ /* 0x000e640000000800 */
[----:B------:R-:W-:Y:S02]  /*6be0*/  IMAD.X R21, RZ, RZ, R3, P1 ;  /* 0x000000ffff157224 */ /* 0x000fe400008e0603 */
[----:B------:R-:W2:Y:S04]  /*6bf0*/  LDS R9, [R0+-0x800] ;  /* 0xfff8000000097984 */ /* 0x000ea80000000800 */
        /* <DEDUP_REMOVED lines=16> */
.L_x_67:
[----:B------:R-:W-:Y:S05]  /*6d00*/  BSYNC.RECONVERGENT B0 ;  /* 0x0000000000007941 */ /* 0x000fea0003800200 */
.L_x_66:
[----:B------:R-:W-:-:S13]  /*6d10*/  ISETP.LT.OR P0, PT, R68, R34, P0 ;  /* 0x000000224400720c */ /* 0x000fda0000701670 */
[----:B------:R-:W-:Y:S05]  /*6d20*/  @!P0 EXIT ;  /* 0x000000000000894d */ /* 0x000fea0003800000 */
[----:B------:R-:W0:Y:S04]  /*6d30*/  LDS R5, [R0+-0x1800] ;  /* 0xffe8000000057984 */ /* 0x000e280000000800 */
[----:B------:R-:W1:Y:S04]  /*6d40*/  LDS R7, [R0+-0x1000] ;  /* 0xfff0000000077984 */ /* 0x000e680000000800 */
[----:B------:R-:W2:Y:S04]  /*6d50*/  LDS R9, [R0+-0x800] ;  /* 0xfff8000000097984 */ /* 0x000ea80000000800 */
[----:B------:R-:W3:Y:S04]  /*6d60*/  LDS R11, [R0] ;  /* 0x00000000000b7984 */ /* 0x000ee80000000800 */
[----:B0-----:R-:W-:Y:S04]  /*6d70*/  STG.E desc[UR6][R2.64+-0x1000], R5 ;  /* 0xfff0000502007986 */ /* 0x001fe8000c101906 */
[----:B-1----:R-:W-:Y:S04]  /*6d80*/  STG.E desc[UR6][R2.64+-0x800], R7 ;  /* 0xfff8000702007986 */ /* 0x002fe8000c101906 */
[----:B--2---:R-:W-:Y:S04]  /*6d90*/  STG.E desc[UR6][R2.64], R9 ;  /* 0x0000000902007986 */ /* 0x004fe8000c101906 */
[----:B---3--:R-:W-:Y:S01]  /*6da0*/  STG.E desc[UR6][R2.64+0x800], R11 ;  /* 0x0008000b02007986 */ /* 0x008fe2000c101906 */
[----:B------:R-:W-:Y:S05]  /*6db0*/  EXIT ;  /* 0x000000000000794d */ /* 0x000fea0003800000 */
.L_x_3:
[----:B------:R-:W0:Y:S01]  /*6dc0*/  LDC.64 R2, c[0x0][0x3c8] ;  /* 0x0000f200ff027b82 */ /* 0x000e220000000a00 */
[----:B------:R-:W1:Y:S01]  /*6dd0*/  S2R R36, SR_TID.X ;  /* 0x0000000000247919 */ /* 0x000e620000002100 */
[----:B------:R-:W2:Y:S01]  /*6de0*/  LDCU.128 UR8, c[0x0][0x380] ;  /* 0x00007000ff0877ac */ /* 0x000ea20008000c00 */
[----:B0-----:R-:W-:-:S05]  /*6df0*/  IMAD.WIDE.U32 R6, R66, 0x10, R2 ;  /* 0x0000001042067825 */ /* 0x001fca00078e0002 */
[----:B------:R-:W3:Y:S04]  /*6e00*/  LDG.E R67, desc[UR6][R6.64+0x10] ;  /* 0x0000100606437981 */ /* 0x000ee8000c1e1900 */
[----:B------:R-:W3:Y:S04]  /*6e10*/  LDG.E.64 R2, desc[UR6][R6.64] ;  /* 0x0000000606027981 */ /* 0x000ee8000c1e1b00 */
[----:B------:R-:W4:Y:S04]  /*6e20*/  LDG.E.64 R4, desc[UR6][R6.64+0x8] ;  /* 0x0000080606047981 */ /* 0x000f28000c1e1b00 */
[----:B------:R-:W4:Y:S01]  /*6e30*/  LDG.E R9, desc[UR6][R6.64+0x18] ;  /* 0x0000180606097981 */ /* 0x000f22000c1e1900 */
[C---:B-1----:R-:W-:Y:S01]  /*6e40*/  VIADD R8, R36.reuse, 0x200 ;  /* 0x0000020024087836 */ /* 0x042fe20000000000 */
[----:B------:R-:W-:Y:S01]  /*6e50*/  BSSY.RECONVERGENT B0, `(.L_x_68) ;  /* 0x000001f000007945 */ /* 0x000fe20003800200 */
[C---:B------:R-:W-:Y:S01]  /*6e60*/  VIADD R10, R36.reuse, 0x600 ;  /* 0x00000600240a7836 */ /* 0x040fe20000000000 */
[C---:B------:R-:W-:Y:S01]  /*6e70*/  LOP3.LUT R13, R36.reuse, 0xc00, RZ, 0xfc, !PT ;  /* 0x00000c00240d7812 */ /* 0x040fe200078efcff */
[----:B------:R-:W-:-:S02]  /*6e80*/  VIADD R12, R36, 0xa00 ;  /* 0x00000a00240c7836 */ /* 0x000fc40000000000 */
[----:B---3--:R-:W-:Y:S01]  /*6e90*/  IMAD.IADD R67, R67, 0x1, -R2 ;  /* 0x0000000143437824 */ /* 0x008fe200078e0a02 */
[----:B------:R-:W-:-:S03]  /*6ea0*/  IADD3 R61, P0, PT, R2, R36, RZ ;  /* 0x00000024023d7210 */ /* 0x000fc60007f1e0ff */
[----:B------:R-:W-:Y:S02]  /*6eb0*/  IMAD.IADD R11, R36, 0x1, -R67 ;  /* 0x00000001240b7824 */ /* 0x000fe400078e0a43 */
[----:B------:R-:W-:Y:S02]  /*6ec0*/  IMAD.X R60, RZ, RZ, R3, P0 ;  /* 0x000000ffff3c7224 */ /* 0x000fe400000e0603 */
[----:B----4-:R-:W-:Y:S01]  /*6ed0*/  IMAD.IADD R0, R9, 0x1, -R4 ;  /* 0x0000000109007824 */ /* 0x010fe200078e0a04 */
[----:B------:R-:W-:Y:S02]  /*6ee0*/  IADD3 R63, P1, PT, R4, R11, RZ ;  /* 0x0000000b043f7210 */ /* 0x000fe40007f3e0ff */
[----:B------:R-:W-:Y:S01]  /*6ef0*/  SHF.L.U64.HI R60, R61, 0x2, R60 ;  /* 0x000000023d3c7819 */ /* 0x000fe2000001023c */
[----:B------:R-:W-:Y:S01]  /*6f00*/  IMAD.IADD R64, R67, 0x1, R0 ;  /* 0x0000000143407824 */ /* 0x000fe200078e0200 */
[----:B------:R-:W-:Y:S01]  /*6f10*/  LEA.HI.X.SX32 R62, R11, R5, 0x1, P1 ;  /* 0x000000050b3e7211 */ /* 0x000fe200008f0eff */
[----:B------:R-:W-:Y:S01]  /*6f20*/  IMAD.SHL.U32 R61, R61, 0x4, RZ ;  /* 0x000000043d3d7824 */ /* 0x000fe200078e00ff */
[----:B------:R-:W-:-:S02]  /*6f30*/  LOP3.LUT R9, R36, 0x400, RZ, 0xfc, !PT ;  /* 0x0000040024097812 */ /* 0x000fc400078efcff */
[C---:B------:R-:W-:Y:S02]  /*6f40*/  ISETP.GE.AND P4, PT, R36.reuse, R64, PT ;  /* 0x000000402400720c */ /* 0x040fe40003f86270 */
[C---:B------:R-:W-:Y:S01]  /*6f50*/  SHF.L.U64.HI R62, R63.reuse, 0x2, R62 ;  /* 0x000000023f3e7819 */ /* 0x040fe2000001023e */
[----:B------:R-:W-:Y:S01]  /*6f60*/  IMAD.SHL.U32 R63, R63, 0x4, RZ ;  /* 0x000000043f3f7824 */ /* 0x000fe200078e00ff */
[----:B--2---:R-:W-:Y:S02]  /*6f70*/  IADD3 R2, P5, PT, R61, UR8, RZ ;  /* 0x000000083d027c10 */ /* 0x004fe4000ffbe0ff */
[----:B------:R-:W-:Y:S02]  /*6f80*/  LOP3.LUT R11, R36, 0x800, RZ, 0xfc, !PT ;  /* 0x00000800240b7812 */ /* 0x000fe400078efcff */
[----:B------:R-:W-:Y:S02]  /*6f90*/  IADD3 R4, P6, PT, R63, UR10, RZ ;  /* 0x0000000a3f047c10 */ /* 0x000fe4000ffde0ff */
[----:B------:R-:W-:-:S02]  /*6fa0*/  IADD3.X R3, PT, PT, R60, UR9, RZ, P5, !PT ;  /* 0x000000093c037c10 */ /* 0x000fc4000affe4ff */
[----:B------:R-:W-:Y:S02]  /*6fb0*/  IADD3.X R5, PT, PT, R62, UR11, RZ, P6, !PT ;  /* 0x0000000b3e057c10 */ /* 0x000fe4000b7fe4ff */
[-C--:B------:R-:W-:Y:S02]  /*6fc0*/  ISETP.GE.AND P3, PT, R8, R64.reuse, PT ;  /* 0x000000400800720c */ /* 0x080fe40003f66270 */
[-C--:B------:R-:W-:Y:S02]  /*6fd0*/  ISETP.GE.AND P2, PT, R9, R64.reuse, PT ;  /* 0x000000400900720c */ /* 0x080fe40003f46270 */
[-C--:B------:R-:W-:Y:S02]  /*6fe0*/  ISETP.GE.AND P0, PT, R10, R64.reuse, PT ;  /* 0x000000400a00720c */ /* 0x080fe40003f06270 */
[----:B------:R-:W-:Y:S01]  /*6ff0*/  ISETP.GE.AND P1, PT, R11, R64, PT ;  /* 0x000000400b00720c */ /* 0x000fe20003f26270 */
[----:B------:R-:W-:-:S12]  /*7000*/  @P4 BRA `(.L_x_69) ;  /* 0x00000000000c4947 */ /* 0x000fd80003800000 */
[----:B------:R-:W-:-:S13]  /*7010*/  ISETP.GE.AND P4, PT, R36, R67, PT ;  /* 0x000000432400720c */ /* 0x000fda0003f86270 */
[----:B------:R0:W5:Y:S04]  /*7020*/  @!P4 LDG.E R6, desc[UR6][R2.64] ;  /* 0x000000060206c981 */ /* 0x000168000c1e1900 */
[----:B------:R0:W5:Y:S02]  /*7030*/  @P4 LDG.E R6, desc[UR6][R4.64] ;  /* 0x0000000604064981 */ /* 0x000164000c1e1900 */
.L_x_69:
[----:B------:R-:W-:Y:S05]  /*7040*/  BSYNC.RECONVERGENT B0 ;  /* 0x0000000000007941 */ /* 0x000fea0003800200 */
.L_x_68:
[----:B------:R-:W-:Y:S04]  /*7050*/  BSSY.RECONVERGENT B0, `(.L_x_70) ;  /* 0x0000005000007945 */ /* 0x000fe80003800200 */
[----:B------:R-:W-:Y:S05]  /*7060*/  @P3 BRA `(.L_x_71) ;  /* 0x00000000000c3947 */ /* 0x000fea0003800000 */
[----:B------:R-:W-:-:S13]  /*7070*/  ISETP.GE.AND P3, PT, R8, R67, PT ;  /* 0x000000430800720c */ /* 0x000fda0003f66270 */
[----:B------:R1:W5:Y:S04]  /*7080*/  @P3 LDG.E R7, desc[UR6][R4.64+0x800] ;  /* 0x0008000604073981 */ /* 0x000368000c1e1900 */
[----:B------:R1:W5:Y:S02]  /*7090*/  @!P3 LDG.E R7, desc[UR6][R2.64+0x800] ;  /* 0x000800060207b981 */ /* 0x000364000c1e1900 */
.L_x_71:
[----:B------:R-:W-:Y:S05]  /*70a0*/  BSYNC.RECONVERGENT B0 ;  /* 0x0000000000007941 */ /* 0x000fea0003800200 */
.L_x_70:
[----:B------:R-:W-:Y:S04]  /*70b0*/  BSSY.RECONVERGENT B0, `(.L_x_72) ;  /* 0x0000005000007945 */ /* 0x000fe80003800200 */
[----:B------:R-:W-:Y:S05]  /*70c0*/  @P2 BRA `(.L_x_73) ;  /* 0x00000000000c2947 */ /* 0x000fea0003800000 */
[----:B------:R-:W-:-:S13]  /*70d0*/  ISETP.GE.AND P2, PT, R9, R67, PT ;  /* 0x000000430900720c */ /* 0x000fda0003f46270 */
[----:B------:R2:W5:Y:S04]  /*70e0*/  @P2 LDG.E R8, desc[UR6][R4.64+0x1000] ;  /* 0x0010000604082981 */ /* 0x000568000c1e1900 */
[----:B------:R2:W5:Y:S02]  /*70f0*/  @!P2 LDG.E R8, desc[UR6][R2.64+0x1000] ;  /* 0x001000060208a981 */ /* 0x000564000c1e1900 */
.L_x_73:
[----:B------:R-:W-:Y:S05]  /*7100*/  BSYNC.RECONVERGENT B0 ;  /* 0x0000000000007941 */ /* 0x000fea0003800200 */
.L_x_72:
[----:B------:R-:W-:Y:S04]  /*7110*/  BSSY.RECONVERGENT B0, `(.L_x_74) ;  /* 0x0000005000007945 */ /* 0x000fe80003800200 */
[----:B------:R-:W-:Y:S05]  /*7120*/  @P0 BRA `(.L_x_75) ;  /* 0x00000000000c0947 */ /* 0x000fea0003800000 */
[----:B------:R-:W-:-:S13]  /*7130*/  ISETP.GE.AND P0, PT, R10, R67, PT ;  /* 0x000000430a00720c */ /* 0x000fda0003f06270 */
[----:B------:R3:W5:Y:S04]  /*7140*/  @P0 LDG.E R9, desc[UR6][R4.64+0x1800] ;  /* 0x0018000604090981 */ /* 0x000768000c1e1900 */
[----:B------:R3:W5:Y:S02]  /*7150*/  @!P0 LDG.E R9, desc[UR6][R2.64+0x1800] ;  /* 0x0018000602098981 */ /* 0x000764000c1e1900 */
.L_x_75:
[----:B------:R-:W-:Y:S05]  /*7160*/  BSYNC.RECONVERGENT B0 ;  /* 0x0000000000007941 */ /* 0x000fea0003800200 */
.L_x_74:
[----:B------:R-:W-:Y:S04]  /*7170*/  BSSY.RECONVERGENT B0, `(.L_x_76) ;  /* 0x0000005000007945 */ /* 0x000fe80003800200 */
[----:B------:R-:W-:Y:S05]  /*7180*/  @P1 BRA `(.L_x_77) ;  /* 0x00000000000c1947 */ /* 0x000fea0003800000 */
[----:B------:R-:W-:-:S13]  /*7190*/  ISETP.GE.AND P0, PT, R11, R67, PT ;  /* 0x000000430b00720c */ /* 0x000fda0003f06270 */
[----:B------:R4:W5:Y:S04]  /*71a0*/  @P0 LDG.E R10, desc[UR6][R4.64+0x2000] ;  /* 0x00200006040a0981 */ /* 0x000968000c1e1900 */
[----:B------:R4:W5:Y:S02]  /*71b0*/  @!P0 LDG.E R10, desc[UR6][R2.64+0x2000] ;  /* 0x00200006020a8981 */ /* 0x000964000c1e1900 */
.L_x_77:
[----:B------:R-:W-:Y:S05]  /*71c0*/  BSYNC.RECONVERGENT B0 ;  /* 0x0000000000007941 */ /* 0x000fea0003800200 */
.L_x_76:
[-C--:B------:R-:W-:Y:S01]  /*71d0*/  ISETP.GE.AND P6, PT, R12, R64.reuse, PT ;  /* 0x000000400c00720c */ /* 0x080fe20003fc6270 */
[C---:B------:R-:W-:Y:S01]  /*71e0*/  VIADD R14, R36.reuse, 0xe00 ;  /* 0x00000e00240e7836 */ /* 0x040fe20000000000 */
[C---:B------:R-:W-:Y:S01]  /*71f0*/  LOP3.LUT R15, R36.reuse, 0x1000, RZ, 0xfc, !PT ;  /* 0x00001000240f7812 */ /* 0x040fe200078efcff */
[C---:B------:R-:W-:Y:S01]  /*7200*/  VIADD R16, R36.reuse, 0x1200 ;  /* 0x0000120024107836 */ /* 0x040fe20000000000 */
[C---:B------:R-:W-:Y:S01]  /*7210*/  LOP3.LUT R17, R36.reuse, 0x1400, RZ, 0xfc, !PT ;  /* 0x0000140024117812 */ /* 0x040fe200078efcff */
[C---:B------:R-:W-:Y:S01]  /*7220*/  VIADD R18, R36.reuse, 0x1600 ;  /* 0x0000160024127836 */ /* 0x040fe20000000000 */
[----:B------:R-:W-:Y:S01]  /*7230*/  BSSY.RECONVERGENT B0, `(.L_x_78) ;  /* 0x000000d000007945 */ /* 0x000fe20003800200 */
[-C--:B------:R-:W-:Y:S01]  /*7240*/  ISETP.GE.AND P0, PT, R13, R64.reuse, PT ;  /* 0x000000400d00720c */ /* 0x080fe20003f06270 */
[----:B------:R-:W-:Y:S01]  /*7250*/  VIADD R20, R36, 0x1a00 ;  /* 0x00001a0024147836 */ /* 0x000fe20000000000 */
[-C--:B------:R-:W-:Y:S02]  /*7260*/  ISETP.GE.AND P1, PT, R14, R64.reuse, PT ;  /* 0x000000400e00720c */ /* 0x080fe40003f26270 */
[----:B------:R-:W-:-:S02]  /*7270*/  ISETP.GE.AND P2, PT, R15, R64, PT ;  /* 0x000000400f00720c */ /* 0x000fc40003f46270 */
[-C--:B------:R-:W-:Y:S02]  /*7280*/  ISETP.GE.AND P3, PT, R16, R64.reuse, PT ;  /* 0x000000401000720c */ /* 0x080fe40003f66270 */
[-C--:B------:R-:W-:Y:S02]  /*7290*/  ISETP.GE.AND P4, PT, R17, R64.reuse, PT ;  /* 0x000000401100720c */ /* 0x080fe40003f86270 */
[----:B------:R-:W-:Y:S02]  /*72a0*/  ISETP.GE.AND P5, PT, R18, R64, PT ;  /* 0x000000401200720c */ /* 0x000fe40003fa6270 */
[----:B------:R-:W-:Y:S01]  /*72b0*/  LOP3.LUT R19, R36, 0x1800, RZ, 0xfc, !PT ;  /* 0x0000180024137812 */ /* 0x000fe200078efcff */
[----:B------:R-:W-:Y:S10]  /*72c0*/  @P6 BRA `(.L_x_79) ;  /* 0x00000000000c6947 */ /* 0x000ff40003800000 */
[----:B------:R-:W-:-:S13]  /*72d0*/  ISETP.GE.AND P6, PT, R12, R67, PT ;  /* 0x000000430c00720c */ /* 0x000fda0003fc6270 */
[----:B------:R0:W5:Y:S04]  /*72e0*/  @P6 LDG.E R11, desc[UR6][R4.64+0x2800] ;  /* 0x00280006040b6981 */ /* 0x000168000c1e1900 */
[----:B------:R0:W5:Y:S02]  /*72f0*/  @!P6 LDG.E R11, desc[UR6][R2.64+0x2800] ;  /* 0x00280006020be981 */ /* 0x000164000c1e1900 */
.L_x_79:
[----:B------:R-:W-:Y:S05]  /*7300*/  BSYNC.RECONVERGENT B0 ;  /* 0x0000000000007941 */ /* 0x000fea0003800200 */
.L_x_78:
[----:B------:R-:W-:Y:S04]  /*7310*/  BSSY.RECONVERGENT B0, `(.L_x_80) ;  /* 0x0000005000007945 */ /* 0x000fe80003800200 */
[----:B------:R-:W-:Y:S05]  /*7320*/  @P0 BRA `(.L_x_81) ;  /* 0x00000000000c0947 */ /* 0x000fea0003800000 */
[----:B------:R-:W-:-:S13]  /*7330*/  ISETP.GE.AND P0, PT, R13, R67, PT ;  /* 0x000000430d00720c */ /* 0x000fda0003f06270 */
[----:B------:R0:W5:Y:S04]  /*7340*/  @P0 LDG.E R12, desc[UR6][R4.64+0x3000] ;  /* 0x00300006040c0981 */ /* 0x000168000c1e1900 */
[----:B------:R0:W5:Y:S02]  /*7350*/  @!P0 LDG.E R12, desc[UR6][R2.64+0x3000] ;  /* 0x00300006020c8981 */ /* 0x000164000c1e1900 */
.L_x_81:
[----:B------:R-:W-:Y:S05]  /*7360*/  BSYNC.RECONVERGENT B0 ;  /* 0x0000000000007941 */ /* 0x000fea0003800200 */
.L_x_80:
[----:B------:R-:W-:Y:S04]  /*7370*/  BSSY.RECONVERGENT B0, `(.L_x_82) ;  /* 0x0000005000007945 */ /* 0x000fe80003800200 */
[----:B------:R-:W-:Y:S05]  /*7380*/  @P1 BRA `(.L_x_83) ;  /* 0x00000000000c1947 */ /* 0x000fea0003800000 */
[----:B------:R-:W-:-:S13]  /*7390*/  ISETP.GE.AND P0, PT, R14, R67, PT ;  /* 0x000000430e00720c */ /* 0x000fda0003f06270 */
[----:B------:R0:W5:Y:S04]  /*73a0*/  @P0 LDG.E R13, desc[UR6][R4.64+0x3800] ;  /* 0x00380006040d0981 */ /* 0x000168000c1e1900 */
[----:B------:R0:W5:Y:S02]  /*73b0*/  @!P0 LDG.E R13, desc[UR6][R2.64+0x3800] ;  /* 0x00380006020d8981 */ /* 0x000164000c1e1900 */
.L_x_83:
[----:B------:R-:W-:Y:S05]  /*73c0*/  BSYNC.RECONVERGENT B0 ;  /* 0x0000000000007941 */ /* 0x000fea0003800200 */
.L_x_82:
[----:B------:R-:W-:Y:S04]  /*73d0*/  BSSY.RECONVERGENT B0, `(.L_x_84) ;  /* 0x0000005000007945 */ /* 0x000fe80003800200 */
[----:B------:R-:W-:Y:S05]  /*73e0*/  @P2 BRA `(.L_x_85) ;  /* 0x00000000000c2947 */ /* 0x000fea0003800000 */
[----:B------:R-:W-:-:S13]  /*73f0*/  ISETP.GE.AND P0, PT, R15, R67, PT ;  /* 0x000000430f00720c */ /* 0x000fda0003f06270 */
[----:B------:R0:W5:Y:S04]  /*7400*/  @P0 LDG.E R14, desc[UR6][R4.64+0x4000] ;  /* 0x00400006040e0981 */ /* 0x000168000c1e1900 */
[----:B------:R0:W5:Y:S02]  /*7410*/  @!P0 LDG.E R14, desc[UR6][R2.64+0x4000] ;  /* 0x00400006020e8981 */ /* 0x000164000c1e1900 */
.L_x_85:
[----:B------:R-:W-:Y:S05]  /*7420*/  BSYNC.RECONVERGENT B0 ;  /* 0x0000000000007941 */ /* 0x000fea0003800200 */
.L_x_84:
[----:B------:R-:W-:Y:S04]  /*7430*/  BSSY.RECONVERGENT B0, `(.L_x_86) ;  /* 0x0000005000007945 */ /* 0x000fe80003800200 */
[----:B------:R-:W-:Y:S05]  /*7440*/  @P3 BRA `(.L_x_87) ;  /* 0x00000000000c3947 */ /* 0x000fea0003800000 */
[----:B------:R-:W-:-:S13]  /*7450*/  ISETP.GE.AND P0, PT, R16, R67, PT ;  /* 0x000000431000720c */ /* 0x000fda0003f06270 */
[----:B------:R0:W5:Y:S04]  /*7460*/  @P0 LDG.E R15, desc[UR6][R4.64+0x4800] ;  /* 0x00480006040f0981 */ /* 0x000168000c1e1900 */
[----:B------:R0:W5:Y:S02]  /*7470*/  @!P0 LDG.E R15, desc[UR6][R2.64+0x4800] ;  /* 0x00480006020f8981 */ /* 0x000164000c1e1900 */
.L_x_87:
[----:B------:R-:W-:Y:S05]  /*7480*/  BSYNC.RECONVERGENT B0 ;  /* 0x0000000000007941 */ /* 0x000fea0003800200 */
.L_x_86:
[----:B------:R-:W-:Y:S04]  /*7490*/  BSSY.RECONVERGENT B0, `(.L_x_88) ;  /* 0x0000005000007945 */ /* 0x000fe80003800200 */
[----:B------:R-:W-:Y:S05]  /*74a0*/  @P4 BRA `(.L_x_89) ;  /* 0x00000000000c4947 */ /* 0x000fea0003800000 */
[----:B------:R-:W-:-:S13]  /*74b0*/  ISETP.GE.AND P0, PT, R17, R67, PT ;  /* 0x000000431100720c */ /* 0x000fda0003f06270 */
[----:B------:R0:W5:Y:S04]  /*74c0*/  @P0 LDG.E R16, desc[UR6][R4.64+0x5000] ;  /* 0x0050000604100981 */ /* 0x000168000c1e1900 */
[----:B------:R0:W5:Y:S02]  /*74d0*/  @!P0 LDG.E R16, desc[UR6][R2.64+0x5000] ;  /* 0x0050000602108981 */ /* 0x000164000c1e1900 */
.L_x_89:
[----:B------:R-:W-:Y:S05]  /*74e0*/  BSYNC.RECONVERGENT B0 ;  /* 0x0000000000007941 */ /* 0x000fea0003800200 */
.L_x_88:
[----:B------:R-:W-:Y:S04]  /*74f0*/  BSSY.RECONVERGENT B0, `(.L_x_90) ;  /* 0x0000005000007945 */ /* 0x000fe80003800200 */
[----:B------:R-:W-:Y:S05]  /*7500*/  @P5 BRA `(.L_x_91) ;  /* 0x00000000000c5947 */ /* 0x000fea0003800000 */
[----:B------:R-:W-:-:S13]  /*7510*/  ISETP.GE.AND P0, PT, R18, R67, PT ;  /* 0x000000431200720c */ /* 0x000fda0003f06270 */
[----:B------:R0:W5:Y:S04]  /*7520*/  @P0 LDG.E R17, desc[UR6][R4.64+0x5800] ;  /* 0x0058000604110981 */ /* 0x000168000c1e1900 */
[----:B------:R0:W5:Y:S02]  /*7530*/  @!P0 LDG.E R17, desc[UR6][R2.64+0x5800] ;  /* 0x0058000602118981 */ /* 0x000164000c1e1900 */
.L_x_91:
[----:B------:R-:W-:Y:S05]  /*7540*/  BSYNC.RECONVERGENT B0 ;  /* 0x0000000000007941 */ /* 0x000fea0003800200 */
.L_x_90:
[-C--:B------:R-:W-:Y:S01]  /*7550*/  ISETP.GE.AND P6, PT, R19, R64.reuse, PT ;  /* 0x000000401300720c */ /* 0x080fe20003fc6270 */
[C---:B------:R-:W-:Y:S01]  /*7560*/  VIADD R22, R36.reuse, 0x1e00 ;  /* 0x00001e0024167836 */ /* 0x040fe20000000000 */
[C---:B------:R-:W-:Y:S01]  /*7570*/  LOP3.LUT R21, R36.reuse, 0x1c00, RZ, 0xfc, !PT ;  /* 0x00001c0024157812 */ /* 0x040fe200078efcff */
[C---:B------:R-:W-:Y:S01]  /*7580*/  VIADD R24, R36.reuse, 0x2200 ;  /* 0x0000220024187836 */ /* 0x040fe20000000000 */
[C---:B------:R-:W-:Y:S01]  /*7590*/  LOP3.LUT R23, R36.reuse, 0x2000, RZ, 0xfc, !PT ;  /* 0x0000200024177812 */ /* 0x040fe200078efcff */
[----:B------:R-:W-:Y:S01]  /*75a0*/  BSSY.RECONVERGENT B0, `(.L_x_92) ;  /* 0x000000c000007945 */ /* 0x000fe20003800200 */
[----:B------:R-:W-:Y:S02]  /*75b0*/  LOP3.LUT R25, R36, 0x2400, RZ, 0xfc, !PT ;  /* 0x0000240024197812 */ /* 0x000fe400078efcff */
[-C--:B------:R-:W-:Y:S02]  /*75c0*/  ISETP.GE.AND P0, PT, R20, R64.reuse, PT ;  /* 0x000000401400720c */ /* 0x080fe40003f06270 */
[----:B------:R-:W-:-:S02]  /*75d0*/  ISETP.GE.AND P1, PT, R21, R64, PT ;  /* 0x000000401500720c */ /* 0x000fc40003f26270 */
[-C--:B------:R-:W-:Y:S02]  /*75e0*/  ISETP.GE.AND P2, PT, R22, R64.reuse, PT ;  /* 0x000000401600720c */ /* 0x080fe40003f46270 */
[-C--:B------:R-:W-:Y:S02]  /*75f0*/  ISETP.GE.AND P3, PT, R23, R64.reuse, PT ;  /* 0x000000401700720c */ /* 0x080fe40003f66270 */
[-C--:B------:R-:W-:Y:S02]  /*7600*/  ISETP.GE.AND P4, PT, R24, R64.reuse, PT ;  /* 0x000000401800720c */ /* 0x080fe40003f86270 */
[----:B------:R-:W-:Y:S01]  /*7610*/  ISETP.GE.AND P5, PT, R25, R64, PT ;  /* 0x000000401900720c */ /* 0x000fe20003fa6270 */
[----:B------:R-:W-:-:S12]  /*7620*/  @P6 BRA `(.L_x_93) ;  /* 0x00000000000c6947 */ /* 0x000fd80003800000 */
[----:B------:R-:W-:-:S13]  /*7630*/  ISETP.GE.AND P6, PT, R19, R67, PT ;  /* 0x000000431300720c */ /* 0x000fda0003fc6270 */
[----:B------:R0:W5:Y:S04]  /*7640*/  @P6 LDG.E R18, desc[UR6][R4.64+0x6000] ;  /* 0x0060000604126981 */ /* 0x000168000c1e1900 */
[----:B------:R0:W5:Y:S02]  /*7650*/  @!P6 LDG.E R18, desc[UR6][R2.64+0x6000] ;  /* 0x006000060212e981 */ /* 0x000164000c1e1900 */
.L_x_93:
[----:B------:R-:W-:Y:S05]  /*7660*/  BSYNC.RECONVERGENT B0 ;  /* 0x0000000000007941 */ /* 0x000fea0003800200 */
.L_x_92:
[----:B------:R-:W-:Y:S04]  /*7670*/  BSSY.RECONVERGENT B0, `(.L_x_94) ;  /* 0x0000005000007945 */ /* 0x000fe80003800200 */
[----:B------:R-:W-:Y:S05]  /*7680*/  @P0 BRA `(.L_x_95) ;  /* 0x00000000000c0947 */ /* 0x000fea0003800000 */
[----:B------:R-:W-:-:S13]  /*7690*/  ISETP.GE.AND P0, PT, R20, R67, PT ;  /* 0x000000431400720c */ /* 0x000fda0003f06270 */
[----:B------:R0:W5:Y:S04]  /*76a0*/  @P0 LDG.E R19, desc[UR6][R4.64+0x6800] ;  /* 0x0068000604130981 */ /* 0x000168000c1e1900 */
[----:B------:R0:W5:Y:S02]  /*76b0*/  @!P0 LDG.E R19, desc[UR6][R2.64+0x6800] ;  /* 0x0068000602138981 */ /* 0x000164000c1e1900 */
.L_x_95:
[----:B------:R-:W-:Y:S05]  /*76c0*/  BSYNC.RECONVERGENT B0 ;  /* 0x0000000000007941 */ /* 0x000fea0003800200 */
.L_x_94:
[----:B------:R-:W-:Y:S04]  /*76d0*/  BSSY.RECONVERGENT B0, `(.L_x_96) ;  /* 0x0000005000007945 */ /* 0x000fe80003800200 */
[----:B------:R-:W-:Y:S05]  /*76e0*/  @P1 BRA `(.L_x_97) ;  /* 0x00000000000c1947 */ /* 0x000fea0003800000 */
[----:B------:R-:W-:-:S13]  /*76f0*/  ISETP.GE.AND P0, PT, R21, R67, PT ;  /* 0x000000431500720c */ /* 0x000fda0003f06270 */
[----:B------:R0:W5:Y:S04]  /*7700*/  @P0 LDG.E R20, desc[UR6][R4.64+0x7000] ;  /* 0x0070000604140981 */ /* 0x000168000c1e1900 */
[----:B------:R0:W5:Y:S02]  /*7710*/  @!P0 LDG.E R20, desc[UR6][R2.64+0x7000] ;  /* 0x0070000602148981 */ /* 0x000164000c1e1900 */
.L_x_97:
[----:B------:R-:W-:Y:S05]  /*7720*/  BSYNC.RECONVERGENT B0 ;  /* 0x0000000000007941 */ /* 0x000fea0003800200 */
.L_x_96:
[----:B------:R-:W-:Y:S04]  /*7730*/  BSSY.RECONVERGENT B0, `(.L_x_98) ;  /* 0x0000005000007945 */ /* 0x000fe80003800200 */
[----:B------:R-:W-:Y:S05]  /*7740*/  @P2 BRA `(.L_x_99) ;  /* 0x00000000000c2947 */ /* 0x000fea0003800000 */
[----:B------:R-:W-:-:S13]  /*7750*/  ISETP.GE.AND P0, PT, R22, R67, PT ;  /* 0x000000431600720c */ /* 0x000fda0003f06270 */
[----:B------:R0:W5:Y:S04]  /*7760*/  @P0 LDG.E R22, desc[UR6][R4.64+0x7800] ;  /* 0x0078000604160981 */ /* 0x000168000c1e1900 */
[----:B------:R0:W5:Y:S02]  /*7770*/  @!P0 LDG.E R22, desc[UR6][R2.64+0x7800] ;  /* 0x0078000602168981 */ /* 0x000164000c1e1900 */
.L_x_99:
[----:B------:R-:W-:Y:S05]  /*7780*/  BSYNC.RECONVERGENT B0 ;  /* 0x0000000000007941 */ /* 0x000fea0003800200 */
.L_x_98:
[----:B------:R-:W-:Y:S04]  /*7790*/  BSSY.RECONVERGENT B0, `(.L_x_100) ;  /* 0x0000005000007945 */ /* 0x000fe80003800200 */
[----:B------:R-:W-:Y:S05]  /*77a0*/  @P3 BRA `(.L_x_101) ;  /* 0x00000000000c3947 */ /* 0x000fea0003800000 */
[----:B------:R-:W-:-:S13]  /*77b0*/  ISETP.GE.AND P0, PT, R23, R67, PT ;  /* 0x000000431700720c */ /* 0x000fda0003f06270 */
[----:B------:R0:W5:Y:S04]  /*77c0*/  @P0 LDG.E R23, desc[UR6][R4.64+0x8000] ;  /* 0x0080000604170981 */ /* 0x000168000c1e1900 */
[----:B------:R0:W5:Y:S02]  /*77d0*/  @!P0 LDG.E R23, desc[UR6][R2.64+0x8000] ;  /* 0x0080000602178981 */ /* 0x000164000c1e1900 */
.L_x_101:
[----:B------:R-:W-:Y:S05]  /*77e0*/  BSYNC.RECONVERGENT B0 ;  /* 0x0000000000007941 */ /* 0x000fea0003800200 */
.L_x_100:
[----:B------:R-:W-:Y:S04]  /*77f0*/  BSSY.RECONVERGENT B0, `(.L_x_102) ;  /* 0x0000005000007945 */ /* 0x000fe80003800200 */
[----:B------:R-:W-:Y:S05]  /*7800*/  @P4 BRA `(.L_x_103) ;  /* 0x00000000000c4947 */ /* 0x000fea0003800000 */
[----:B------:R-:W-:-:S13]  /*7810*/  ISETP.GE.AND P0, PT, R24, R67, PT ;  /* 0x000000431800720c */ /* 0x000fda0003f06270 */
[----:B------:R0:W5:Y:S04]  /*7820*/  @P0 LDG.E R24, desc[UR6][R4.64+0x8800] ;  /* 0x0088000604180981 */ /* 0x000168000c1e1900 */
[----:B------:R0:W5:Y:S02]  /*7830*/  @!P0 LDG.E R24, desc[UR6][R2.64+0x8800] ;  /* 0x0088000602188981 */ /* 0x000164000c1e1900 */
.L_x_103:
[----:B------:R-:W-:Y:S05]  /*7840*/  BSYNC.RECONVERGENT B0 ;  /* 0x0000000000007941 */ /* 0x000fea0003800200 */
.L_x_102:
[----:B------:R-:W-:Y:S04]  /*7850*/  BSSY.RECONVERGENT B0, `(.L_x_104) ;  /* 0x0000005000007945 */ /* 0x000fe80003800200 */
[----:B------:R-:W-:Y:S05]  /*7860*/  @P5 BRA `(.L_x_105) ;  /* 0x00000000000c5947 */ /* 0x000fea0003800000 */
[----:B------:R-:W-:-:S13]  /*7870*/  ISETP.GE.AND P0, PT, R25, R67, PT ;  /* 0x000000431900720c */ /* 0x000fda0003f06270 */
[----:B------:R0:W5:Y:S04]  /*7880*/  @P0 LDG.E R25, desc[UR6][R4.64+0x9000] ;  /* 0x0090000604190981 */ /* 0x000168000c1e1900 */
[----:B------:R0:W5:Y:S02]  /*7890*/  @!P0 LDG.E R25, desc[UR6][R2.64+0x9000] ;  /* 0x0090000602198981 */ /* 0x000164000c1e1900 */
.L_x_105:
[----:B------:R-:W-:Y:S05]  /*78a0*/  BSYNC.RECONVERGENT B0 ;  /* 0x0000000000007941 */ /* 0x000fea0003800200 */
.L_x_104:
[----:B------:R-:W0:Y:S02]  /*78b0*/  S2UR UR5, SR_CgaCtaId ;  /* 0x00000000000579c3 */ /* 0x000e240000008800 */
[----:B01234-:R-:W-:Y:S01]  /*78c0*/  IMAD R3, R36, 0x13, RZ ;  /* 0x0000001324037824 */ /* 0x01ffe200078e02ff */
[----:B------:R-:W-:Y:S01]  /*78d0*/  UMOV UR4, 0x400 ;  /* 0x0000040000047882 */ /* 0x000fe20000000000 */
[----:B------:R-:W-:Y:S03]  /*78e0*/  BSSY.RECONVERGENT B0, `(.L_x_106) ;  /* 0x000002c000007945 */ /* 0x000fe60003800200 */
[----:B------:R-:W-:-:S04]  /*78f0*/  VIMNMX R2, PT, PT, R3, R64, PT ;  /* 0x0000004003027248 */ /* 0x000fc80003fe0100 */
[----:B------:R-:W-:Y:S02]  /*7900*/  VIADDMNMX R21, R2, -R0, RZ, !PT ;  /* 0x8000000002157246 */ /* 0x000fe400078001ff */
[----:B------:R-:W-:-:S04]  /*7910*/  VIMNMX R4, PT, PT, R67, R2, PT ;  /* 0x0000000243047248 */ /* 0x000fc80003fe0100 */
[----:B------:R-:W-:Y:S01]  /*7920*/  ISETP.GE.AND P0, PT, R21, R4, PT ;  /* 0x000000041500720c */ /* 0x000fe20003f06270 */
[----:B------:R-:W-:-:S06]  /*7930*/  ULEA UR4, UR5, UR4, 0x18 ;  /* 0x0000000405047291 */ /* 0x000fcc000f8ec0ff */
        /* <DEDUP_REMOVED lines=25> */
.L_x_108:
[----:B-1----:R-:W-:-:S05]  /*7ad0*/  IMAD.IADD R5, R4, 0x1, R21 ;  /* 0x0000000104057824 */ /* 0x002fca00078e0215 */
[----:B------:R-:W-:-:S04]  /*7ae0*/  SHF.R.S32.HI R5, RZ, 0x1, R5 ;  /* 0x00000001ff057819 */ /* 0x000fc80000011405 */
[----:B------:R-:W-:Y:S01]  /*7af0*/  LOP3.LUT R7, RZ, R5, RZ, 0x33, !PT ;  /* 0x00000005ff077212 */ /* 0x000fe200078e33ff */
[----:B------:R-:W-:-:S04]  /*7b00*/  IMAD R6, R5, 0x4, R68 ;  /* 0x0000000405067824 */ /* 0x000fc800078e0244 */
[----:B------:R-:W-:Y:S02]  /*7b10*/  IMAD.IADD R8, R2, 0x1, R7 ;  /* 0x0000000102087824 */ /* 0x000fe400078e0207 */
[----:B------:R-:W-:Y:S02]  /*7b20*/  LDS R6, [R6+0x800] ;  /* 0x0008000006067984 */ /* 0x000fe40000000800 */
[----:B------:R-:W-:-:S05]  /*7b30*/  IMAD R8, R8, 0x4, R3 ;  /* 0x0000000408087824 */ /* 0x000fca00078e0203 */
[----:B------:R-:W0:Y:S02]  /*7b40*/  LDS R7, [R8] ;  /* 0x0000000008077984 */ /* 0x000e240000000800 */
[----:B0-----:R-:W-:-:S04]  /*7b50*/  ISETP.GE.AND P0, PT, R7, R6, PT ;  /* 0x000000060700720c */ /* 0x001fc80003f06270 */
[----:B------:R-:W-:-:S09]  /*7b60*/  SEL R4, R5, R4, !P0 ;  /* 0x0000000405047207 */ /* 0x000fd20004000000 */
[----:B------:R-:W-:-:S05]  /*7b70*/  @P0 VIADD R21, R5, 0x1 ;  /* 0x0000000105150836 */ /* 0x000fca0000000000 */
[----:B------:R-:W-:-:S13]  /*7b80*/  ISETP.GE.AND P0, PT, R21, R4, PT ;  /* 0x000000041500720c */ /* 0x000fda0003f06270 */
[----:B------:R-:W-:Y:S05]  /*7b90*/  @!P0 BRA `(.L_x_108) ;  /* 0xfffffffc00cc8947 */ /* 0x000fea000383ffff */
.L_x_107:
[----:B------:R-:W-:Y:S05]  /*7ba0*/  BSYNC.RECONVERGENT B0 ;  /* 0x0000000000007941 */ /* 0x000fea0003800200 */
.L_x_106:
        /* <DEDUP_REMOVED lines=39> */
.L_x_113:
        /* <DEDUP_REMOVED lines=10> */
.L_x_114:
[----:B------:R-:W-:-:S13]  /*7ec0*/  ISETP.GE.AND P0, PT, R4, R5, PT ;  /* 0x000000050400720c */ /* 0x000fda0003f06270 */
[----:B------:R-:W-:Y:S05]  /*7ed0*/  @P0 BREAK.RELIABLE B2 ;  /* 0x0000000000020942 */ /* 0x000fea0003800100 */
[----:B------:R-:W-:Y:S05]  /*7ee0*/  @P0 BRA `(.L_x_115) ;  /* 0x0000000000280947 */ /* 0x000fea0003800000 */
[----:B------:R-:W-:Y:S05]  /*7ef0*/  BSYNC.RELIABLE B2 ;  /* 0x0000000000027941 */ /* 0x000fea0003800100 */
.L_x_112:
        /* <DEDUP_REMOVED lines=9> */
.L_x_115:
[----:B------:R-:W-:Y:S05]  /*7f90*/  BSYNC.RECONVERGENT B1 ;  /* 0x0000000000017941 */ /* 0x000fea0003800200 */
.L_x_111:
        /* <DEDUP_REMOVED lines=31> */
.L_x_118:
        /* <DEDUP_REMOVED lines=10> */
.L_x_119:
[----:B------:R-:W-:-:S13]  /*8230*/  ISETP.GE.AND P0, PT, R5, R6, PT ;  /* 0x000000060500720c */ /* 0x000fda0003f06270 */
[----:B------:R-:W-:Y:S05]  /*8240*/  @P0 BREAK.RELIABLE B2 ;  /* 0x0000000000020942 */ /* 0x000fea0003800100 */
[----:B------:R-:W-:Y:S05]  /*8250*/  @P0 BRA `(.L_x_120) ;  /* 0x0000000000280947 */ /* 0x000fea0003800000 */
[----:B------:R-:W-:Y:S05]  /*8260*/  BSYNC.RELIABLE B2 ;  /* 0x0000000000027941 */ /* 0x000fea0003800100 */
.L_x_117:
        /* <DEDUP_REMOVED lines=9> */
.L_x_120:
[----:B------:R-:W-:Y:S05]  /*8300*/  BSYNC.RECONVERGENT B1 ;  /* 0x0000000000017941 */ /* 0x000fea0003800200 */
.L_x_116:
        /* <DEDUP_REMOVED lines=12> */
.L_x_123:
        /* <DEDUP_REMOVED lines=9> */
.L_x_122:
[----:B------:R-:W-:Y:S05]  /*8460*/  BSYNC.RECONVERGENT B1 ;  /* 0x0000000000017941 */ /* 0x000fea0003800200 */
.L_x_121:
        /* <DEDUP_REMOVED lines=8> */
.L_x_110:
[----:B------:R-:W-:Y:S05]  /*84f0*/  BSYNC.RECONVERGENT B0 ;  /* 0x0000000000007941 */ /* 0x000fea0003800200 */
.L_x_109:
[----:B------:R-:W-:Y:S05]  /*8500*/  WARPSYNC.ALL ;  /* 0x0000000000007948 */ /* 0x000fea0003800000 */
[----:B------:R-:W-:Y:S01]  /*8510*/  ISETP.NE.AND P0, PT, R36, RZ, PT ;  /* 0x000000ff2400720c */ /* 0x000fe20003f05270 */
[----:B------:R-:W-:Y:S01]  /*8520*/  IMAD.U32 R3, R67, 0x10000, RZ ;  /* 0x0001000043037824 */ /* 0x000fe200078e00ff */
[----:B------:R-:W-:Y:S01]  /*8530*/  IADD3 R4, PT, PT, R4, R2, -R21 ;  /* 0x0000000204047210 */ /* 0x000fe20007ffe815 */
[----:B------:R-:W-:-:S03]  /*8540*/  VIADD R5, R36, 0xffffffff ;  /* 0xffffffff24057836 */ /* 0x000fc60000000000 */
[----:B------:R-:W-:Y:S01]  /*8550*/  LOP3.LUT R0, R3, R0, RZ, 0xfc, !PT ;  /* 0x0000000003007212 */ /* 0x000fe200078efcff */
[----:B------:R-:W-:Y:S01]  /*8560*/  IMAD.U32 R3, R21, 0x10000, RZ ;  /* 0x0001000015037824 */ /* 0x000fe200078e00ff */
[----:B------:R-:W-:Y:S01]  /*8570*/  SEL R5, R5, 0x1ff, P0 ;  /* 0x000001ff05057807 */ /* 0x000fe20000000000 */
[----:B------:R-:W-:-:S04]  /*8580*/  IMAD.IADD R20, R67, 0x1, R4 ;  /* 0x0000000143147824 */ /* 0x000fc800078e0204 */
[----:B------:R-:W-:Y:S01]  /*8590*/  @P0 LOP3.LUT R0, R4, R3, RZ, 0xfc, !PT ;  /* 0x0000000304000212 */ /* 0x000fe200078efcff */
[--C-:B------:R-:W-:Y:S02]  /*85a0*/  IMAD R5, R5, 0x4, R68.reuse ;  /* 0x0000000405057824 */ /* 0x100fe400078e0244 */
[----:B------:R-:W-:Y:S02]  /*85b0*/  IMAD R28, R20, 0x4, R68 ;  /* 0x00000004141c7824 */ /* 0x000fe400078e0244 */
[C---:B------:R-:W-:Y:S01]  /*85c0*/  IMAD R3, R21.reuse, 0x4, R13 ;  /* 0x0000000415037824 */ /* 0x040fe200078e020d */
[----:B------:R-:W-:Y:S01]  /*85d0*/  STS [R5], R0 ;  /* 0x0000000005007388 */ /* 0x000fe20000000800 */
[----:B------:R-:W-:Y:S01]  /*85e0*/  IMAD.IADD R57, R21, 0x1, R20 ;  /* 0x0000000115397824 */ /* 0x000fe200078e0214 */
[----:B------:R-:W-:Y:S06]  /*85f0*/  BAR.SYNC.DEFER_BLOCKING 0x0 ;  /* 0x0000000000007b1d */ /* 0x000fec0000010000 */
[----:B------:R-:W0:Y:S04]  /*8600*/  LDS R30, [R15+-0x800] ;  /* 0xfff800000f1e7984 */ /* 0x000e280000000800 */
[----:B------:R-:W-:Y:S04]  /*8610*/  LDS R28, [R28+0x800] ;  /* 0x000800001c1c7984 */ /* 0x000fe80000000800 */
[----:B------:R-:W1:Y:S01]  /*8620*/  LDS R43, [R3] ;  /* 0x00000000032b7984 */ /* 0x000e620000000800 */
[----:B0-----:R-:W-:-:S02]  /*8630*/  LOP3.LUT R2, R30, 0xffff, RZ, 0xc0, !PT ;  /* 0x0000ffff1e027812 */ /* 0x001fc400078ec0ff */
[----:B------:R-:W-:-:S03]  /*8640*/  SHF.R.S32.HI R30, RZ, 0x10, R30 ;  /* 0x00000010ff1e7819 */ /* 0x000fc6000001141e */
[----:B------:R-:W-:Y:S01]  /*8650*/  IMAD.IADD R29, R67, 0x1, R2 ;  /* 0x00000001431d7824 */ /* 0x000fe200078e0202 */
[----:B------:R-:W-:Y:S01]  /*8660*/  ISETP.GE.AND P1, PT, R21, R30, PT ;  /* 0x0000001e1500720c */ /* 0x000fe20003f26270 */
[----:B------:R-:W-:Y:S02]  /*8670*/  IMAD R2, R20, 0x4, R13 ;  /* 0x0000000414027824 */ /* 0x000fe400078e020d */
[----:B------:R-:W-:Y:S01]  /*8680*/  IMAD.IADD R65, R30, 0x1, R29 ;  /* 0x000000011e417824 */ /* 0x000fe200078e021d */
[CC--:B------:R-:W-:Y:S02]  /*8690*/  ISETP.GE.OR P0, PT, R20.reuse, R29.reuse, P1 ;  /* 0x0000001d1400720c */ /* 0x0c0fe40000f06670 */
[----:B------:R-:W-:-:S11]  /*86a0*/  ISETP.LT.OR P2, PT, R20, R29, P1 ;  /* 0x0000001d1400720c */ /* 0x000fd60000f41670 */
[CC--:B-1----:R-:W-:Y:S02]  /*86b0*/  @!P0 ISETP.LT.AND P1, PT, R28.reuse, R43.reuse, PT ;  /* 0x0000002b1c00820c */ /* 0x0c2fe40003f21270 */
[----:B------:R-:W-:Y:S02]  /*86c0*/  @!P0 ISETP.GE.AND P2, PT, R43, R28, PT ;  /* 0x0000001c2b00820c */ /* 0x000fe40003f46270 */
[----:B------:R-:W-:Y:S02]  /*86d0*/  SEL R59, R28, R43, P1 ;  /* 0x0000002b1c3b7207 */ /* 0x000fe40000800000 */
[----:B------:R-:W-:-:S07]  /*86e0*/  SEL R58, R20, R21, P1 ;  /* 0x00000015143a7207 */ /* 0x000fce0000800000 */
[----:B------:R-:W-:Y:S01]  /*86f0*/  @!P1 LDS R43, [R3+0x4] ;  /* 0x00000400032b9984 */ /* 0x000fe20000000800 */
[----:B------:R-:W-:Y:S02]  /*8700*/  @!P1 VIADD R21, R21, 0x1 ;  /* 0x0000000115159836 */ /* 0x000fe40000000000 */
[----:B------:R-:W-:Y:S01]  /*8710*/  @P2 VIADD R20, R20, 0x1 ;  /* 0x0000000114142836 */ /* 0x000fe20000000000 */
[----:B------:R-:W0:Y:S02]  /*8720*/  @P2 LDS R28, [R2+0x4] ;  /* 0x00000400021c2984 */ /* 0x000e240000000800 */
        /* <DEDUP_REMOVED lines=248> */
[----:B------:R-:W-:-:S04]  /*96b0*/  ISETP.GE.AND P6, PT, R73, R30, PT ;  /* 0x0000001e4900720c */ /* 0x000fc80003fc6270 */
[CC--:B------:R-:W-:Y:S02]  /*96c0*/  ISETP.GE.OR P2, PT, R76.reuse, R29.reuse, P6 ;  /* 0x0000001d4c00720c */ /* 0x0c0fe40003746670 */
[----:B------:R-:W-:-:S11]  /*96d0*/  ISETP.LT.OR P4, PT, R76, R29, P6 ;  /* 0x0000001d4c00720c */ /* 0x000fd60003781670 */
[----:B0-----:R-:W-:Y:S02]  /*96e0*/  @!P2 ISETP.GE.AND P4, PT, R43, R28, PT ;  /* 0x0000001c2b00a20c */ /* 0x001fe40003f86270 */
[----:B------:R-:W-:Y:S02]  /*96f0*/  @!P2 ISETP.LT.AND P6, PT, R28, R43, PT ;  /* 0x0000002b1c00a20c */ /* 0x000fe40003fc1270 */
[----:B------:R-:W-:-:S04]  /*9700*/  ISETP.GE.AND P2, PT, R4, R65, PT ;  /* 0x000000410400720c */ /* 0x000fc80003f46270 */
[----:B------:R-:W-:Y:S02]  /*9710*/  SEL R26, RZ, 0x2, P2 ;  /* 0x00000002ff1a7807 */ /* 0x000fe40001000000 */
[----:B------:R-:W-:-:S03]  /*9720*/  ISETP.GE.AND P2, PT, R3, R65, PT ;  /* 0x000000410300720c */ /* 0x000fc60003f46270 */
[----:B------:R-:W-:Y:S01]  /*9730*/  @P4 IMAD R77, R76, 0x4, R68 ;  /* 0x000000044c4d4824 */ /* 0x000fe200078e0244 */
[----:B------:R-:W-:Y:S02]  /*9740*/  SEL R24, RZ, 0x4, P2 ;  /* 0x00000004ff187807 */ /* 0x000fe40001000000 */
[-C--:B------:R-:W-:Y:S02]  /*9750*/  ISETP.GE.AND P2, PT, R2, R65.reuse, PT ;  /* 0x000000410200720c */ /* 0x080fe40003f46270 */
[----:B------:R-:W-:Y:S01]  /*9760*/  IADD3 R24, PT, PT, R24, R26, R25 ;  /* 0x0000001a18187210 */ /* 0x000fe20007ffe019 */
[----:B------:R-:W-:Y:S01]  /*9770*/  IMAD.IADD R26, R34, 0x1, R33 ;  /* 0x00000001221a7824 */ /* 0x000fe200078e0221 */
[----:B------:R-:W-:Y:S02]  /*9780*/  SEL R23, RZ, 0x8, P2 ;  /* 0x00000008ff177807 */ /* 0x000fe40001000000 */
[----:B------:R-:W-:-:S04]  /*9790*/  ISETP.GE.AND P2, PT, R0, R65, PT ;  /* 0x000000410000720c */ /* 0x000fc80003f46270 */
[----:B------:R-:W-:Y:S02]  /*97a0*/  SEL R27, RZ, 0x10, P2 ;  /* 0x00000010ff1b7807 */ /* 0x000fe40001000000 */
[----:B------:R-:W-:Y:S02]  /*97b0*/  ISETP.NE.AND P2, PT, R37, RZ, PT ;  /* 0x000000ff2500720c */ /* 0x000fe40003f45270 */
[----:B------:R-:W-:Y:S01]  /*97c0*/  IADD3 R23, PT, PT, R27, R24, R23 ;  /* 0x000000181b177210 */ /* 0x000fe20007ffe017 */
[----:B------:R-:W-:Y:S01]  /*97d0*/  IMAD.IADD R24, R42, 0x1, R41 ;  /* 0x000000012a187824 */ /* 0x000fe200078e0229 */
[C---:B------:R-:W-:Y:S01]  /*97e0*/  SEL R47, R20.reuse, R21, P2 ;  /* 0x00000015142f7207 */ /* 0x040fe20001000000 */
[----:B------:R-:W-:-:S05]  /*97f0*/  IMAD.IADD R20, R20, 0x1, R21 ;  /* 0x0000000114147824 */ /* 0x000fca00078e0215 */
[----:B------:R-:W-:-:S04]  /*9800*/  ISETP.GE.AND P2, PT, R20, R65, PT ;  /* 0x000000411400720c */ /* 0x000fc80003f46270 */
[----:B------:R-:W-:Y:S02]  /*9810*/  SEL R21, RZ, 0x20, P2 ;  /* 0x00000020ff157807 */ /* 0x000fe40001000000 */
[----:B------:R-:W-:Y:S01]  /*9820*/  ISETP.GE.AND P2, PT, R22, R65, PT ;  /* 0x000000411600720c */ /* 0x000fe20003f46270 */
[----:B------:R-:W-:-:S03]  /*9830*/  IMAD.IADD R22, R32, 0x1, R31 ;  /* 0x0000000120167824 */ /* 0x000fc600078e021f */
[----:B------:R-:W-:Y:S02]  /*9840*/  SEL R20, RZ, 0x40, P2 ;  /* 0x00000040ff147807 */ /* 0x000fe40001000000 */
[----:B------:R-:W-:Y:S02]  /*9850*/  ISETP.GE.AND P2, PT, R22, R65, PT ;  /* 0x000000411600720c */ /* 0x000fe40003f46270 */
[----:B------:R-:W-:Y:S02]  /*9860*/  IADD3 R20, PT, PT, R23, R21, R20 ;  /* 0x0000001517147210 */ /* 0x000fe40007ffe014 */
[----:B------:R-:W-:Y:S02]  /*9870*/  SEL R22, RZ, 0x80, P2 ;  /* 0x00000080ff167807 */ /* 0x000fe40001000000 */
[----:B------:R-:W-:Y:S01]  /*9880*/  ISETP.GE.AND P2, PT, R38, R65, PT ;  /* 0x000000412600720c */ /* 0x000fe20003f46270 */
[----:B------:R-:W-:-:S03]  /*9890*/  IMAD.IADD R38, R40, 0x1, R35 ;  /* 0x0000000128267824 */ /* 0x000fc600078e0223 */
[----:B------:R-:W-:Y:S02]  /*98a0*/  SEL R37, RZ, 0x100, P2 ;  /* 0x00000100ff257807 */ /* 0x000fe40001000000 */
[-C--:B------:R-:W-:Y:S02]  /*98b0*/  ISETP.GE.AND P2, PT, R26, R65.reuse, PT ;  /* 0x000000411a00720c */ /* 0x080fe40003f46270 */
[----:B------:R-:W-:Y:S01]  /*98c0*/  IADD3 R21, PT, PT, R20, R22, R37 ;  /* 0x0000001614157210 */ /* 0x000fe20007ffe025 */
[----:B------:R-:W-:Y:S01]  /*98d0*/  @!P6 IMAD R37, R73, 0x4, R68 ;  /* 0x000000044925e824 */ /* 0x000fe200078e0244 */
[----:B------:R-:W-:Y:S02]  /*98e0*/  SEL R25, RZ, 0x200, P2 ;  /* 0x00000200ff197807 */ /* 0x000fe40001000000 */
[----:B------:R-:W-:Y:S02]  /*98f0*/  ISETP.GE.AND P2, PT, R70, R65, PT ;  /* 0x000000414600720c */ /* 0x000fe40003f46270 */
[----:B------:R-:W-:-:S02]  /*9900*/  SEL R22, R28, R43, P6 ;  /* 0x0000002b1c167207 */ /* 0x000fc40003000000 */
[----:B------:R-:W-:Y:S01]  /*9910*/  SEL R26, RZ, 0x400, P2 ;  /* 0x00000400ff1a7807 */ /* 0x000fe20001000000 */
[----:B------:R0:W-:Y:S01]  /*9920*/  @!P6 LDS R43, [R37+0x804] ;  /* 0x00080400252be984 */ /* 0x0001e20000000800 */
[----:B------:R-:W-:Y:S02]  /*9930*/  ISETP.GE.AND P2, PT, R38, R65, PT ;  /* 0x000000412600720c */ /* 0x000fe40003f46270 */
[----:B------:R-:W-:Y:S01]  /*9940*/  IADD3 R23, PT, PT, R21, R25, R26 ;  /* 0x0000001915177210 */ /* 0x000fe20007ffe01a */
[----:B------:R-:W1:Y:S01]  /*9950*/  @P4 LDS R28, [R77+0x804] ;  /* 0x000804004d1c4984 */ /* 0x000e620000000800 */
[----:B------:R-:W-:Y:S01]  /*9960*/  SEL R39, RZ, 0x800, P2 ;  /* 0x00000800ff277807 */ /* 0x000fe20001000000 */
[----:B------:R-:W-:Y:S01]  /*9970*/  IMAD.IADD R26, R76, 0x1, R73 ;  /* 0x000000014c1a7824 */ /* 0x000fe200078e0249 */
[----:B------:R-:W-:Y:S01]  /*9980*/  BAR.SYNC.DEFER_BLOCKING 0x0 ;  /* 0x0000000000007b1d */ /* 0x000fe20000010000 */
[----:B------:R-:W-:-:S04]  /*9990*/  ISETP.GE.AND P2, PT, R72, R65, PT ;  /* 0x000000414800720c */ /* 0x000fc80003f46270 */
[----:B------:R-:W-:Y:S02]  /*99a0*/  SEL R38, RZ, 0x1000, P2 ;  /* 0x00001000ff267807 */ /* 0x000fe40001000000 */
[----:B------:R-:W-:Y:S01]  /*99b0*/  ISETP.GE.AND P2, PT, R24, R65, PT ;  /* 0x000000411800720c */ /* 0x000fe20003f46270 */
[----:B------:R-:W-:-:S03]  /*99c0*/  IMAD.IADD R24, R44, 0x1, R71 ;  /* 0x000000012c187824 */ /* 0x000fc600078e0247 */
[----:B------:R-:W-:Y:S02]  /*99d0*/  SEL R69, RZ, 0x2000, P2 ;  /* 0x00002000ff457807 */ /* 0x000fe40001000000 */
[-C--:B------:R-:W-:Y:S01]  /*99e0*/  ISETP.GE.AND P2, PT, R74, R65.reuse, PT ;  /* 0x000000414a00720c */ /* 0x080fe20003f46270 */
[----:B------:R-:W-:Y:S02]  /*99f0*/  IMAD.MOV.U32 R74, RZ, RZ, R76 ;  /* 0x000000ffff4a7224 */ /* 0x000fe400078e004c */
[----:B------:R-:W-:Y:S01]  /*9a00*/  @P4 VIADD R74, R76, 0x1 ;  /* 0x000000014c4a4836 */ /* 0x000fe20000000000 */
[----:B------:R-:W-:Y:S02]  /*9a10*/  SEL R27, RZ, 0x4000, P2 ;  /* 0x00004000ff1b7807 */ /* 0x000fe40001000000 */
[-C--:B------:R-:W-:Y:S02]  /*9a20*/  ISETP.GE.AND P2, PT, R24, R65.reuse, PT ;  /* 0x000000411800720c */ /* 0x080fe40003f46270 */
[----:B------:R-:W-:Y:S01]  /*9a30*/  ISETP.NE.AND P4, PT, R75, RZ, PT ;  /* 0x000000ff4b00720c */ /* 0x000fe20003f85270 */
[----:B------:R-:W-:Y:S01]  /*9a40*/  IMAD.MOV.U32 R75, RZ, RZ, R73 ;  /* 0x000000ffff4b7224 */ /* 0x000fe200078e0049 */
[----:B------:R-:W-:Y:S01]  /*9a50*/  SEL R72, RZ, 0x8000, P2 ;  /* 0x00008000ff487807 */ /* 0x000fe20001000000 */
[----:B------:R-:W-:Y:S01]  /*9a60*/  @!P6 VIADD R75, R73, 0x1 ;  /* 0x00000001494be836 */ /* 0x000fe20000000000 */
[----:B------:R-:W-:-:S02]  /*9a70*/  ISETP.GE.AND P2, PT, R78, R65, PT ;  /* 0x000000414e00720c */ /* 0x000fc40003f46270 */
[----:B------:R-:W-:Y:S02]  /*9a80*/  IADD3 R24, PT, PT, R23, R39, R38 ;  /* 0x0000002717187210 */ /* 0x000fe40007ffe026 */
[----:B------:R-:W-:Y:S02]  /*9a90*/  SEL R70, RZ, 0x10000, P2 ;  /* 0x00010000ff467807 */ /* 0x000fe40001000000 */
[----:B------:R-:W-:Y:S01]  /*9aa0*/  ISETP.GE.AND P2, PT, R26, R65, PT ;  /* 0x000000411a00720c */ /* 0x000fe20003f46270 */
[----:B------:R-:W-:Y:S01]  /*9ab0*/  IMAD.IADD R26, R74, 0x1, R75 ;  /* 0x000000014a1a7824 */ /* 0x000fe200078e024b */
[----:B------:R-:W-:Y:S02]  /*9ac0*/  IADD3 R25, PT, PT, R24, R69, R27 ;  /* 0x0000004518197210 */ /* 0x000fe40007ffe01b */
[----:B0-----:R-:W-:Y:S02]  /*9ad0*/  SEL R37, RZ, 0x20000, P2 ;  /* 0x00020000ff257807 */ /* 0x001fe40001000000 */
[----:B------:R-:W-:-:S02]  /*9ae0*/  ISETP.GE.AND P2, PT, R26, R65, PT ;  /* 0x000000411a00720c */ /* 0x000fc40003f46270 */
[----:B------:R-:W-:Y:S02]  /*9af0*/  IADD3 R26, PT, PT, R25, R72, R70 ;  /* 0x00000048191a7210 */ /* 0x000fe40007ffe046 */
[----:B------:R-:W-:Y:S02]  /*9b00*/  SEL R27, RZ, 0x40000, P2 ;  /* 0x00040000ff1b7807 */ /* 0x000fe40001000000 */
[----:B-1----:R-:W-:Y:S02]  /*9b10*/  ISETP.GE.AND P2, PT, R28, R43, PT ;  /* 0x0000002b1c00720c */ /* 0x002fe40003f46270 */
[----:B------:R-:W-:Y:S02]  /*9b20*/  IADD3 R27, PT, PT, R26, R37, R27 ;  /* 0x000000251a1b7210 */ /* 0x000fe40007ffe01b */
[----:B------:R-:W-:Y:S02]  /*9b30*/  SEL R37, R32, R31, P4 ;  /* 0x0000001f20257207 */ /* 0x000fe40002000000 */
[----:B------:R-:W-:Y:S01]  /*9b40*/  ISETP.NE.AND P4, PT, R66, RZ, PT ;  /* 0x000000ff4200720c */ /* 0x000fe20003f85270 */
[----:B------:R0:W1:Y:S01]  /*9b50*/  POPC R69, R27 ;  /* 0x0000001b00457309 */ /* 0x0000620000000000 */
[----:B------:R-:W-:-:S02]  /*9b60*/  ISETP.LT.AND P2, PT, R74, R29, !P2 ;  /* 0x0000001d4a00720c */ /* 0x000fc40005741270 */
[----:B------:R-:W-:Y:S02]  /*9b70*/  SEL R39, R40, R35, P0 ;  /* 0x0000002328277207 */ /* 0x000fe40000000000 */
[----:B------:R-:W-:Y:S02]  /*9b80*/  ISETP.GE.OR P2, PT, R75, R30, P2 ;  /* 0x0000001e4b00720c */ /* 0x000fe40001746670 */
[----:B------:R-:W-:Y:S02]  /*9b90*/  SEL R40, R42, R41, P1 ;  /* 0x000000292a287207 */ /* 0x000fe40000800000 */
[----:B------:R-:W-:Y:S02]  /*9ba0*/  SEL R41, R44, R71, P3 ;  /* 0x000000472c297207 */ /* 0x000fe40001800000 */
[----:B------:R-:W-:Y:S02]  /*9bb0*/  SEL R38, R34, R33, P5 ;  /* 0x0000002122267207 */ /* 0x000fe40002800000 */
[----:B------:R-:W-:-:S02]  /*9bc0*/  SEL R42, R76, R73, P6 ;  /* 0x000000494c2a7207 */ /* 0x000fc40003000000 */
[----:B------:R-:W-:Y:S02]  /*9bd0*/  SEL R43, R28, R43, P2 ;  /* 0x0000002b1c2b7207 */ /* 0x000fe40001000000 */
[----:B------:R-:W-:Y:S01]  /*9be0*/  SEL R44, R74, R75, P2 ;  /* 0x0000004b4a2c7207 */ /* 0x000fe20001000000 */
[----:B01----:R-:W-:Y:S06]  /*9bf0*/  @P4 BRA `(.L_x_124) ;  /* 0x0000000400b04947 */ /* 0x003fec0003800000 */
        /* <DEDUP_REMOVED lines=38> */
[----:B-1----:R-:W-:-:S05]  /*9e60*/  SEL R29, R29, RZ, P1 ;  /* 0x000000ff1d1d7207 */ /* 0x002fca0000800000 */
        /* <DEDUP_REMOVED lines=57> */
[C---:B------:R-:W-:Y:S02]  /*a200*/  ISETP.NE.AND P0, PT, R66.reuse, 0xe, PT ;  /* 0x0000000e4200780c */ /* 0x040fe40003f05270 */
[----:B------:R-:W-:Y:S02]  /*a210*/  ISETP.NE.AND P1, PT, R66, 0xf, PT ;  /* 0x0000000f4200780c */ /* 0x000fe40003f25270 */
[----:B------:R-:W-:Y:S01]  /*a220*/  SEL R32, R33, R32, !P0 ;  /* 0x0000002021207207 */ /* 0x000fe20004000000 */
[----:B------:R-:W-:Y:S01]  /*a230*/  IMAD.IADD R33, R70, 0x1, -R69 ;  /* 0x0000000146217824 */ /* 0x000fe200078e0a45 */
[----:B------:R-:W-:Y:S02]  /*a240*/  IADD3 R30, P0, PT, R30, R71, RZ ;  /* 0x000000471e1e7210 */ /* 0x000fe40007f1e0ff */
[----:B------:R-:W-:-:S02]  /*a250*/  SEL R32, R71, R32, !P1 ;  /* 0x0000002047207207 */ /* 0x000fc40004800000 */
[----:B------:R-:W-:Y:S01]  /*a260*/  SEL R33, R33, RZ, P3 ;  /* 0x000000ff21217207 */ /* 0x000fe20001800000 */
[----:B------:R-:W-:Y:S01]  /*a270*/  IMAD.X R31, R31, 0x1, R29, P0 ;  /* 0x000000011f1f7824 */ /* 0x000fe200000e061d */
[----:B------:R-:W-:Y:S02]  /*a280*/  SEL R32, R32, RZ, P2 ;  /* 0x000000ff20207207 */ /* 0x000fe40001000000 */
[----:B------:R-:W-:-:S03]  /*a290*/  CS2R R28, SRZ ;  /* 0x00000000001c7805 */ /* 0x000fc6000001ff00 */
[----:B------:R-:W-:Y:S01]  /*a2a0*/  IMAD.IADD R33, R33, 0x1, R32 ;  /* 0x0000000121217824 */ /* 0x000fe200078e0220 */
[----:B------:R-:W-:Y:S06]  /*a2b0*/  BRA `(.L_x_125) ;  /* 0x0000001400147947 */ /* 0x000fec0003800000 */
.L_x_124:
        /* <DEDUP_REMOVED lines=101> */
[----:B------:R-:W-:Y:S02]  /*a910*/  IADD3 R73, P0, PT, R30, R33, RZ ;  /* 0x000000211e497210 */ /* 0x000fe40007f1e0ff */
[----:B------:R-:W-:Y:S02]  /*a920*/  SEL R29, R33, R32, !P1 ;  /* 0x00000020211d7207 */ /* 0x000fe40004800000 */
[----:B------:R-:W-:Y:S01]  /*a930*/  ISETP.GT.U32.AND P1, PT, R36, 0x1f, PT ;  /* 0x0000001f2400780c */ /* 0x000fe20003f24070 */
[----:B------:R-:W-:Y:S02]  /*a940*/  IMAD.X R74, R31, 0x1, R35, P0 ;  /* 0x000000011f4a7824 */ /* 0x000fe400000e0623 */
[----:B------:R-:W-:-:S05]  /*a950*/  IMAD.IADD R33, R28, 0x1, R29 ;  /* 0x000000011c217824 */ /* 0x000fca00078e021d */
[----:B------:R-:W-:-:S05]  /*a960*/  SEL R70, R69, R33, !P2 ;  /* 0x0000002145467207 */ /* 0x000fca0005000000 */
[----:B------:R-:W-:Y:S05]  /*a970*/  @P1 BRA `(.L_x_126) ;  /* 0x0000000c00381947 */ /* 0x000fea0003800000 */
        /* <DEDUP_REMOVED lines=14> */
.L_x_127:
[----:B------:R-:W-:Y:S05]  /*aa60*/  NANOSLEEP 0x1c2 ;  /* 0x000001c20000795d */ /* 0x000fea0003800000 */
[----:B------:R-:W-:Y:S01]  /*aa70*/  NOP ;  /* 0x0000000000007918 */ /* 0x000fe20000000000 */
.L_x_128:
[----:B--2---:R-:W-:-:S03]  /*aa80*/  IMAD.WIDE.U32 R28, R36, 0x10, RZ ;  /* 0x00000010241c7825 */ /* 0x004fc600078e00ff */
[----:B------:R-:W-:Y:S02]  /*aa90*/  LOP3.LUT R35, R28, 0xfffffff0, RZ, 0x3c, !PT ;  /* 0xfffffff01c237812 */ /* 0x000fe400078e3cff */
        /* <DEDUP_REMOVED lines=10> */
.L_x_247:
[----:B------:R-:W-:Y:S05]  /*ab40*/  @!P0 BRA `(.L_x_130) ;  /* 0x0000000000388947 */ /* 0x000fea0003800000 */
[----:B------:R-:W-:-:S13]  /*ab50*/  ISETP.GT.U32.AND P1, PT, R66, 0x1f3, PT ;  /* 0x000001f34200780c */ /* 0x000fda0003f24070 */
.L_x_134:
[----:B------:R-:W-:Y:S05]  /*ab60*/  YIELD ;  /* 0x0000000000007946 */ /* 0x000fea0003800000 */
[----:B------:R-:W-:Y:S05]  /*ab70*/  @P1 BRA `(.L_x_131) ;  /* 0x0000000000081947 */ /* 0x000fea0003800000 */
[----:B------:R0:W-:Y:S06]  /*ab80*/  MEMBAR.SC.CTA ;  /* 0x0000000000007992 */ /* 0x0001ec0000000000 */
[----:B0-----:R-:W-:Y:S05]  /*ab90*/  BRA `(.L_x_132) ;  /* 0x0000000000087947 */ /* 0x001fea0003800000 */
.L_x_131:
[----:B------:R-:W-:Y:S05]  /*aba0*/  NANOSLEEP 0x15e ;  /* 0x0000015e0000795d */ /* 0x000fea0003800000 */
[----:B------:R-:W-:Y:S01]  /*abb0*/  NOP ;  /* 0x0000000000007918 */ /* 0x000fe20000000000 */
.L_x_132:
[----:B------:R-:W2:Y:S01]  /*abc0*/  LD.E.128.STRONG.GPU R28, desc[UR6][R34.64+0x200] ;  /* 0x00020006221c7980 */ /* 0x000ea2000c10fd00 */
[----:B------:R-:W-:Y:S01]  /*abd0*/  UMOV UR4, 0xffffffff ;  /* 0xffffffff00047882 */ /* 0x000fe20000000000 */
[----:B--2---:R-:W-:-:S04]  /*abe0*/  ISETP.NE.U32.AND P0, PT, R28, 0x63, PT ;  /* 0x000000631c00780c */ /* 0x004fc80003f05070 */
[----:B------:R-:W-:Y:S01]  /*abf0*/  ISETP.NE.AND.EX P0, PT, R29, RZ, PT, P0 ;  /* 0x000000ff1d00720c */ /* 0x000fe20003f05300 */
[----:B------:R-:W-:-:S12]  /*ac00*/  BRA.DIV UR4, `(.L_x_133) ;  /* 0x0000004604e47947 */ /* 0x000fd8000b800000 */
[----:B------:R-:W-:-:S13]  /*ac10*/  VOTE.ANY P0, !P0 ;  /* 0x0000000000ff7806 */ /* 0x000fda0004000100 */
.L_x_250:
[----:B------:R-:W-:Y:S05]  /*ac20*/  @P0 BRA `(.L_x_134) ;  /* 0xfffffffc00cc0947 */ /* 0x000fea000383ffff */
.L_x_130:
        /* <DEDUP_REMOVED lines=27> */
[----:B------:R-:W-:Y:S02]  /*ade0*/  IADD3 R31, P1, PT, R68, R77, RZ ;  /* 0x0000004d441f7210 */ /* 0x000fe40007f3e0ff */
[----:B-1----:R-:W-:-:S03]  /*adf0*/  SEL R34, R34, RZ, !P0 ;  /* 0x000000ff22227207 */ /* 0x002fc60004000000 */
[----:B------:R-:W0:Y:S02]  /*ae00*/  SHFL.DOWN PT, R68, R31, 0x4, R69 ;  /* 0x088000001f447989 */ /* 0x000e2400000e0045 */
[----:B------:R-:W-:Y:S02]  /*ae10*/  IMAD.X R76, R34, 0x1, R78, P1 ;  /* 0x00000001224c7824 */ /* 0x000fe400008e064e */
[----:B------:R-:W-:-:S03]  /*ae20*/  VIADD R34, R72, 0x4 ;  /* 0x0000000448227836 */ /* 0x000fc60000000000 */
[----:B------:R-:W1:Y:S02]  /*ae30*/  SHFL.DOWN PT, R30, R76, 0x4, R69 ;  /* 0x088000004c1e7989 */ /* 0x000e6400000e0045 */
[----:B------:R-:W-:-:S04]  /*ae40*/  ISETP.GT.AND P0, PT, R34, R69, PT ;  /* 0x000000452200720c */ /* 0x000fc80003f04270 */
        /* <DEDUP_REMOVED lines=13> */
[----:B------:R-:W-:Y:S01]  /*af20*/  IADD3 R31, P2, PT, R30, R34, RZ ;  /* 0x000000221e1f7210 */ /* 0x000fe20007f5e0ff */
[----:B------:R-:W-:Y:S01]  /*af30*/  IMAD.U32 R34, RZ, RZ, UR4 ;  /* 0x00000004ff227e24 */ /* 0x000fe2000f8e00ff */
        /* <DEDUP_REMOVED lines=12> */
.L_x_264:
[----:B------:R-:W-:Y:S05]  /*b000*/  @!P0 BRA `(.L_x_136) ;  /* 0x0000000400348947 */ /* 0x000fea0003800000 */
.L_x_144:
        /* <DEDUP_REMOVED lines=8> */
.L_x_267:
[----:B------:R-:W-:Y:S05]  /*b090*/  @!P0 BRA `(.L_x_138) ;  /* 0x00000000003c8947 */ /* 0x000fea0003800000 */
.L_x_142:
[----:B------:R-:W-:Y:S05]  /*b0a0*/  YIELD ;  /* 0x0000000000007946 */ /* 0x000fea0003800000 */
[----:B------:R-:W0:Y:S02]  /*b0b0*/  LDCU UR4, c[0x0][0x370] ;  /* 0x00006e00ff0477ac */ /* 0x000e240008000800 */
[----:B0-----:R-:W-:-:S09]  /*b0c0*/  UISETP.GT.U32.AND UP0, UPT, UR4, 0x1f3, UPT ;  /* 0x000001f30400788c */ /* 0x001fd2000bf04070 */
[----:B------:R-:W-:Y:S05]  /*b0d0*/  BRA.U UP0, `(.L_x_139) ;  /* 0x0000000100087547 */ /* 0x000fea000b800000 */
[----:B------:R0:W-:Y:S06]  /*b0e0*/  MEMBAR.SC.CTA ;  /* 0x0000000000007992 */ /* 0x0001ec0000000000 */
[----:B0-----:R-:W-:Y:S05]  /*b0f0*/  BRA `(.L_x_140) ;  /* 0x0000000000087947 */ /* 0x001fea0003800000 */
.L_x_139:
[----:B------:R-:W-:Y:S05]  /*b100*/  NANOSLEEP 0x15e ;  /* 0x0000015e0000795d */ /* 0x000fea0003800000 */
[----:B------:R-:W-:Y:S01]  /*b110*/  NOP ;  /* 0x0000000000007918 */ /* 0x000fe20000000000 */
.L_x_140:
[----:B------:R-:W2:Y:S01]  /*b120*/  LD.E.128.STRONG.GPU R28, desc[UR6][R68.64+-0x200] ;  /* 0xfffe0006441c7980 */ /* 0x000ea2000c10fd00 */
[----:B------:R-:W-:Y:S01]  /*b130*/  UMOV UR4, 0xffffffff ;  /* 0xffffffff00047882 */ /* 0x000fe20000000000 */
[----:B--2---:R-:W-:-:S04]  /*b140*/  ISETP.NE.U32.AND P0, PT, R28, 0x63, PT ;  /* 0x000000631c00780c */ /* 0x004fc80003f05070 */
[----:B------:R-:W-:Y:S01]  /*b150*/  ISETP.NE.AND.EX P0, PT, R29, RZ, PT, P0 ;  /* 0x000000ff1d00720c */ /* 0x000fe20003f05300 */
[----:B------:R-:W-:-:S12]  /*b160*/  BRA.DIV UR4, `(.L_x_141) ;  /* 0x0000004a04787947 */ /* 0x000fd8000b800000 */
[----:B------:R-:W-:-:S13]  /*b170*/  VOTE.ANY P0, !P0 ;  /* 0x0000000000ff7806 */ /* 0x000fda0004000100 */
.L_x_270:
[----:B------:R-:W-:Y:S05]  /*b180*/  @P0 BRA `(.L_x_142) ;  /* 0xfffffffc00c40947 */ /* 0x000fea000383ffff */
.L_x_138:
        /* <DEDUP_REMOVED lines=9> */
[----:B------:R-:W-:-:S05]  /*b220*/  VIADD R36, R72, 0x2 ;  /* 0x0000000248247836 */ /* 0x000fca0000000000 */
        /* <DEDUP_REMOVED lines=42> */
.L_x_284:
[----:B------:R-:W-:Y:S05]  /*b4d0*/  @P0 BRA `(.L_x_144) ;  /* 0xfffffff800cc0947 */ /* 0x000fea000383ffff */
.L_x_136:
        /* <DEDUP_REMOVED lines=20> */
.L_x_146:
[----:B------:R-:W-:Y:S05]  /*b620*/  BSYNC.RECONVERGENT B0 ;  /* 0x0000000000007941 */ /* 0x000fea0003800200 */
.L_x_145:
[----:B------:R0:W-:Y:S01]  /*b630*/  @!P1 STS.64 [R69+0x90], R34 ;  /* 0x0000902245009388 */ /* 0x0001e20000000a00 */
[----:B-1----:R-:W-:Y:S02]  /*b640*/  IMAD.MOV.U32 R33, RZ, RZ, R70 ;  /* 0x000000ffff217224 */ /* 0x002fe400078e0046 */
[----:B------:R-:W-:-:S07]  /*b650*/  @!P1 IMAD.MOV.U32 R33, RZ, RZ, R34 ;  /* 0x000000ffff219224 */ /* 0x000fce00078e0022 */
.L_x_126:
[----:B------:R-:W-:Y:S05]  /*b660*/  WARPSYNC.ALL ;  /* 0x0000000000007948 */ /* 0x000fea0003800000 */
[----:B------:R-:W-:Y:S01]  /*b670*/  ISETP.NE.AND P0, PT, R36, RZ, PT ;  /* 0x000000ff2400720c */ /* 0x000fe20003f05270 */
[----:B------:R-:W1:Y:S08]  /*b680*/  S2UR UR5, SR_CgaCtaId ;  /* 0x00000000000579c3 */ /* 0x000e700000008800 */
[----:B------:R-:W-:Y:S06]  /*b690*/  BAR.SYNC.DEFER_BLOCKING 0x0 ;  /* 0x0000000000007b1d */ /* 0x000fec0000010000 */
[----:B------:R-:W-:-:S02]  /*b6a0*/  UMOV UR4, 0x400 ;  /* 0x0000040000047882 */ /* 0x000fc40000000000 */
[----:B-1----:R-:W-:-:S06]  /*b6b0*/  ULEA UR4, UR5, UR4, 0x18 ;  /* 0x0000000405047291 */ /* 0x002fcc000f8ec0ff */
[----:B------:R-:W-:-:S03]  /*b6c0*/  IMAD.U32 R68, RZ, RZ, UR4 ;  /* 0x00000004ff447e24 */ /* 0x000fc6000f8e00ff */
[----:B------:R-:W1:Y:S04]  /*b6d0*/  @P0 LDS R32, [UR4+0x90] ;  /* 0x00009004ff200984 */ /* 0x000e680008000800 */
[----:B------:R2:W3:Y:S04]  /*b6e0*/  LDS.64 R28, [R68+0xa8] ;  /* 0x0000a800441c7984 */ /* 0x0004e80000000a00 */
[----:B------:R2:W4:Y:S02]  /*b6f0*/  LDS.64 R30, [R68+0xb8] ;  /* 0x0000b800441e7984 */ /* 0x0005240000000a00 */
[----:B-12---:R-:W-:-:S07]  /*b700*/  @P0 IMAD.IADD R33, R32, 0x1, R33 ;  /* 0x0000000120210824 */ /* 0x006fce00078e0221 */
.L_x_125:
[-C--:B------:R-:W-:Y:S01]  /*b710*/  ISETP.GE.AND P3, PT, R57, R65.reuse, PT ;  /* 0x000000413900720c */ /* 0x080fe20003f66270 */
[----:B---3--:R-:W-:Y:S01]  /*b720*/  IMAD.IADD R33, R33, 0x1, -R28 ;  /* 0x0000000121217824 */ /* 0x008fe200078e0a1c */
[-C--:B------:R-:W-:Y:S01]  /*b730*/  ISETP.GE.AND P4, PT, R4, R65.reuse, PT ;  /* 0x000000410400720c */ /* 0x080fe20003f86270 */
[----:B------:R-:W-:Y:S01]  /*b740*/  BAR.SYNC.DEFER_BLOCKING 0x0 ;  /* 0x0000000000007b1d */ /* 0x000fe20000010000 */
[-C--:B------:R-:W-:Y:S01]  /*b750*/  ISETP.GE.AND P5, PT, R3, R65.reuse, PT ;  /* 0x000000410300720c */ /* 0x080fe20003fa6270 */
[----:B0-----:R-:W-:Y:S01]  /*b760*/  IMAD.MOV.U32 R69, RZ, RZ, R33 ;  /* 0x000000ffff457224 */ /* 0x001fe200078e0021 */
[-C--:B------:R-:W-:Y:S02]  /*b770*/  ISETP.GE.AND P2, PT, R2, R65.reuse, PT ;  /* 0x000000410200720c */ /* 0x080fe40003f46270 */
[----:B------:R-:W-:Y:S01]  /*b780*/  ISETP.GE.AND P1, PT, R0, R65, PT ;  /* 0x000000410000720c */ /* 0x000fe20003f26270 */
[----:B------:R-:W-:Y:S01]  /*b790*/  BSSY.RECONVERGENT B0, `(.L_x_147) ;  /* 0x00000ea000007945 */ /* 0x000fe20003800200 */
[----:B------:R-:W-:-:S03]  /*b7a0*/  LOP3.LUT R66, R66, 0xffffff7f, RZ, 0xc0, !PT ;  /* 0xffffff7f42427812 */ /* 0x000fc600078ec0ff */
[C---:B------:R-:W-:Y:S02]  /*b7b0*/  @!P3 VIADD R69, R33.reuse, 0x1 ;  /* 0x000000012145b836 */ /* 0x040fe40000000000 */
[--C-:B------:R-:W-:Y:S02]  /*b7c0*/  @!P3 IMAD R34, R33, 0x4, R68.reuse ;  /* 0x000000042122b824 */ /* 0x100fe400078e0244 */
[C---:B------:R-:W-:Y:S02]  /*b7d0*/  @!P4 VIADD R32, R69.reuse, 0x1 ;  /* 0x000000014520c836 */ /* 0x040fe40000000000 */
[----:B------:R-:W-:Y:S02]  /*b7e0*/  @!P4 IMAD R35, R69, 0x4, R68 ;  /* 0x000000044523c824 */ /* 0x000fe400078e0244 */
[----:B------:R-:W-:-:S04]  /*b7f0*/  @!P4 IMAD.MOV.U32 R69, RZ, RZ, R32 ;  /* 0x000000ffff45c224 */ /* 0x000fc800078e0020 */
[C---:B------:R-:W-:Y:S02]  /*b800*/  @!P5 VIADD R32, R69.reuse, 0x1 ;  /* 0x000000014520d836 */ /* 0x040fe40000000000 */
[----:B------:R-:W-:Y:S01]  /*b810*/  @!P5 IMAD R71, R69, 0x4, R68 ;  /* 0x000000044547d824 */ /* 0x000fe200078e0244 */
[----:B------:R0:W-:Y:S01]  /*b820*/  @!P3 STS [R34+0x800], R59 ;  /* 0x0008003b2200b388 */ /* 0x0001e20000000800 */
[----:B------:R-:W-:-:S03]  /*b830*/  @!P5 IMAD.MOV.U32 R69, RZ, RZ, R32 ;  /* 0x000000ffff45d224 */ /* 0x000fc600078e0020 */
[----:B------:R1:W-:Y:S01]  /*b840*/  @!P4 STS [R35+0x800], R56 ;  /* 0x000800382300c388 */ /* 0x0003e20000000800 */
[C---:B------:R-:W-:Y:S02]  /*b850*/  @!P2 VIADD R32, R69.reuse, 0x1 ;  /* 0x000000014520a836 */ /* 0x040fe40000000000 */
[----:B------:R-:W-:Y:S01]  /*b860*/  @!P2 IMAD R73, R69, 0x4, R68 ;  /* 0x000000044549a824 */ /* 0x000fe200078e0244 */
[----:B------:R2:W-:Y:S01]  /*b870*/  @!P5 STS [R71+0x800], R54 ;  /* 0x000800364700d388 */ /* 0x0005e20000000800 */
        /* <DEDUP_REMOVED lines=39> */
[----:B------:R2:W-:Y:S01]  /*baf0*/  @P6 STS [R48+0x800], R11 ;  /* 0x0008000b30006388 */ /* 0x0005e20000000800 */
[----:B------:R-:W-:Y:S01]  /*bb00*/  @P6 IMAD.MOV.U32 R69, RZ, RZ, R6 ;  /* 0x000000ffff456224 */ /* 0x000fe200078e0006 */
[----:B------:R-:W-:-:S13]  /*bb10*/  LOP3.LUT P6, R24, R24, 0x1000, RZ, 0xc0, !PT ;  /* 0x0000100018187812 */ /* 0x000fda00078cc0ff */
[C---:B0-----:R-:W-:Y:S02]  /*bb20*/  @P6 IMAD R59, R69.reuse, 0x4, R68 ;  /* 0x00000004453b6824 */ /* 0x041fe400078e0244 */
[----:B------:R-:W-:-:S03]  /*bb30*/  @P6 VIADD R6, R69, 0x1 ;  /* 0x0000000145066836 */ /* 0x000fc60000000000 */
[----:B------:R-:W-:Y:S01]  /*bb40*/  @P6 STS [R59+0x800], R12 ;  /* 0x0008000c3b006388 */ /* 0x000fe20000000800 */
        /* <DEDUP_REMOVED lines=11> */
[----:B--2---:R-:W-:-:S13]  /*bc00*/  LOP3.LUT P6, R11, R26, 0x8000, RZ, 0xc0, !PT ;  /* 0x000080001a0b7812 */ /* 0x004fda00078cc0ff */
        /* <DEDUP_REMOVED lines=15> */
[----:B------:R-:W-:-:S05]  /*bd00*/  @P6 IMAD R8, R69, 0x4, R68 ;  /* 0x0000000445086824 */ /* 0x000fca00078e0244 */
[----:B------:R2:W-:Y:S01]  /*bd10*/  @P6 STS [R8+0x800], R43 ;  /* 0x0008002b08006388 */ /* 0x0005e20000000800 */
[----:B------:R-:W-:Y:S01]  /*bd20*/  BAR.SYNC.DEFER_BLOCKING 0x0 ;  /* 0x0000000000007b1d */ /* 0x000fe20000010000 */
[----:B----4-:R-:W-:-:S13]  /*bd30*/  ISETP.GE.AND P6, PT, R36, R30, PT ;  /* 0x0000001e2400720c */ /* 0x010fda0003fc6270 */
[----:B------:R-:W-:Y:S01]  /*bd40*/  @P6 LOP3.LUT R66, R66, 0x80, RZ, 0xfc, !PT ;  /* 0x0000008042426812 */ /* 0x000fe200078efcff */
[----:B--2---:R-:W-:Y:S06]  /*bd50*/  @P6 BRA `(.L_x_148) ;  /* 0x0000000800346947 */ /* 0x004fec0003800000 */
[----:B------:R-:W-:Y:S01]  /*bd60*/  IMAD.MOV.U32 R15, RZ, RZ, R36 ;  /* 0x000000ffff0f7224 */ /* 0x000fe200078e0024 */
[----:B------:R-:W-:Y:S01]  /*bd70*/  LOP3.LUT R17, RZ, R36, RZ, 0x33, !PT ;  /* 0x00000024ff117212 */ /* 0x000fe200078e33ff */
[----:B------:R-:W-:Y:S03]  /*bd80*/  BSSY.RECONVERGENT B1, `(.L_x_149) ;  /* 0x0000021000017945 */ /* 0x000fe60003800200 */
[----:B------:R-:W-:Y:S01]  /*bd90*/  LOP3.LUT R9, RZ, R15, RZ, 0x33, !PT ;  /* 0x0000000fff097212 */ /* 0x000fe200078e33ff */
[----:B------:R-:W-:-:S04]  /*bda0*/  IMAD.IADD R22, R17, 0x1, R30 ;  /* 0x0000000111167824 */ /* 0x000fc800078e021e */
[----:B------:R-:W-:-:S05]  /*bdb0*/  IMAD.IADD R9, R9, 0x1, R30 ;  /* 0x0000000109097824 */ /* 0x000fca00078e021e */
[----:B------:R-:W-:-:S04]  /*bdc0*/  LOP3.LUT R9, R9, 0x600, RZ, 0xc0, !PT ;  /* 0x0000060009097812 */ /* 0x000fc800078ec0ff */
[----:B------:R-:W-:-:S13]  /*bdd0*/  ISETP.NE.AND P6, PT, R9, 0x600, PT ;  /* 0x000006000900780c */ /* 0x000fda0003fc5270 */
[----:B------:R-:W-:Y:S05]  /*bde0*/  @!P6 BRA `(.L_x_150) ;  /* 0x000000000068e947 */ /* 0x000fea0003800000 */
[----:B------:R-:W0:Y:S01]  /*bdf0*/  LDCU.64 UR4, c[0x0][0x3b0] ;  /* 0x00007600ff0477ac */ /* 0x000e220008000a00 */
[C---:B------:R-:W-:Y:S01]  /*be00*/  IADD3 R59, P6, PT, R36.reuse, R28, RZ ;  /* 0x0000001c243b7210 */ /* 0x040fe20007fde0ff */
[----:B------:R-:W-:Y:S01]  /*be10*/  IMAD R14, R36, 0x4, R68 ;  /* 0x00000004240e7824 */ /* 0x000fe200078e0244 */
[----:B------:R-:W-:-:S03]  /*be20*/  LOP3.LUT R9, RZ, R36, RZ, 0x33, !PT ;  /* 0x00000024ff097212 */ /* 0x000fc600078e33ff */
[----:B------:R-:W-:Y:S02]  /*be30*/  IMAD.X R8, RZ, RZ, R29, P6 ;  /* 0x000000ffff087224 */ /* 0x000fe400030e061d */
[----:B------:R-:W-:Y:S01]  /*be40*/  VIADD R14, R14, 0x800 ;  /* 0x000008000e0e7836 */ /* 0x000fe20000000000 */
[----:B0-----:R-:W-:-:S04]  /*be50*/  LEA R18, P6, R59, UR4, 0x2 ;  /* 0x000000043b127c11 */ /* 0x001fc8000f8c10ff */
[----:B------:R-:W-:Y:S01]  /*be60*/  LEA.HI.X R59, R59, UR5, R8, 0x2, P6 ;  /* 0x000000053b3b7c11 */ /* 0x000fe2000b0f1408 */
[----:B------:R-:W-:-:S05]  /*be70*/  IMAD.IADD R8, R9, 0x1, R30 ;  /* 0x0000000109087824 */ /* 0x000fca00078e021e */
[C---:B------:R-:W-:Y:S02]  /*be80*/  LOP3.LUT R9, R8.reuse, 0x600, RZ, 0xc0, !PT ;  /* 0x0000060008097812 */ /* 0x040fe400078ec0ff */
[----:B------:R-:W-:-:S03]  /*be90*/  LEA.HI R8, R8, 0x1, RZ, 0x17 ;  /* 0x0000000108087811 */ /* 0x000fc600078fb8ff */
[----:B------:R-:W-:Y:S01]  /*bea0*/  VIADD R9, R9, 0x200 ;  /* 0x0000020009097836 */ /* 0x000fe20000000000 */
[----:B------:R-:W-:-:S04]  /*beb0*/  LOP3.LUT R8, R8, 0x3, RZ, 0xc0, !PT ;  /* 0x0000000308087812 */ /* 0x000fc800078ec0ff */
[----:B------:R-:W-:Y:S01]  /*bec0*/  LOP3.LUT R9, R9, 0x600, RZ, 0xc0, !PT ;  /* 0x0000060009097812 */ /* 0x000fe200078ec0ff */
[----:B------:R-:W-:-:S04]  /*bed0*/  IMAD.MOV R17, RZ, RZ, -R8 ;  /* 0x000000ffff117224 */ /* 0x000fc800078e0a08 */
[----:B------:R-:W-:-:S07]  /*bee0*/  IMAD.IADD R15, R9, 0x1, R36 ;  /* 0x00000001090f7824 */ /* 0x000fce00078e0224 */
.L_x_151:
        /* <DEDUP_REMOVED lines=10> */
.L_x_150:
[----:B------:R-:W-:Y:S05]  /*bf90*/  BSYNC.RECONVERGENT B1 ;  /* 0x0000000000017941 */ /* 0x000fea0003800200 */
.L_x_149:
[----:B------:R-:W-:-:S13]  /*bfa0*/  ISETP.GE.U32.AND P6, PT, R22, 0x600, PT ;  /* 0x000006001600780c */ /* 0x000fda0003fc6070 */
[----:B------:R-:W-:Y:S05]  /*bfb0*/  @!P6 BRA `(.L_x_148) ;  /* 0x00000004009ce947 */ /* 0x000fea0003800000 */
[----:B------:R-:W1:Y:S01]  /*bfc0*/  LDCU.64 UR4, c[0x0][0x3b0] ;  /* 0x00007600ff0477ac */ /* 0x000e620008000a00 */
[----:B0-----:R-:W-:Y:S01]  /*bfd0*/  IADD3 R9, P6, PT, R15, R28, RZ ;  /* 0x0000001c0f097210 */ /* 0x001fe20007fde0ff */
[----:B------:R-:W-:Y:S01]  /*bfe0*/  IMAD.IADD R18, R30, 0x1, -R15 ;  /* 0x000000011e127824 */ /* 0x000fe200078e0a0f */
[----:B------:R-:W-:Y:S01]  /*bff0*/  P2R R17, PR, RZ, 0x1 ;  /* 0x00000001ff117803 */ /* 0x000fe20000000000 */
[----:B------:R-:W-:Y:S01]  /*c000*/  BSSY.RECONVERGENT B1, `(.L_x_152) ;  /* 0x000003a000017945 */ /* 0x000fe20003800200 */
[----:B------:R-:W-:Y:S01]  /*c010*/  PLOP3.LUT P0, PT, PT, PT, PT, 0x80, 0x8 ;  /* 0x000000000008781c */ /* 0x000fe20003f0f070 */
[----:B------:R-:W-:Y:S01]  /*c020*/  IMAD.X R14, RZ, RZ, R29, P6 ;  /* 0x000000ffff0e7224 */ /* 0x000fe200030e061d */
[----:B------:R-:W-:Y:S02]  /*c030*/  LOP3.LUT R66, R66, 0xfffffffe, RZ, 0xc0, !PT ;  /* 0xfffffffe42427812 */ /* 0x000fe400078ec0ff */
[----:B-1----:R-:W-:-:S09]  /*c040*/  LEA R8, P6, R9, UR4, 0x2 ;  /* 0x0000000409087c11 */ /* 0x002fd2000f8c10ff */
[----:B------:R-:W-:Y:S02]  /*c050*/  @P0 LOP3.LUT R66, R66, 0x1, RZ, 0xfc, !PT ;  /* 0x0000000142420812 */ /* 0x000fe400078efcff */
[----:B------:R-:W-:Y:S01]  /*c060*/  LEA.HI.X R9, R9, UR5, R14, 0x2, P6 ;  /* 0x0000000509097c11 */ /* 0x000fe2000b0f140e */
[----:B------:R-:W-:Y:S01]  /*c070*/  IMAD R14, R15, 0x4, R68 ;  /* 0x000000040f0e7824 */ /* 0x000fe200078e0244 */
[----:B------:R-:W-:Y:S02]  /*c080*/  IADD3 R8, P6, PT, R8, 0x1000, RZ ;  /* 0x0000100008087810 */ /* 0x000fe40007fde0ff */
[----:B------:R-:W-:Y:S01]  /*c090*/  ISETP.NE.AND P0, PT, R17, RZ, PT ;  /* 0x000000ff1100720c */ /* 0x000fe20003f05270 */
[----:B------:R-:W-:Y:S02]  /*c0a0*/  VIADD R14, R14, 0x2000 ;  /* 0x000020000e0e7836 */ /* 0x000fe40000000000 */
[----:B------:R-:W-:Y:S01]  /*c0b0*/  IMAD.X R9, RZ, RZ, R9, P6 ;  /* 0x000000ffff097224 */ /* 0x000fe200030e0609 */
[----:B------:R-:W-:-:S13]  /*c0c0*/  ISETP.GT.AND P6, PT, R18, 0x1800, PT ;  /* 0x000018001200780c */ /* 0x000fda0003fc4270 */
[----:B------:R-:W-:Y:S05]  /*c0d0*/  @!P6 BRA `(.L_x_153) ;  /* 0x0000000000b0e947 */ /* 0x000fea0003800000 */
[----:B------:R-:W-:Y:S01]  /*c0e0*/  PLOP3.LUT P6, PT, PT, PT, PT, 0x8, 0x80 ;  /* 0x000000000080781c */ /* 0x000fe20003fce170 */
[----:B------:R-:W-:Y:S01]  /*c0f0*/  VIADD R22, R30, 0xffffe800 ;  /* 0xffffe8001e167836 */ /* 0x000fe20000000000 */
[----:B------:R-:W-:-:S11]  /*c100*/  LOP3.LUT R66, R66, 0xfffffffe, RZ, 0xc0, !PT ;  /* 0xfffffffe42427812 */ /* 0x000fd600078ec0ff */
[----:B------:R-:W-:-:S07]  /*c110*/  @P6 LOP3.LUT R66, R66, 0x1, RZ, 0xfc, !PT ;  /* 0x0000000142426812 */ /* 0x000fce00078efcff */
.L_x_154:
        /* <DEDUP_REMOVED lines=40> */
.L_x_153:
[----:B------:R-:W-:Y:S05]  /*c3a0*/  BSYNC.RECONVERGENT B1 ;  /* 0x0000000000017941 */ /* 0x000fea0003800200 */
.L_x_152:
[----:B------:R-:W-:Y:S01]  /*c3b0*/  IMAD.IADD R17, R30, 0x1, -R15 ;  /* 0x000000011e117824 */ /* 0x000fe200078e0a0f */
[----:B------:R-:W-:Y:S04]  /*c3c0*/  BSSY.RECONVERGENT B1, `(.L_x_155) ;  /* 0x000001c000017945 */ /* 0x000fe80003800200 */
[----:B------:R-:W-:-:S13]  /*c3d0*/  ISETP.GT.AND P6, PT, R17, 0x800, PT ;  /* 0x000008001100780c */ /* 0x000fda0003fc4270 */
[----:B------:R-:W-:Y:S05]  /*c3e0*/  @!P6 BRA `(.L_x_156) ;  /* 0x000000000064e947 */ /* 0x000fea0003800000 */
[----:B------:R-:W0:Y:S01]  /*c3f0*/  LDS R17, [R14+-0x1800] ;  /* 0xffe800000e117984 */ /* 0x000e220000000800 */
[----:B------:R-:W-:Y:S01]  /*c400*/  IADD3 R18, P6, PT, R8, 0x4000, RZ ;  /* 0x0000400008127810 */ /* 0x000fe20007fde0ff */
[----:B------:R-:W-:Y:S01]  /*c410*/  VIADD R15, R15, 0x1000 ;  /* 0x000010000f0f7836 */ /* 0x000fe20000000000 */
[----:B------:R-:W-:Y:S01]  /*c420*/  LOP3.LUT R66, R66, 0xfffffffe, RZ, 0xc0, !PT ;  /* 0xfffffffe42427812 */ /* 0x000fe200078ec0ff */
[----:B------:R-:W1:Y:S02]  /*c430*/  LDS R43, [R14+-0x1000] ;  /* 0xfff000000e2b7984 */ /* 0x000e640000000800 */
[----:B------:R-:W-:Y:S01]  /*c440*/  IMAD.X R79, RZ, RZ, R9, P6 ;  /* 0x000000ffff4f7224 */ /* 0x000fe200030e0609 */
[----:B------:R-:W-:Y:S01]  /*c450*/  PLOP3.LUT P6, PT, PT, PT, PT, 0x8, 0x80 ;  /* 0x000000000080781c */ /* 0x000fe20003fce170 */
[----:B------:R-:W2:Y:S04]  /*c460*/  LDS R59, [R14+-0x800] ;  /* 0xfff800000e3b7984 */ /* 0x000ea80000000800 */
[----:B------:R-:W3:Y:S04]  /*c470*/  LDS R69, [R14] ;  /* 0x000000000e457984 */ /* 0x000ee80000000800 */
[----:B------:R-:W4:Y:S04]  /*c480*/  LDS R71, [R14+0x800] ;  /* 0x000800000e477984 */ /* 0x000f280000000800 */
[----:B------:R-:W5:Y:S01]  /*c490*/  LDS R73, [R14+0x1000] ;  /* 0x001000000e497984 */ /* 0x000f620000000800 */
[----:B------:R-:W-:-:S03]  /*c4a0*/  @P6 LOP3.LUT R66, R66, 0x1, RZ, 0xfc, !PT ;  /* 0x0000000142426812 */ /* 0x000fc600078efcff */
[----:B------:R-:W5:Y:S04]  /*c4b0*/  LDS R75, [R14+0x1800] ;  /* 0x001800000e4b7984 */ /* 0x000f680000000800 */
[----:B------:R0:W5:Y:S02]  /*c4c0*/  LDS R77, [R14+0x2000] ;  /* 0x002000000e4d7984 */ /* 0x0001640000000800 */
[----:B0-----:R-:W-:Y:S02]  /*c4d0*/  VIADD R14, R14, 0x4000 ;  /* 0x000040000e0e7836 */ /* 0x001fe40000000000 */
        /* <DEDUP_REMOVED lines=10> */
.L_x_156:
[----:B------:R-:W-:Y:S05]  /*c580*/  BSYNC.RECONVERGENT B1 ;  /* 0x0000000000017941 */ /* 0x000fea0003800200 */
.L_x_155:
[----:B------:R-:W-:-:S04]  /*c590*/  LOP3.LUT P6, RZ, R66, 0x1, RZ, 0xc0, !PT ;  /* 0x0000000142ff7812 */ /* 0x000fc800078cc0ff */
        /* <DEDUP_REMOVED lines=9> */
.L_x_148:
[----:B------:R-:W-:Y:S05]  /*c630*/  BSYNC.RECONVERGENT B0 ;  /* 0x0000000000007941 */ /* 0x000fea0003800200 */
.L_x_147:
[----:B------:R-:W0:Y:S01]  /*c640*/  LDCU.128 UR8, c[0x0][0x390] ;  /* 0x00007200ff0877ac */ /* 0x000e220008000c00 */
[----:B------:R-:W-:Y:S01]  /*c650*/  BSSY.RECONVERGENT B0, `(.L_x_157) ;  /* 0x000000a000007945 */ /* 0x000fe20003800200 */
[----:B0---4-:R-:W-:-:S04]  /*c660*/  IADD3 R8, P6, PT, R61, UR8, RZ ;  /* 0x000000083d087c10 */ /* 0x011fc8000ffde0ff */
[----:B------:R-:W-:Y:S02]  /*c670*/  IADD3.X R9, PT, PT, R60, UR9, RZ, P6, !PT ;  /* 0x000000093c097c10 */ /* 0x000fe4000b7fe4ff */
[----:B------:R-:W-:-:S04]  /*c680*/  IADD3 R14, P6, PT, R63, UR10, RZ ;  /* 0x0000000a3f0e7c10 */ /* 0x000fc8000ffde0ff */
[----:B------:R-:W-:Y:S02]  /*c690*/  IADD3.X R15, PT, PT, R62, UR11, RZ, P6, !PT ;  /* 0x0000000b3e0f7c10 */ /* 0x000fe4000b7fe4ff */
[----:B------:R-:W-:-:S13]  /*c6a0*/  ISETP.GE.AND P6, PT, R36, R64, PT ;  /* 0x000000402400720c */ /* 0x000fda0003fc6270 */
[----:B------:R-:W-:Y:S05]  /*c6b0*/  @P6 BRA `(.L_x_158) ;  /* 0x00000000000c6947 */ /* 0x000fea0003800000 */
[----:B------:R-:W-:-:S13]  /*c6c0*/  ISETP.GE.AND P6, PT, R36, R67, PT ;  /* 0x000000432400720c */ /* 0x000fda0003fc6270 */
[----:B------:R0:W5:Y:S04]  /*c6d0*/  @!P6 LDG.E R75, desc[UR6][R8.64] ;  /* 0x00000006084be981 */ /* 0x000168000c1e1900 */
[----:B------:R0:W5:Y:S02]  /*c6e0*/  @P6 LDG.E R75, desc[UR6][R14.64] ;  /* 0x000000060e4b6981 */ /* 0x000164000c1e1900 */
.L_x_158:
[----:B------:R-:W-:Y:S05]  /*c6f0*/  BSYNC.RECONVERGENT B0 ;  /* 0x0000000000007941 */ /* 0x000fea0003800200 */
.L_x_157:
[----:B------:R-:W-:Y:S01]  /*c700*/  VIADD R17, R36, 0x200 ;  /* 0x0000020024117836 */ /* 0x000fe20000000000 */
[----:B------:R-:W-:Y:S04]  /*c710*/  BSSY.RECONVERGENT B0, `(.L_x_159) ;  /* 0x0000006000007945 */ /* 0x000fe80003800200 */
[----:B------:R-:W-:-:S13]  /*c720*/  ISETP.GE.AND P6, PT, R17, R64, PT ;  /* 0x000000401100720c */ /* 0x000fda0003fc6270 */
[----:B------:R-:W-:Y:S05]  /*c730*/  @P6 BRA `(.L_x_160) ;  /* 0x00000000000c6947 */ /* 0x000fea0003800000 */
[----:B------:R-:W-:-:S13]  /*c740*/  ISETP.GE.AND P6, PT, R17, R67, PT ;  /* 0x000000431100720c */ /* 0x000fda0003fc6270 */
[----:B------:R1:W5:Y:S04]  /*c750*/  @P6 LDG.E R77, desc[UR6][R14.64+0x800] ;  /* 0x000800060e4d6981 */ /* 0x000368000c1e1900 */
[----:B------:R1:W5:Y:S02]  /*c760*/  @!P6 LDG.E R77, desc[UR6][R8.64+0x800] ;  /* 0x00080006084de981 */ /* 0x000364000c1e1900 */
.L_x_160:
[----:B------:R-:W-:Y:S05]  /*c770*/  BSYNC.RECONVERGENT B0 ;  /* 0x0000000000007941 */ /* 0x000fea0003800200 */
.L_x_159:
[----:B------:R-:W-:Y:S01]  /*c780*/  LOP3.LUT R17, R36, 0x400, RZ, 0xfc, !PT ;  /* 0x0000040024117812 */ /* 0x000fe200078efcff */
[----:B------:R-:W-:Y:S03]  /*c790*/  BSSY.RECONVERGENT B0, `(.L_x_161) ;  /* 0x0000006000007945 */ /* 0x000fe60003800200 */
[----:B------:R-:W-:-:S13]  /*c7a0*/  ISETP.GE.AND P6, PT, R17, R64, PT ;  /* 0x000000401100720c */ /* 0x000fda0003fc6270 */
[----:B------:R-:W-:Y:S05]  /*c7b0*/  @P6 BRA `(.L_x_162) ;  /* 0x00000000000c6947 */ /* 0x000fea0003800000 */
[----:B------:R-:W-:-:S13]  /*c7c0*/  ISETP.GE.AND P6, PT, R17, R67, PT ;  /* 0x000000431100720c */ /* 0x000fda0003fc6270 */
[----:B------:R2:W5:Y:S04]  /*c7d0*/  @P6 LDG.E R79, desc[UR6][R14.64+0x1000] ;  /* 0x001000060e4f6981 */ /* 0x000568000c1e1900 */
[----:B------:R2:W5:Y:S02]  /*c7e0*/  @!P6 LDG.E R79, desc[UR6][R8.64+0x1000] ;  /* 0x00100006084fe981 */ /* 0x000564000c1e1900 */
.L_x_162:
[----:B------:R-:W-:Y:S05]  /*c7f0*/  BSYNC.RECONVERGENT B0 ;  /* 0x0000000000007941 */ /* 0x000fea0003800200 */
.L_x_161:
[----:B------:R-:W-:Y:S01]  /*c800*/  VIADD R17, R36, 0x600 ;  /* 0x0000060024117836 */ /* 0x000fe20000000000 */
[----:B------:R-:W-:Y:S04]  /*c810*/  BSSY.RECONVERGENT B0, `(.L_x_163) ;  /* 0x0000006000007945 */ /* 0x000fe80003800200 */
[----:B------:R-:W-:-:S13]  /*c820*/  ISETP.GE.AND P6, PT, R17, R64, PT ;  /* 0x000000401100720c */ /* 0x000fda0003fc6270 */
[----:B------:R-:W-:Y:S05]  /*c830*/  @P6 BRA `(.L_x_164) ;  /* 0x00000000000c6947 */ /* 0x000fea0003800000 */
[----:B------:R-:W-:-:S13]  /*c840*/  ISETP.GE.AND P6, PT, R17, R67, PT ;  /* 0x000000431100720c */ /* 0x000fda0003fc6270 */
[----:B------:R3:W5:Y:S04]  /*c850*/  @P6 LDG.E R81, desc[UR6][R14.64+0x1800] ;  /* 0x001800060e516981 */ /* 0x000768000c1e1900 */
[----:B------:R3:W5:Y:S02]  /*c860*/  @!P6 LDG.E R81, desc[UR6][R8.64+0x1800] ;  /* 0x001800060851e981 */ /* 0x000764000c1e1900 */
.L_x_164:
[----:B------:R-:W-:Y:S05]  /*c870*/  BSYNC.RECONVERGENT B0 ;  /* 0x0000000000007941 */ /* 0x000fea0003800200 */
.L_x_163:
[----:B------:R-:W-:Y:S01]  /*c880*/  LOP3.LUT R17, R36, 0x800, RZ, 0xfc, !PT ;  /* 0x0000080024117812 */ /* 0x000fe200078efcff */
[----:B------:R-:W-:Y:S03]  /*c890*/  BSSY.RECONVERGENT B0, `(.L_x_165) ;  /* 0x0000006000007945 */ /* 0x000fe60003800200 */
[----:B------:R-:W-:-:S13]  /*c8a0*/  ISETP.GE.AND P6, PT, R17, R64, PT ;  /* 0x000000401100720c */ /* 0x000fda0003fc6270 */
[----:B------:R-:W-:Y:S05]  /*c8b0*/  @P6 BRA `(.L_x_166) ;  /* 0x00000000000c6947 */ /* 0x000fea0003800000 */
[----:B------:R-:W-:-:S13]  /*c8c0*/  ISETP.GE.AND P6, PT, R17, R67, PT ;  /* 0x000000431100720c */ /* 0x000fda0003fc6270 */
[----:B------:R4:W5:Y:S04]  /*c8d0*/  @P6 LDG.E R83, desc[UR6][R14.64+0x2000] ;  /* 0x002000060e536981 */ /* 0x000968000c1e1900 */
[----:B------:R4:W5:Y:S02]  /*c8e0*/  @!P6 LDG.E R83, desc[UR6][R8.64+0x2000] ;  /* 0x002000060853e981 */ /* 0x000964000c1e1900 */
.L_x_166:
[----:B------:R-:W-:Y:S05]  /*c8f0*/  BSYNC.RECONVERGENT B0 ;  /* 0x0000000000007941 */ /* 0x000fea0003800200 */
.L_x_165:
[----:B------:R-:W-:Y:S01]  /*c900*/  VIADD R17, R36, 0xa00 ;  /* 0x00000a0024117836 */ /* 0x000fe20000000000 */
[----:B------:R-:W-:Y:S04]  /*c910*/  BSSY.RECONVERGENT B0, `(.L_x_167) ;  /* 0x0000006000007945 */ /* 0x000fe80003800200 */
[----:B------:R-:W-:-:S13]  /*c920*/  ISETP.GE.AND P6, PT, R17, R64, PT ;  /* 0x000000401100720c */ /* 0x000fda0003fc6270 */
[----:B------:R-:W-:Y:S05]  /*c930*/  @P6 BRA `(.L_x_168) ;  /* 0x00000000000c6947 */ /* 0x000fea0003800000 */
[----:B------:R-:W-:-:S13]  /*c940*/  ISETP.GE.AND P6, PT, R17, R67, PT ;  /* 0x000000431100720c */ /* 0x000fda0003fc6270 */
[----:B------:R0:W5:Y:S04]  /*c950*/  @P6 LDG.E R85, desc[UR6][R14.64+0x2800] ;  /* 0x002800060e556981 */ /* 0x000168000c1e1900 */
[----:B------:R0:W5:Y:S02]  /*c960*/  @!P6 LDG.E R85, desc[UR6][R8.64+0x2800] ;  /* 0x002800060855e981 */ /* 0x000164000c1e1900 */
.L_x_168:
[----:B------:R-:W-:Y:S05]  /*c970*/  BSYNC.RECONVERGENT B0 ;  /* 0x0000000000007941 */ /* 0x000fea0003800200 */
.L_x_167:
[----:B------:R-:W-:Y:S01]  /*c980*/  LOP3.LUT R17, R36, 0xc00, RZ, 0xfc, !PT ;  /* 0x00000c0024117812 */ /* 0x000fe200078efcff */
[----:B------:R-:W-:Y:S03]  /*c990*/  BSSY.RECONVERGENT B0, `(.L_x_169) ;  /* 0x0000006000007945 */ /* 0x000fe60003800200 */
[----:B------:R-:W-:-:S13]  /*c9a0*/  ISETP.GE.AND P6, PT, R17, R64, PT ;  /* 0x000000401100720c */ /* 0x000fda0003fc6270 */
[----:B------:R-:W-:Y:S05]  /*c9b0*/  @P6 BRA `(.L_x_170) ;  /* 0x00000000000c6947 */ /* 0x000fea0003800000 */
[----:B------:R-:W-:-:S13]  /*c9c0*/  ISETP.GE.AND P6, PT, R17, R67, PT ;  /* 0x000000431100720c */ /* 0x000fda0003fc6270 */
[----:B------:R0:W5:Y:S04]  /*c9d0*/  @P6 LDG.E R87, desc[UR6][R14.64+0x3000] ;  /* 0x003000060e576981 */ /* 0x000168000c1e1900 */
[----:B------:R0:W5:Y:S02]  /*c9e0*/  @!P6 LDG.E R87, desc[UR6][R8.64+0x3000] ;  /* 0x003000060857e981 */ /* 0x000164000c1e1900 */
.L_x_170:
[----:B------:R-:W-:Y:S05]  /*c9f0*/  BSYNC.RECONVERGENT B0 ;  /* 0x0000000000007941 */ /* 0x000fea0003800200 */
.L_x_169:
[----:B------:R-:W-:Y:S01]  /*ca00*/  VIADD R17, R36, 0xe00 ;  /* 0x00000e0024117836 */ /* 0x000fe20000000000 */
[----:B------:R-:W-:Y:S04]  /*ca10*/  BSSY.RECONVERGENT B0, `(.L_x_171) ;  /* 0x0000006000007945 */ /* 0x000fe80003800200 */
[----:B------:R-:W-:-:S13]  /*ca20*/  ISETP.GE.AND P6, PT, R17, R64, PT ;  /* 0x000000401100720c */ /* 0x000fda0003fc6270 */
[----:B------:R-:W-:Y:S05]  /*ca30*/  @P6 BRA `(.L_x_172) ;  /* 0x00000000000c6947 */ /* 0x000fea0003800000 */
[----:B------:R-:W-:-:S13]  /*ca40*/  ISETP.GE.AND P6, PT, R17, R67, PT ;  /* 0x000000431100720c */ /* 0x000fda0003fc6270 */
[----:B------:R0:W5:Y:S04]  /*ca50*/  @P6 LDG.E R89, desc[UR6][R14.64+0x3800] ;  /* 0x003800060e596981 */ /* 0x000168000c1e1900 */
[----:B------:R0:W5:Y:S02]  /*ca60*/  @!P6 LDG.E R89, desc[UR6][R8.64+0x3800] ;  /* 0x003800060859e981 */ /* 0x000164000c1e1900 */
.L_x_172:
[----:B------:R-:W-:Y:S05]  /*ca70*/  BSYNC.RECONVERGENT B0 ;  /* 0x0000000000007941 */ /* 0x000fea0003800200 */
.L_x_171:
[----:B------:R-:W-:Y:S01]  /*ca80*/  LOP3.LUT R17, R36, 0x1000, RZ, 0xfc, !PT ;  /* 0x0000100024117812 */ /* 0x000fe200078efcff */
[----:B------:R-:W-:Y:S03]  /*ca90*/  BSSY.RECONVERGENT B0, `(.L_x_173) ;  /* 0x0000006000007945 */ /* 0x000fe60003800200 */
[----:B------:R-:W-:-:S13]  /*caa0*/  ISETP.GE.AND P6, PT, R17, R64, PT ;  /* 0x000000401100720c */ /* 0x000fda0003fc6270 */
[----:B------:R-:W-:Y:S05]  /*cab0*/  @P6 BRA `(.L_x_174) ;  /* 0x00000000000c6947 */ /* 0x000fea0003800000 */
[----:B------:R-:W-:-:S13]  /*cac0*/  ISETP.GE.AND P6, PT, R17, R67, PT ;  /* 0x000000431100720c */ /* 0x000fda0003fc6270 */
[----:B------:R0:W5:Y:S04]  /*cad0*/  @P6 LDG.E R91, desc[UR6][R14.64+0x4000] ;  /* 0x004000060e5b6981 */ /* 0x000168000c1e1900 */
[----:B------:R0:W5:Y:S02]  /*cae0*/  @!P6 LDG.E R91, desc[UR6][R8.64+0x4000] ;  /* 0x00400006085be981 */ /* 0x000164000c1e1900 */
.L_x_174:
[----:B------:R-:W-:Y:S05]  /*caf0*/  BSYNC.RECONVERGENT B0 ;  /* 0x0000000000007941 */ /* 0x000fea0003800200 */
.L_x_173:
[----:B------:R-:W-:Y:S01]  /*cb00*/  VIADD R17, R36, 0x1200 ;  /* 0x0000120024117836 */ /* 0x000fe20000000000 */
[----:B------:R-:W-:Y:S04]  /*cb10*/  BSSY.RECONVERGENT B0, `(.L_x_175) ;  /* 0x0000006000007945 */ /* 0x000fe80003800200 */
[----:B------:R-:W-:-:S13]  /*cb20*/  ISETP.GE.AND P6, PT, R17, R64, PT ;  /* 0x000000401100720c */ /* 0x000fda0003fc6270 */
[----:B------:R-:W-:Y:S05]  /*cb30*/  @P6 BRA `(.L_x_176) ;  /* 0x00000000000c6947 */ /* 0x000fea0003800000 */
[----:B------:R-:W-:-:S13]  /*cb40*/  ISETP.GE.AND P6, PT, R17, R67, PT ;  /* 0x000000431100720c */ /* 0x000fda0003fc6270 */
[----:B------:R0:W5:Y:S04]  /*cb50*/  @P6 LDG.E R73, desc[UR6][R14.64+0x4800] ;  /* 0x004800060e496981 */ /* 0x000168000c1e1900 */
[----:B------:R0:W5:Y:S02]  /*cb60*/  @!P6 LDG.E R73, desc[UR6][R8.64+0x4800] ;  /* 0x004800060849e981 */ /* 0x000164000c1e1900 */
.L_x_176:
[----:B------:R-:W-:Y:S05]  /*cb70*/  BSYNC.RECONVERGENT B0 ;  /* 0x0000000000007941 */ /* 0x000fea0003800200 */
.L_x_175:
[----:B------:R-:W-:Y:S01]  /*cb80*/  LOP3.LUT R17, R36, 0x1400, RZ, 0xfc, !PT ;  /* 0x0000140024117812 */ /* 0x000fe200078efcff */
[----:B------:R-:W-:Y:S03]  /*cb90*/  BSSY.RECONVERGENT B0, `(.L_x_177) ;  /* 0x0000006000007945 */ /* 0x000fe60003800200 */
[----:B------:R-:W-:-:S13]  /*cba0*/  ISETP.GE.AND P6, PT, R17, R64, PT ;  /* 0x000000401100720c */ /* 0x000fda0003fc6270 */
[----:B------:R-:W-:Y:S05]  /*cbb0*/  @P6 BRA `(.L_x_178) ;  /* 0x00000000000c6947 */ /* 0x000fea0003800000 */
[----:B------:R-:W-:-:S13]  /*cbc0*/  ISETP.GE.AND P6, PT, R17, R67, PT ;  /* 0x000000431100720c */ /* 0x000fda0003fc6270 */
[----:B------:R0:W5:Y:S04]  /*cbd0*/  @P6 LDG.E R71, desc[UR6][R14.64+0x5000] ;  /* 0x005000060e476981 */ /* 0x000168000c1e1900 */
[----:B------:R0:W5:Y:S02]  /*cbe0*/  @!P6 LDG.E R71, desc[UR6][R8.64+0x5000] ;  /* 0x005000060847e981 */ /* 0x000164000c1e1900 */
.L_x_178:
[----:B------:R-:W-:Y:S05]  /*cbf0*/  BSYNC.RECONVERGENT B0 ;  /* 0x0000000000007941 */ /* 0x000fea0003800200 */
.L_x_177:
[----:B------:R-:W-:Y:S01]  /*cc00*/  VIADD R17, R36, 0x1600 ;  /* 0x0000160024117836 */ /* 0x000fe20000000000 */
[----:B------:R-:W-:Y:S04]  /*cc10*/  BSSY.RECONVERGENT B0, `(.L_x_179) ;  /* 0x0000006000007945 */ /* 0x000fe80003800200 */
[----:B------:R-:W-:-:S13]  /*cc20*/  ISETP.GE.AND P6, PT, R17, R64, PT ;  /* 0x000000401100720c */ /* 0x000fda0003fc6270 */
[----:B------:R-:W-:Y:S05]  /*cc30*/  @P6 BRA `(.L_x_180) ;  /* 0x00000000000c6947 */ /* 0x000fea0003800000 */
[----:B------:R-:W-:-:S13]  /*cc40*/  ISETP.GE.AND P6, PT, R17, R67, PT ;  /* 0x000000431100720c */ /* 0x000fda0003fc6270 */
[----:B------:R0:W5:Y:S04]  /*cc50*/  @P6 LDG.E R69, desc[UR6][R14.64+0x5800] ;  /* 0x005800060e456981 */ /* 0x000168000c1e1900 */
[----:B------:R0:W5:Y:S02]  /*cc60*/  @!P6 LDG.E R69, desc[UR6][R8.64+0x5800] ;  /* 0x005800060845e981 */ /* 0x000164000c1e1900 */
.L_x_180:
[----:B------:R-:W-:Y:S05]  /*cc70*/  BSYNC.RECONVERGENT B0 ;  /* 0x0000000000007941 */ /* 0x000fea0003800200 */
.L_x_179:
[----:B------:R-:W-:Y:S01]  /*cc80*/  LOP3.LUT R17, R36, 0x1800, RZ, 0xfc, !PT ;  /* 0x0000180024117812 */ /* 0x000fe200078efcff */
[----:B------:R-:W-:Y:S03]  /*cc90*/  BSSY.RECONVERGENT B0, `(.L_x_181) ;  /* 0x0000006000007945 */ /* 0x000fe60003800200 */
[----:B------:R-:W-:-:S13]  /*cca0*/  ISETP.GE.AND P6, PT, R17, R64, PT ;  /* 0x000000401100720c */ /* 0x000fda0003fc6270 */
[----:B------:R-:W-:Y:S05]  /*ccb0*/  @P6 BRA `(.L_x_182) ;  /* 0x00000000000c6947 */ /* 0x000fea0003800000 */
[----:B------:R-:W-:-:S13]  /*ccc0*/  ISETP.GE.AND P6, PT, R17, R67, PT ;  /* 0x000000431100720c */ /* 0x000fda0003fc6270 */
[----:B------:R0:W5:Y:S04]  /*ccd0*/  @P6 LDG.E R63, desc[UR6][R14.64+0x6000] ;  /* 0x006000060e3f6981 */ /* 0x000168000c1e1900 */
[----:B------:R0:W5:Y:S02]  /*cce0*/  @!P6 LDG.E R63, desc[UR6][R8.64+0x6000] ;  /* 0x00600006083fe981 */ /* 0x000164000c1e1900 */
.L_x_182:
[----:B------:R-:W-:Y:S05]  /*ccf0*/  BSYNC.RECONVERGENT B0 ;  /* 0x0000000000007941 */ /* 0x000fea0003800200 */
.L_x_181:
[----:B------:R-:W-:Y:S01]  /*cd00*/  VIADD R17, R36, 0x1a00 ;  /* 0x00001a0024117836 */ /* 0x000fe20000000000 */
[----:B------:R-:W-:Y:S04]  /*cd10*/  BSSY.RECONVERGENT B0, `(.L_x_183) ;  /* 0x0000006000007945 */ /* 0x000fe80003800200 */
[----:B------:R-:W-:-:S13]  /*cd20*/  ISETP.GE.AND P6, PT, R17, R64, PT ;  /* 0x000000401100720c */ /* 0x000fda0003fc6270 */
[----:B------:R-:W-:Y:S05]  /*cd30*/  @P6 BRA `(.L_x_184) ;  /* 0x00000000000c6947 */ /* 0x000fea0003800000 */
[----:B------:R-:W-:-:S13]  /*cd40*/  ISETP.GE.AND P6, PT, R17, R67, PT ;  /* 0x000000431100720c */ /* 0x000fda0003fc6270 */
[----:B------:R0:W5:Y:S04]  /*cd50*/  @P6 LDG.E R17, desc[UR6][R14.64+0x6800] ;  /* 0x006800060e116981 */ /* 0x000168000c1e1900 */
[----:B------:R0:W5:Y:S02]  /*cd60*/  @!P6 LDG.E R17, desc[UR6][R8.64+0x6800] ;  /* 0x006800060811e981 */ /* 0x000164000c1e1900 */
.L_x_184:
[----:B------:R-:W-:Y:S05]  /*cd70*/  BSYNC.RECONVERGENT B0 ;  /* 0x0000000000007941 */ /* 0x000fea0003800200 */
.L_x_183:
[----:B------:R-:W-:Y:S01]  /*cd80*/  LOP3.LUT R18, R36, 0x1c00, RZ, 0xfc, !PT ;  /* 0x00001c0024127812 */ /* 0x000fe200078efcff */
[----:B------:R-:W-:Y:S03]  /*cd90*/  BSSY.RECONVERGENT B0, `(.L_x_185) ;  /* 0x0000006000007945 */ /* 0x000fe60003800200 */
[----:B------:R-:W-:-:S13]  /*cda0*/  ISETP.GE.AND P6, PT, R18, R64, PT ;  /* 0x000000401200720c */ /* 0x000fda0003fc6270 */
[----:B------:R-:W-:Y:S05]  /*cdb0*/  @P6 BRA `(.L_x_186) ;  /* 0x00000000000c6947 */ /* 0x000fea0003800000 */
[----:B------:R-:W-:-:S13]  /*cdc0*/  ISETP.GE.AND P6, PT, R18, R67, PT ;  /* 0x000000431200720c */ /* 0x000fda0003fc6270 */
[----:B------:R0:W5:Y:S04]  /*cdd0*/  @P6 LDG.E R18, desc[UR6][R14.64+0x7000] ;  /* 0x007000060e126981 */ /* 0x000168000c1e1900 */
[----:B------:R0:W5:Y:S02]  /*cde0*/  @!P6 LDG.E R18, desc[UR6][R8.64+0x7000] ;  /* 0x007000060812e981 */ /* 0x000164000c1e1900 */
.L_x_186:
[----:B------:R-:W-:Y:S05]  /*cdf0*/  BSYNC.RECONVERGENT B0 ;  /* 0x0000000000007941 */ /* 0x000fea0003800200 */
.L_x_185:
[----:B------:R-:W-:Y:S01]  /*ce00*/  VIADD R22, R36, 0x1e00 ;  /* 0x00001e0024167836 */ /* 0x000fe20000000000 */
[----:B------:R-:W-:Y:S04]  /*ce10*/  BSSY.RECONVERGENT B0, `(.L_x_187) ;  /* 0x0000006000007945 */ /* 0x000fe80003800200 */
[----:B------:R-:W-:-:S13]  /*ce20*/  ISETP.GE.AND P6, PT, R22, R64, PT ;  /* 0x000000401600720c */ /* 0x000fda0003fc6270 */
[----:B------:R-:W-:Y:S05]  /*ce30*/  @P6 BRA `(.L_x_188) ;  /* 0x00000000000c6947 */ /* 0x000fea0003800000 */
[----:B------:R-:W-:-:S13]  /*ce40*/  ISETP.GE.AND P6, PT, R22, R67, PT ;  /* 0x000000431600720c */ /* 0x000fda0003fc6270 */
[----:B------:R0:W5:Y:S04]  /*ce50*/  @P6 LDG.E R22, desc[UR6][R14.64+0x7800] ;  /* 0x007800060e166981 */ /* 0x000168000c1e1900 */
[----:B------:R0:W5:Y:S02]  /*ce60*/  @!P6 LDG.E R22, desc[UR6][R8.64+0x7800] ;  /* 0x007800060816e981 */ /* 0x000164000c1e1900 */
.L_x_188:
[----:B------:R-:W-:Y:S05]  /*ce70*/  BSYNC.RECONVERGENT B0 ;  /* 0x0000000000007941 */ /* 0x000fea0003800200 */
.L_x_187:
[----:B------:R-:W-:Y:S01]  /*ce80*/  LOP3.LUT R43, R36, 0x2000, RZ, 0xfc, !PT ;  /* 0x00002000242b7812 */ /* 0x000fe200078efcff */
[----:B------:R-:W-:Y:S03]  /*ce90*/  BSSY.RECONVERGENT B0, `(.L_x_189) ;  /* 0x0000006000007945 */ /* 0x000fe60003800200 */
[----:B------:R-:W-:-:S13]  /*cea0*/  ISETP.GE.AND P6, PT, R43, R64, PT ;  /* 0x000000402b00720c */ /* 0x000fda0003fc6270 */
[----:B------:R-:W-:Y:S05]  /*ceb0*/  @P6 BRA `(.L_x_190) ;  /* 0x00000000000c6947 */ /* 0x000fea0003800000 */
[----:B------:R-:W-:-:S13]  /*cec0*/  ISETP.GE.AND P6, PT, R43, R67, PT ;  /* 0x000000432b00720c */ /* 0x000fda0003fc6270 */
[----:B------:R0:W5:Y:S04]  /*ced0*/  @P6 LDG.E R43, desc[UR6][R14.64+0x8000] ;  /* 0x008000060e2b6981 */ /* 0x000168000c1e1900 */
[----:B------:R0:W5:Y:S02]  /*cee0*/  @!P6 LDG.E R43, desc[UR6][R8.64+0x8000] ;  /* 0x00800006082be981 */ /* 0x000164000c1e1900 */
.L_x_190:
[----:B------:R-:W-:Y:S05]  /*cef0*/  BSYNC.RECONVERGENT B0 ;  /* 0x0000000000007941 */ /* 0x000fea0003800200 */
.L_x_189:
[----:B------:R-:W-:Y:S01]  /*cf00*/  VIADD R46, R36, 0x2200 ;  /* 0x00002200242e7836 */ /* 0x000fe20000000000 */
[----:B------:R-:W-:Y:S04]  /*cf10*/  BSSY.RECONVERGENT B0, `(.L_x_191) ;  /* 0x0000006000007945 */ /* 0x000fe80003800200 */
[----:B------:R-:W-:-:S13]  /*cf20*/  ISETP.GE.AND P6, PT, R46, R64, PT ;  /* 0x000000402e00720c */ /* 0x000fda0003fc6270 */
[----:B------:R-:W-:Y:S05]  /*cf30*/  @P6 BRA `(.L_x_192) ;  /* 0x00000000000c6947 */ /* 0x000fea0003800000 */
[----:B------:R-:W-:-:S13]  /*cf40*/  ISETP.GE.AND P6, PT, R46, R67, PT ;  /* 0x000000432e00720c */ /* 0x000fda0003fc6270 */
[----:B------:R0:W5:Y:S04]  /*cf50*/  @P6 LDG.E R59, desc[UR6][R14.64+0x8800] ;  /* 0x008800060e3b6981 */ /* 0x000168000c1e1900 */
[----:B------:R0:W5:Y:S02]  /*cf60*/  @!P6 LDG.E R59, desc[UR6][R8.64+0x8800] ;  /* 0x00880006083be981 */ /* 0x000164000c1e1900 */
.L_x_192:
[----:B------:R-:W-:Y:S05]  /*cf70*/  BSYNC.RECONVERGENT B0 ;  /* 0x0000000000007941 */ /* 0x000fea0003800200 */
.L_x_191:
[----:B------:R-:W-:Y:S01]  /*cf80*/  LOP3.LUT R46, R36, 0x2400, RZ, 0xfc, !PT ;  /* 0x00002400242e7812 */ /* 0x000fe200078efcff */
[----:B------:R-:W-:Y:S03]  /*cf90*/  BSSY.RECONVERGENT B0, `(.L_x_193) ;  /* 0x0000006000007945 */ /* 0x000fe60003800200 */
[----:B------:R-:W-:-:S13]  /*cfa0*/  ISETP.GE.AND P6, PT, R46, R64, PT ;  /* 0x000000402e00720c */ /* 0x000fda0003fc6270 */
[----:B------:R-:W-:Y:S05]  /*cfb0*/  @P6 BRA `(.L_x_194) ;  /* 0x00000000000c6947 */ /* 0x000fea0003800000 */
[----:B------:R-:W-:-:S13]  /*cfc0*/  ISETP.GE.AND P6, PT, R46, R67, PT ;  /* 0x000000432e00720c */ /* 0x000fda0003fc6270 */
[----:B------:R0:W5:Y:S04]  /*cfd0*/  @P6 LDG.E R61, desc[UR6][R14.64+0x9000] ;  /* 0x009000060e3d6981 */ /* 0x000168000c1e1900 */
[----:B------:R0:W5:Y:S02]  /*cfe0*/  @!P6 LDG.E R61, desc[UR6][R8.64+0x9000] ;  /* 0x00900006083de981 */ /* 0x000164000c1e1900 */
.L_x_194:
[----:B------:R-:W-:Y:S05]  /*cff0*/  BSYNC.RECONVERGENT B0 ;  /* 0x0000000000007941 */ /* 0x000fea0003800200 */
.L_x_193:
[----:B------:R-:W-:Y:S01]  /*d000*/  BAR.SYNC.DEFER_BLOCKING 0x0 ;  /* 0x0000000000007b1d */ /* 0x000fe20000010000 */
[--C-:B01234-:R-:W-:Y:S01]  /*d010*/  IMAD R8, R36, 0x4, R68.reuse ;  /* 0x0000000424087824 */ /* 0x11ffe200078e0244 */
[----:B------:R-:W-:Y:S01]  /*d020*/  LOP3.LUT R66, R66, 0xffffffdf, RZ, 0xc0, !PT ;  /* 0xffffffdf42427812 */ /* 0x000fe200078ec0ff */
[--C-:B------:R-:W-:Y:S01]  /*d030*/  @!P3 IMAD R58, R58, 0x4, R68.reuse ;  /* 0x000000043a3ab824 */ /* 0x100fe200078e0244 */
[----:B------:R-:W-:Y:S01]  /*d040*/  ISETP.GE.AND P6, PT, R57, R65, PT ;  /* 0x000000413900720c */ /* 0x000fe20003fc6270 */
[--C-:B------:R-:W-:Y:S01]  /*d050*/  @!P4 IMAD R55, R55, 0x4, R68.reuse ;  /* 0x000000043737c824 */ /* 0x100fe200078e0244 */
[----:B------:R-:W-:Y:S01]  /*d060*/  BSSY.RECONVERGENT B0, `(.L_x_195) ;  /* 0x0000137000007945 */ /* 0x000fe20003800200 */
[--C-:B------:R-:W-:Y:S02]  /*d070*/  @!P5 IMAD R53, R53, 0x4, R68.reuse ;  /* 0x000000043535d824 */ /* 0x100fe400078e0244 */
[--C-:B------:R-:W-:Y:S02]  /*d080*/  @!P2 IMAD R51, R51, 0x4, R68.reuse ;  /* 0x000000043333a824 */ /* 0x100fe400078e0244 */
[----:B------:R-:W-:-:S02]  /*d090*/  @!P1 IMAD R49, R49, 0x4, R68 ;  /* 0x0000000431319824 */ /* 0x000fc400078e0244 */
[----:B------:R-:W-:-:S04]  /*d0a0*/  @P0 IMAD R47, R47, 0x4, R68 ;  /* 0x000000042f2f0824 */ /* 0x000fc800078e0244 */
[C---:B------:R-:W-:Y:S02]  /*d0b0*/  @!P6 IMAD R14, R33.reuse, 0x4, R68 ;  /* 0x00000004210ee824 */ /* 0x040fe400078e0244 */
[----:B------:R-:W-:-:S04]  /*d0c0*/  @!P6 VIADD R9, R33, 0x1 ;  /* 0x000000012109e836 */ /* 0x000fc80000000000 */
[----:B------:R-:W-:Y:S01]  /*d0d0*/  @!P6 IMAD.MOV.U32 R33, RZ, RZ, R9 ;  /* 0x000000ffff21e224 */ /* 0x000fe200078e0009 */
[----:B-----5:R-:W-:Y:S04]  /*d0e0*/  STS [R8+0x800], R75 ;  /* 0x0008004b08007388 */ /* 0x020fe80000000800 */
        /* <DEDUP_REMOVED lines=17> */
[----:B------:R-:W-:Y:S01]  /*d200*/  STS [R8+0x9800], R61 ;  /* 0x0098003d08007388 */ /* 0x000fe20000000800 */
[----:B------:R-:W-:Y:S06]  /*d210*/  BAR.SYNC.DEFER_BLOCKING 0x0 ;  /* 0x0000000000007b1d */ /* 0x000fec0000010000 */
[----:B------:R-:W0:Y:S01]  /*d220*/  @!P3 LDS R75, [R58+0x800] ;  /* 0x000800003a4bb984 */ /* 0x000e220000000800 */
[----:B------:R-:W-:-:S03]  /*d230*/  ISETP.NE.AND P3, PT, R20, RZ, PT ;  /* 0x000000ff1400720c */ /* 0x000fc60003f65270 */
[----:B------:R-:W1:Y:S01]  /*d240*/  @!P4 LDS R77, [R55+0x800] ;  /* 0x00080000374dc984 */ /* 0x000e620000000800 */
[----:B------:R-:W-:-:S03]  /*d250*/  ISETP.NE.AND P4, PT, R21, RZ, PT ;  /* 0x000000ff1500720c */ /* 0x000fc60003f85270 */
[----:B------:R-:W2:Y:S04]  /*d260*/  @!P5 LDS R79, [R53+0x800] ;  /* 0x00080000354fd984 */ /* 0x000ea80000000800 */
[----:B------:R-:W3:Y:S01]  /*d270*/  @!P2 LDS R81, [R51+0x800] ;  /* 0x000800003351a984 */ /* 0x000ee20000000800 */
[----:B------:R-:W-:Y:S02]  /*d280*/  ISETP.NE.AND P2, PT, R35, RZ, PT ;  /* 0x000000ff2300720c */ /* 0x000fe40003f45270 */
[----:B------:R-:W-:Y:S01]  /*d290*/  @P3 LOP3.LUT R66, R66, 0x20, RZ, 0xfc, !PT ;  /* 0x0000002042423812 */ /* 0x000fe200078efcff */
[----:B------:R-:W4:Y:S01]  /*d2a0*/  @!P1 LDS R83, [R49+0x800] ;  /* 0x0008000031539984 */ /* 0x000f220000000800 */
[----:B------:R-:W-:Y:S01]  /*d2b0*/  ISETP.NE.AND P3, PT, R34, RZ, PT ;  /* 0x000000ff2200720c */ /* 0x000fe20003f65270 */
[----:B------:R-:W-:Y:S01]  /*d2c0*/  @P4 IMAD R7, R7, 0x4, R68 ;  /* 0x0000000407074824 */ /* 0x000fe200078e0244 */
[----:B------:R-:W-:Y:S01]  /*d2d0*/  LOP3.LUT R66, R66, 0xffffffef, RZ, 0xc0, !PT ;  /* 0xffffffef42427812 */ /* 0x000fe200078ec0ff */
[----:B------:R-:W4:Y:S01]  /*d2e0*/  @P0 LDS R85, [R47+0x800] ;  /* 0x000800002f550984 */ /* 0x000f220000000800 */
[----:B------:R-:W-:-:S03]  /*d2f0*/  ISETP.NE.AND P0, PT, R5, RZ, PT ;  /* 0x000000ff0500720c */ /* 0x000fc60003f05270 */
[----:B------:R0:W-:Y:S02]  /*d300*/  @P4 LDS R91, [R7+0x800] ;  /* 0x00080000075b4984 */ /* 0x0001e40000000800 */
[----:B------:R-:W-:-:S04]  /*d310*/  @P2 IMAD R38, R38, 0x4, R68 ;  /* 0x0000000426262824 */ /* 0x000fc800078e0244 */
[----:B------:R-:W-:Y:S01]  /*d320*/  @P3 LOP3.LUT R66, R66, 0x10, RZ, 0xfc, !PT ;  /* 0x0000001042423812 */ /* 0x000fe200078efcff */
[----:B------:R-:W-:Y:S01]  /*d330*/  @P2 LDS R73, [R38+0x800] ;  /* 0x0008000026492984 */ /* 0x000fe20000000800 */
[----:B------:R-:W-:Y:S02]  /*d340*/  ISETP.NE.AND P3, PT, R23, RZ, PT ;  /* 0x000000ff1700720c */ /* 0x000fe40003f65270 */
[C---:B------:R-:W-:Y:S01]  /*d350*/  LOP3.LUT P5, RZ, R66.reuse, 0x10, RZ, 0xc0, !PT ;  /* 0x0000001042ff7812 */ /* 0x040fe200078ac0ff */
[----:B------:R-:W-:Y:S01]  /*d360*/  @P0 IMAD R39, R39, 0x4, R68 ;  /* 0x0000000427270824 */ /* 0x000fe200078e0244 */
[C---:B------:R-:W-:Y:S02]  /*d370*/  LOP3.LUT P1, RZ, R66.reuse, 0x20, RZ, 0xc0, !PT ;  /* 0x0000002042ff7812 */ /* 0x040fe4000782c0ff */
[----:B------:R-:W-:Y:S02]  /*d380*/  LOP3.LUT R66, R66, 0xfffffff7, RZ, 0xc0, !PT ;  /* 0xfffffff742427812 */ /* 0x000fe400078ec0ff */
[----:B------:R-:W-:Y:S02]  /*d390*/  @P0 LDS R69, [R39+0x800] ;  /* 0x0008000027450984 */ /* 0x000fe40000000800 */
[----:B------:R-:W-:-:S02]  /*d3a0*/  @P4 LOP3.LUT R66, R66, 0x8, RZ, 0xfc, !PT ;  /* 0x0000000842424812 */ /* 0x000fc400078efcff */
[----:B------:R-:W-:Y:S01]  /*d3b0*/  ISETP.NE.AND P4, PT, R6, RZ, PT ;  /* 0x000000ff0600720c */ /* 0x000fe20003f85270 */
[--C-:B------:R-:W-:Y:S01]  /*d3c0*/  @P3 IMAD R10, R10, 0x4, R68.reuse ;  /* 0x000000040a0a3824 */ /* 0x100fe200078e0244 */
[----:B------:R-:W-:Y:S01]  /*d3d0*/  LOP3.LUT R66, R66, 0xfffffffb, RZ, 0xc0, !PT ;  /* 0xfffffffb42427812 */ /* 0x000fe200078ec0ff */
[--C-:B------:R-:W-:Y:S02]  /*d3e0*/  @P5 IMAD R37, R37, 0x4, R68.reuse ;  /* 0x0000000425255824 */ /* 0x100fe400078e0244 */
[--C-:B------:R-:W-:Y:S01]  /*d3f0*/  @P1 IMAD R45, R45, 0x4, R68.reuse ;  /* 0x000000042d2d1824 */ /* 0x100fe200078e0244 */
[----:B------:R-:W-:Y:S01]  /*d400*/  @P2 LOP3.LUT R66, R66, 0x4, RZ, 0xfc, !PT ;  /* 0x0000000442422812 */ /* 0x000fe200078efcff */
[----:B------:R-:W-:Y:S01]  /*d410*/  @P3 LDS R71, [R10+0x800] ;  /* 0x000800000a473984 */ /* 0x000fe20000000800 */
[----:B------:R-:W-:Y:S02]  /*d420*/  ISETP.NE.AND P2, PT, R11, RZ, PT ;  /* 0x000000ff0b00720c */ /* 0x000fe40003f45270 */
[----:B------:R-:W-:Y:S01]  /*d430*/  LOP3.LUT R66, R66, 0xfffffffd, RZ, 0xc0, !PT ;  /* 0xfffffffd42427812 */ /* 0x000fe200078ec0ff */
[----:B------:R-:W-:Y:S01]  /*d440*/  @P5 LDS R89, [R37+0x800] ;  /* 0x0008000025595984 */ /* 0x000fe20000000800 */
[----:B------:R-:W-:Y:S01]  /*d450*/  ISETP.NE.AND P5, PT, R24, RZ, PT ;  /* 0x000000ff1800720c */ /* 0x000fe20003fa5270 */
[----:B------:R-:W-:Y:S01]  /*d460*/  @P4 IMAD R40, R40, 0x4, R68 ;  /* 0x0000000428284824 */ /* 0x000fe200078e0244 */
[----:B------:R-:W-:Y:S01]  /*d470*/  @P3 LOP3.LUT R66, R66, 0x2, RZ, 0xfc, !PT ;  /* 0x0000000242423812 */ /* 0x000fe200078efcff */
[----:B------:R-:W4:Y:S01]  /*d480*/  @P1 LDS R87, [R45+0x800] ;  /* 0x000800002d571984 */ /* 0x000f220000000800 */
[----:B------:R-:W-:-:S02]  /*d490*/  P2R R15, PR, RZ, 0x20 ;  /* 0x00000020ff0f7803 */ /* 0x000fc40000000000 */
[----:B------:R-:W-:Y:S01]  /*d4a0*/  LOP3.LUT R66, R66, 0xfffffffe, RZ, 0xc0, !PT ;  /* 0xfffffffe42427812 */ /* 0x000fe200078ec0ff */
[----:B------:R-:W-:Y:S01]  /*d4b0*/  @P4 LDS R17, [R40+0x800] ;  /* 0x0008000028114984 */ /* 0x000fe20000000800 */
[----:B------:R-:W-:Y:S01]  /*d4c0*/  ISETP.NE.AND P3, PT, R25, RZ, PT ;  /* 0x000000ff1900720c */ /* 0x000fe20003f65270 */
[--C-:B------:R-:W-:Y:S01]  /*d4d0*/  @P2 IMAD R41, R41, 0x4, R68.reuse ;  /* 0x0000000429292824 */ /* 0x100fe200078e0244 */
[----:B------:R-:W-:Y:S02]  /*d4e0*/  @P0 LOP3.LUT R66, R66, 0x1, RZ, 0xfc, !PT ;  /* 0x0000000142420812 */ /* 0x000fe400078efcff */
[----:B------:R-:W-:Y:S01]  /*d4f0*/  ISETP.NE.AND P1, PT, R26, RZ, PT ;  /* 0x000000ff1a00720c */ /* 0x000fe20003f25270 */
[----:B------:R-:W-:Y:S01]  /*d500*/  @P5 IMAD R13, R13, 0x4, R68 ;  /* 0x000000040d0d5824 */ /* 0x000fe200078e0244 */
[----:B------:R-:W-:Y:S01]  /*d510*/  ISETP.NE.AND P0, PT, R12, RZ, PT ;  /* 0x000000ff0c00720c */ /* 0x000fe20003f05270 */
[----:B------:R-:W-:Y:S01]  /*d520*/  @P2 LDS R22, [R41+0x800] ;  /* 0x0008000029162984 */ /* 0x000fe20000000800 */
[----:B------:R-:W-:-:S02]  /*d530*/  LOP3.LUT R66, R66, 0xffffffbf, RZ, 0xc0, !PT ;  /* 0xffffffbf42427812 */ /* 0x000fc400078ec0ff */
[----:B------:R-:W-:Y:S01]  /*d540*/  P2R R5, PR, RZ, 0x2 ;  /* 0x00000002ff057803 */ /* 0x000fe20000000000 */
[----:B------:R1:W4:Y:S01]  /*d550*/  @P5 LDS R63, [R13+0x800] ;  /* 0x000800000d3f5984 */ /* 0x0003220000000800 */
[----:B------:R-:W-:Y:S01]  /*d560*/  ISETP.NE.AND P5, PT, R27, RZ, PT ;  /* 0x000000ff1b00720c */ /* 0x000fe20003fa5270 */
[--C-:B------:R-:W-:Y:S01]  /*d570*/  @P3 IMAD R16, R16, 0x4, R68.reuse ;  /* 0x0000000410103824 */ /* 0x100fe200078e0244 */
[----:B0-----:R-:W-:Y:S02]  /*d580*/  P2R R7, PR, RZ, 0x4 ;  /* 0x00000004ff077803 */ /* 0x001fe40000000000 */
[----:B------:R-:W-:Y:S01]  /*d590*/  P2R R9, PR, RZ, 0x8 ;  /* 0x00000008ff097803 */ /* 0x000fe20000000000 */
[--C-:B------:R-:W-:Y:S01]  /*d5a0*/  @P1 IMAD R19, R19, 0x4, R68.reuse ;  /* 0x0000000413131824 */ /* 0x100fe200078e0244 */
[----:B------:R-:W0:Y:S01]  /*d5b0*/  @P3 LDS R18, [R16+0x800] ;  /* 0x0008000010123984 */ /* 0x000e220000000800 */
[----:B------:R-:W-:Y:S01]  /*d5c0*/  @P0 IMAD R42, R42, 0x4, R68 ;  /* 0x000000042a2a0824 */ /* 0x000fe200078e0244 */
[----:B-1----:R-:W-:-:S02]  /*d5d0*/  P2R R13, PR, RZ, 0x10 ;  /* 0x00000010ff0d7803 */ /* 0x002fc40000000000 */
[----:B------:R-:W1:Y:S03]  /*d5e0*/  @P1 LDS R43, [R19+0x800] ;  /* 0x00080000132b1984 */ /* 0x000e660000000800 */
[----:B------:R-:W-:Y:S01]  /*d5f0*/  @P5 IMAD R44, R44, 0x4, R68 ;  /* 0x000000042c2c5824 */ /* 0x000fe200078e0244 */
[----:B------:R-:W1:Y:S01]  /*d600*/  @P0 LDS R59, [R42+0x800] ;  /* 0x000800002a3b0984 */ /* 0x000e620000000800 */
[----:B------:R-:W-:-:S03]  /*d610*/  @P5 LOP3.LUT R66, R66, 0x40, RZ, 0xfc, !PT ;  /* 0x0000004042425812 */ /* 0x000fc600078efcff */
[----:B------:R-:W1:Y:S01]  /*d620*/  @P5 LDS R61, [R44+0x800] ;  /* 0x000800002c3d5984 */ /* 0x000e620000000800 */
[----:B------:R-:W-:Y:S01]  /*d630*/  BAR.SYNC.DEFER_BLOCKING 0x0 ;  /* 0x0000000000007b1d */ /* 0x000fe20000010000 */
[C---:B------:R-:W-:Y:S02]  /*d640*/  LOP3.LUT P1, RZ, R66.reuse, 0x20, RZ, 0xc0, !PT ;  /* 0x0000002042ff7812 */ /* 0x040fe4000782c0ff */
[C---:B------:R-:W-:Y:S02]  /*d650*/  LOP3.LUT P2, RZ, R66.reuse, 0x10, RZ, 0xc0, !PT ;  /* 0x0000001042ff7812 */ /* 0x040fe4000784c0ff */
[C---:B------:R-:W-:Y:S02]  /*d660*/  LOP3.LUT P3, RZ, R66.reuse, 0x8, RZ, 0xc0, !PT ;  /* 0x0000000842ff7812 */ /* 0x040fe4000786c0ff */
[C---:B------:R-:W-:Y:S02]  /*d670*/  LOP3.LUT P4, RZ, R66.reuse, 0x4, RZ, 0xc0, !PT ;  /* 0x0000000442ff7812 */ /* 0x040fe4000788c0ff */
[----:B------:R-:W-:Y:S01]  /*d680*/  LOP3.LUT P5, RZ, R66, 0x2, RZ, 0xc0, !PT ;  /* 0x0000000242ff7812 */ /* 0x000fe200078ac0ff */
[----:B------:R-:W-:Y:S01]  /*d690*/  @!P6 STS [R14+0x800], R75 ;  /* 0x0008004b0e00e388 */ /* 0x000fe20000000800 */
[----:B------:R-:W-:-:S13]  /*d6a0*/  ISETP.GE.AND P6, PT, R4, R65, PT ;  /* 0x000000410400720c */ /* 0x000fda0003fc6270 */
[C---:B------:R-:W-:Y:S02]  /*d6b0*/  @!P6 IMAD R6, R33.reuse, 0x4, R68 ;  /* 0x000000042106e824 */ /* 0x040fe400078e0244 */
[----:B------:R-:W-:-:S03]  /*d6c0*/  @!P6 VIADD R4, R33, 0x1 ;  /* 0x000000012104e836 */ /* 0x000fc60000000000 */
[----:B------:R-:W-:Y:S01]  /*d6d0*/  @!P6 STS [R6+0x800], R77 ;  /* 0x0008004d0600e388 */ /* 0x000fe20000000800 */
[----:B------:R-:W-:Y:S01]  /*d6e0*/  @!P6 IMAD.MOV.U32 R33, RZ, RZ, R4 ;  /* 0x000000ffff21e224 */ /* 0x000fe200078e0004 */
[----:B------:R-:W-:-:S13]  /*d6f0*/  ISETP.GE.AND P6, PT, R3, R65, PT ;  /* 0x000000410300720c */ /* 0x000fda0003fc6270 */
[C---:B------:R-:W-:Y:S02]  /*d700*/  @!P6 IMAD R4, R33.reuse, 0x4, R68 ;  /* 0x000000042104e824 */ /* 0x040fe400078e0244 */
[----:B------:R-:W-:-:S03]  /*d710*/  @!P6 VIADD R3, R33, 0x1 ;  /* 0x000000012103e836 */ /* 0x000fc60000000000 */
[----:B--2---:R2:W-:Y:S01]  /*d720*/  @!P6 STS [R4+0x800], R79 ;  /* 0x0008004f0400e388 */ /* 0x0045e20000000800 */
[----:B------:R-:W-:Y:S01]  /*d730*/  @!P6 IMAD.MOV.U32 R33, RZ, RZ, R3 ;  /* 0x000000ffff21e224 */ /* 0x000fe200078e0003 */
[----:B------:R-:W-:-:S13]  /*d740*/  ISETP.GE.AND P6, PT, R2, R65, PT ;  /* 0x000000410200720c */ /* 0x000fda0003fc6270 */
[C---:B------:R-:W-:Y:S02]  /*d750*/  @!P6 IMAD R10, R33.reuse, 0x4, R68 ;  /* 0x00000004210ae824 */ /* 0x040fe400078e0244 */
[----:B------:R-:W-:-:S03]  /*d760*/  @!P6 VIADD R2, R33, 0x1 ;  /* 0x000000012102e836 */ /* 0x000fc60000000000 */
[----:B---3--:R-:W-:Y:S01]  /*d770*/  @!P6 STS [R10+0x800], R81 ;  /* 0x000800510a00e388 */ /* 0x008fe20000000800 */
[----:B------:R-:W-:Y:S01]  /*d780*/  @!P6 IMAD.MOV.U32 R33, RZ, RZ, R2 ;  /* 0x000000ffff21e224 */ /* 0x000fe200078e0002 */
[----:B------:R-:W-:-:S13]  /*d790*/  ISETP.GE.AND P6, PT, R0, R65, PT ;  /* 0x000000410000720c */ /* 0x000fda0003fc6270 */
[C---:B------:R-:W-:Y:S02]  /*d7a0*/  @!P6 IMAD R2, R33.reuse, 0x4, R68 ;  /* 0x000000042102e824 */ /* 0x040fe400078e0244 */
[----:B------:R-:W-:-:S03]  /*d7b0*/  @!P6 VIADD R0, R33, 0x1 ;  /* 0x000000012100e836 */ /* 0x000fc60000000000 */
[----:B----4-:R3:W-:Y:S01]  /*d7c0*/  @!P6 STS [R2+0x800], R83 ;  /* 0x000800530200e388 */ /* 0x0107e20000000800 */
[----:B------:R-:W-:Y:S01]  /*d7d0*/  @!P6 IMAD.MOV.U32 R33, RZ, RZ, R0 ;  /* 0x000000ffff21e224 */ /* 0x000fe200078e0000 */
[----:B------:R-:W-:-:S13]  /*d7e0*/  ISETP.NE.AND P6, PT, R32, RZ, PT ;  /* 0x000000ff2000720c */ /* 0x000fda0003fc5270 */
[C---:B------:R-:W-:Y:S02]  /*d7f0*/  @P6 VIADD R0, R33.reuse, 0x1 ;  /* 0x0000000121006836 */ /* 0x040fe40000000000 */
[----:B--2---:R-:W-:Y:S02]  /*d800*/  @P6 IMAD R4, R33, 0x4, R68 ;  /* 0x0000000421046824 */ /* 0x004fe400078e0244 */
[----:B------:R-:W-:-:S03]  /*d810*/  @P6 IMAD.MOV.U32 R33, RZ, RZ, R0 ;  /* 0x000000ffff216224 */ /* 0x000fc600078e0000 */
[----:B------:R2:W-:Y:S01]  /*d820*/  @P6 STS [R4+0x800], R85 ;  /* 0x0008005504006388 */ /* 0x0005e20000000800 */
[C---:B------:R-:W-:Y:S01]  /*d830*/  @P1 VIADD R0, R33.reuse, 0x1 ;  /* 0x0000000121001836 */ /* 0x040fe20000000000 */
[----:B------:R-:W-:Y:S01]  /*d840*/  LOP3.LUT P6, RZ, R66, 0x1, RZ, 0xc0, !PT ;  /* 0x0000000142ff7812 */ /* 0x000fe200078cc0ff */
[----:B------:R-:W-:Y:S02]  /*d850*/  @P1 IMAD R6, R33, 0x4, R68 ;  /* 0x0000000421061824 */ /* 0x000fe400078e0244 */
[----:B------:R-:W-:-:S03]  /*d860*/  @P1 IMAD.MOV.U32 R33, RZ, RZ, R0 ;  /* 0x000000ffff211224 */ /* 0x000fc600078e0000 */
[----:B------:R4:W-:Y:S01]  /*d870*/  @P1 STS [R6+0x800], R87 ;  /* 0x0008005706001388 */ /* 0x0009e20000000800 */
[----:B------:R-:W-:Y:S01]  /*d880*/  @P2 VIADD R0, R33, 0x1 ;  /* 0x0000000121002836 */ /* 0x000fe20000000000 */
[----:B------:R-:W-:Y:S01]  /*d890*/  ISETP.NE.AND P1, PT, R5, RZ, PT ;  /* 0x000000ff0500720c */ /* 0x000fe20003f25270 */
[----:B---3--:R-:W-:Y:S02]  /*d8a0*/  @P2 IMAD R2, R33, 0x4, R68 ;  /* 0x0000000421022824 */ /* 0x008fe400078e0244 */
[----:B------:R-:W-:-:S03]  /*d8b0*/  @P2 IMAD.MOV.U32 R33, RZ, RZ, R0 ;  /* 0x000000ffff212224 */ /* 0x000fc600078e0000 */
[----:B------:R3:W-:Y:S01]  /*d8c0*/  @P2 STS [R2+0x800], R89 ;  /* 0x0008005902002388 */ /* 0x0007e20000000800 */
[----:B------:R-:W-:Y:S01]  /*d8d0*/  @P3 VIADD R0, R33, 0x1 ;  /* 0x0000000121003836 */ /* 0x000fe20000000000 */
[----:B------:R-:W-:Y:S01]  /*d8e0*/  ISETP.NE.AND P2, PT, R7, RZ, PT ;  /* 0x000000ff0700720c */ /* 0x000fe20003f45270 */
[----:B------:R-:W-:Y:S02]  /*d8f0*/  @P3 IMAD R10, R33, 0x4, R68 ;  /* 0x00000004210a3824 */ /* 0x000fe400078e0244 */
[----:B------:R-:W-:-:S03]  /*d900*/  @P3 IMAD.MOV.U32 R33, RZ, RZ, R0 ;  /* 0x000000ffff213224 */ /* 0x000fc600078e0000 */
[----:B------:R0:W-:Y:S01]  /*d910*/  @P3 STS [R10+0x800], R91 ;  /* 0x0008005b0a003388 */ /* 0x0001e20000000800 */
[----:B------:R-:W-:Y:S01]  /*d920*/  @P4 VIADD R0, R33, 0x1 ;  /* 0x0000000121004836 */ /* 0x000fe20000000000 */
[----:B------:R-:W-:Y:S01]  /*d930*/  ISETP.NE.AND P3, PT, R9, RZ, PT ;  /* 0x000000ff0900720c */ /* 0x000fe20003f65270 */
[----:B--2---:R-:W-:Y:S02]  /*d940*/  @P4 IMAD R4, R33, 0x4, R68 ;  /* 0x0000000421044824 */ /* 0x004fe400078e0244 */
[----:B------:R-:W-:-:S03]  /*d950*/  @P4 IMAD.MOV.U32 R33, RZ, RZ, R0 ;  /* 0x000000ffff214224 */ /* 0x000fc600078e0000 */
[----:B------:R2:W-:Y:S01]  /*d960*/  @P4 STS [R4+0x800], R73 ;  /* 0x0008004904004388 */ /* 0x0005e20000000800 */
[----:B----4-:R-:W-:Y:S01]  /*d970*/  @P5 IMAD R6, R33, 0x4, R68 ;  /* 0x0000000421065824 */ /* 0x010fe200078e0244 */
[----:B------:R-:W-:Y:S01]  /*d980*/  ISETP.NE.AND P4, PT, R13, RZ, PT ;  /* 0x000000ff0d00720c */ /* 0x000fe20003f85270 */
[----:B------:R-:W-:-:S03]  /*d990*/  @P5 VIADD R0, R33, 0x1 ;  /* 0x0000000121005836 */ /* 0x000fc60000000000 */
[----:B------:R-:W-:Y:S01]  /*d9a0*/  @P5 STS [R6+0x800], R71 ;  /* 0x0008004706005388 */ /* 0x000fe20000000800 */
[----:B------:R-:W-:Y:S01]  /*d9b0*/  @P5 IMAD.MOV.U32 R33, RZ, RZ, R0 ;  /* 0x000000ffff215224 */ /* 0x000fe200078e0000 */
[----:B------:R-:W-:-:S03]  /*d9c0*/  ISETP.NE.AND P5, PT, R15, RZ, PT ;  /* 0x000000ff0f00720c */ /* 0x000fc60003fa5270 */
[C---:B------:R-:W-:Y:S02]  /*d9d0*/  @P6 VIADD R0, R33.reuse, 0x1 ;  /* 0x0000000121006836 */ /* 0x040fe40000000000 */
[----:B---3--:R-:W-:Y:S02]  /*d9e0*/  @P6 IMAD R2, R33, 0x4, R68 ;  /* 0x0000000421026824 */ /* 0x008fe400078e0244 */
[----:B------:R-:W-:-:S03]  /*d9f0*/  @P6 IMAD.MOV.U32 R33, RZ, RZ, R0 ;  /* 0x000000ffff216224 */ /* 0x000fc600078e0000 */
[----:B------:R3:W-:Y:S01]  /*da00*/  @P6 STS [R2+0x800], R69 ;  /* 0x0008004502006388 */ /* 0x0007e20000000800 */
[----:B------:R-:W-:Y:S02]  /*da10*/  LOP3.LUT P6, RZ, R66, 0x80, RZ, 0xc0, !PT ;  /* 0x0000008042ff7812 */ /* 0x000fe400078cc0ff */
[C---:B------:R-:W-:Y:S02]  /*da20*/  @P5 VIADD R0, R33.reuse, 0x1 ;  /* 0x0000000121005836 */ /* 0x040fe40000000000 */
[----:B0-----:R-:W-:Y:S02]  /*da30*/  @P5 IMAD R10, R33, 0x4, R68 ;  /* 0x00000004210a5824 */ /* 0x001fe400078e0244 */
[----:B------:R-:W-:-:S03]  /*da40*/  @P5 IMAD.MOV.U32 R33, RZ, RZ, R0 ;  /* 0x000000ffff215224 */ /* 0x000fc600078e0000 */
[----:B------:R0:W-:Y:S01]  /*da50*/  @P5 STS [R10+0x800], R63 ;  /* 0x0008003f0a005388 */ /* 0x0001e20000000800 */
[C---:B------:R-:W-:Y:S01]  /*da60*/  @P4 VIADD R0, R33.reuse, 0x1 ;  /* 0x0000000121004836 */ /* 0x040fe20000000000 */
[----:B------:R-:W-:Y:S01]  /*da70*/  LOP3.LUT P5, RZ, R66, 0x40, RZ, 0xc0, !PT ;  /* 0x0000004042ff7812 */ /* 0x000fe200078ac0ff */
[----:B--2---:R-:W-:Y:S02]  /*da80*/  @P4 IMAD R4, R33, 0x4, R68 ;  /* 0x0000000421044824 */ /* 0x004fe400078e0244 */
[----:B------:R-:W-:-:S03]  /*da90*/  @P4 IMAD.MOV.U32 R33, RZ, RZ, R0 ;  /* 0x000000ffff214224 */ /* 0x000fc600078e0000 */
[----:B------:R0:W-:Y:S01]  /*daa0*/  @P4 STS [R4+0x800], R17 ;  /* 0x0008001104004388 */ /* 0x0001e20000000800 */
        /* <DEDUP_REMOVED lines=8> */
[C---:B------:R-:W-:Y:S02]  /*db30*/  @P1 VIADD R0, R33.reuse, 0x1 ;  /* 0x0000000121001836 */ /* 0x040fe40000000000 */
[----:B---3--:R-:W-:Y:S02]  /*db40*/  @P1 IMAD R2, R33, 0x4, R68 ;  /* 0x0000000421021824 */ /* 0x008fe400078e0244 */
[----:B------:R-:W-:-:S03]  /*db50*/  @P1 IMAD.MOV.U32 R33, RZ, RZ, R0 ;  /* 0x000000ffff211224 */ /* 0x000fc600078e0000 */
[----:B-1----:R0:W-:Y:S01]  /*db60*/  @P1 STS [R2+0x800], R43 ;  /* 0x0008002b02001388 */ /* 0x0021e20000000800 */
[C---:B------:R-:W-:Y:S02]  /*db70*/  @P0 VIADD R0, R33.reuse, 0x1 ;  /* 0x0000000121000836 */ /* 0x040fe40000000000 */
[----:B------:R-:W-:Y:S02]  /*db80*/  @P0 IMAD R6, R33, 0x4, R68 ;  /* 0x0000000421060824 */ /* 0x000fe400078e0244 */
[----:B------:R-:W-:-:S03]  /*db90*/  @P0 IMAD.MOV.U32 R33, RZ, RZ, R0 ;  /* 0x000000ffff210224 */ /* 0x000fc600078e0000 */
[----:B------:R0:W-:Y:S01]  /*dba0*/  @P0 STS [R6+0x800], R59 ;  /* 0x0008003b06000388 */ /* 0x0001e20000000800 */
[----:B------:R-:W-:-:S05]  /*dbb0*/  @P5 IMAD R0, R33, 0x4, R68 ;  /* 0x0000000421005824 */ /* 0x000fca00078e0244 */
[----:B------:R0:W-:Y:S01]  /*dbc0*/  @P5 STS [R0+0x800], R61 ;  /* 0x0008003d00005388 */ /* 0x0001e20000000800 */
[----:B------:R-:W-:Y:S06]  /*dbd0*/  BAR.SYNC.DEFER_BLOCKING 0x0 ;  /* 0x0000000000007b1d */ /* 0x000fec0000010000 */
[----:B------:R-:W-:Y:S05]  /*dbe0*/  @P6 BRA `(.L_x_196) ;  /* 0x0000000400f86947 */ /* 0x000fea0003800000 */
[----:B0-----:R-:W-:Y:S01]  /*dbf0*/  LOP3.LUT R3, RZ, R36, RZ, 0x33, !PT ;  /* 0x00000024ff037212 */ /* 0x001fe200078e33ff */
[----:B------:R-:W-:Y:S01]  /*dc00*/  BSSY.RECONVERGENT B1, `(.L_x_197) ;  /* 0x000001d000017945 */ /* 0x000fe20003800200 */
[----:B------:R-:W-:-:S03]  /*dc10*/  IMAD.MOV.U32 R5, RZ, RZ, R36 ;  /* 0x000000ffff057224 */ /* 0x000fc600078e0024 */
[----:B------:R-:W-:-:S05]  /*dc20*/  IMAD.IADD R3, R3, 0x1, R30 ;  /* 0x0000000103037824 */ /* 0x000fca00078e021e */
[C---:B------:R-:W-:Y:S02]  /*dc30*/  LOP3.LUT R0, R3.reuse, 0x600, RZ, 0xc0, !PT ;  /* 0x0000060003007812 */ /* 0x040fe400078ec0ff */
[----:B------:R-:W-:Y:S02]  /*dc40*/  ISETP.GE.U32.AND P1, PT, R3, 0x600, PT ;  /* 0x000006000300780c */ /* 0x000fe40003f26070 */
[----:B------:R-:W-:-:S13]  /*dc50*/  ISETP.NE.AND P0, PT, R0, 0x600, PT ;  /* 0x000006000000780c */ /* 0x000fda0003f05270 */
[----:B------:R-:W-:Y:S05]  /*dc60*/  @!P0 BRA `(.L_x_198) ;  /* 0x0000000000588947 */ /* 0x000fea0003800000 */
[----:B------:R-:W0:Y:S01]  /*dc70*/  LDCU.64 UR4, c[0x0][0x3b8] ;  /* 0x00007700ff0477ac */ /* 0x000e220008000a00 */
[----:B------:R-:W-:Y:S01]  /*dc80*/  LEA.HI R0, R3, 0x1, RZ, 0x17 ;  /* 0x0000000103007811 */ /* 0x000fe200078fb8ff */
[----:B------:R-:W-:Y:S01]  /*dc90*/  VIADD R8, R8, 0x800 ;  /* 0x0000080008087836 */ /* 0x000fe20000000000 */
[----:B------:R-:W-:-:S03]  /*dca0*/  IADD3 R9, P0, PT, R36, R28, RZ ;  /* 0x0000001c24097210 */ /* 0x000fc60007f1e0ff */
[C---:B------:R-:W-:Y:S01]  /*dcb0*/  IMAD.SHL.U32 R2, R0.reuse, 0x200, RZ ;  /* 0x0000020000027824 */ /* 0x040fe200078e00ff */
[----:B------:R-:W-:Y:S01]  /*dcc0*/  LOP3.LUT R0, R0, 0x3, RZ, 0xc0, !PT ;  /* 0x0000000300007812 */ /* 0x000fe200078ec0ff */
[----:B------:R-:W-:-:S03]  /*dcd0*/  IMAD.X R6, RZ, RZ, R29, P0 ;  /* 0x000000ffff067224 */ /* 0x000fc600000e061d */
[----:B------:R-:W-:Y:S01]  /*dce0*/  LOP3.LUT R5, R2, 0x600, RZ, 0xc0, !PT ;  /* 0x0000060002057812 */ /* 0x000fe200078ec0ff */
[----:B------:R-:W-:-:S04]  /*dcf0*/  IMAD.MOV R0, RZ, RZ, -R0 ;  /* 0x000000ffff007224 */ /* 0x000fc800078e0a00 */
[----:B------:R-:W-:Y:S01]  /*dd00*/  IMAD.IADD R5, R5, 0x1, R36 ;  /* 0x0000000105057824 */ /* 0x000fe200078e0224 */
[----:B0-----:R-:W-:-:S04]  /*dd10*/  LEA R4, P0, R9, UR4, 0x2 ;  /* 0x0000000409047c11 */ /* 0x001fc8000f8010ff */
[----:B------:R-:W-:-:S09]  /*dd20*/  LEA.HI.X R9, R9, UR5, R6, 0x2, P0 ;  /* 0x0000000509097c11 */ /* 0x000fd200080f1406 */
.L_x_199:
        /* <DEDUP_REMOVED lines=10> */
.L_x_198:
[----:B------:R-:W-:Y:S05]  /*ddd0*/  BSYNC.RECONVERGENT B1 ;  /* 0x0000000000017941 */ /* 0x000fea0003800200 */
.L_x_197:
[----:B------:R-:W-:Y:S05]  /*dde0*/  @!P1 BRA `(.L_x_196) ;  /* 0x0000000400789947 */ /* 0x000fea0003800000 */
[----:B------:R-:W1:Y:S01]  /*ddf0*/  LDCU.64 UR4, c[0x0][0x3b8] ;  /* 0x00007700ff0477ac */ /* 0x000e620008000a00 */
[----:B------:R-:W-:Y:S01]  /*de00*/  IMAD.IADD R4, R30, 0x1, -R5 ;  /* 0x000000011e047824 */ /* 0x000fe200078e0a05 */
[C---:B------:R-:W-:Y:S01]  /*de10*/  IADD3 R0, P0, PT, R5.reuse, R28, RZ ;  /* 0x0000001c05007210 */ /* 0x040fe20007f1e0ff */
[----:B------:R-:W-:Y:S01]  /*de20*/  IMAD R68, R5, 0x4, R68 ;  /* 0x0000000405447824 */ /* 0x000fe200078e0244 */
[----:B------:R-:W-:Y:S02]  /*de30*/  BSSY.RECONVERGENT B1, `(.L_x_200) ;  /* 0x0000034000017945 */ /* 0x000fe40003800200 */
[----:B------:R-:W-:Y:S01]  /*de40*/  ISETP.GT.AND P1, PT, R4, 0x1800, PT ;  /* 0x000018000400780c */ /* 0x000fe20003f24270 */
[----:B0-----:R-:W-:Y:S02]  /*de50*/  IMAD.X R3, RZ, RZ, R29, P0 ;  /* 0x000000ffff037224 */ /* 0x001fe400000e061d */
[----:B------:R-:W-:Y:S01]  /*de60*/  VIADD R68, R68, 0x2000 ;  /* 0x0000200044447836 */ /* 0x000fe20000000000 */
[----:B-1----:R-:W-:-:S04]  /*de70*/  LEA R2, P0, R0, UR4, 0x2 ;  /* 0x0000000400027c11 */ /* 0x002fc8000f8010ff */
[----:B------:R-:W-:Y:S02]  /*de80*/  LEA.HI.X R0, R0, UR5, R3, 0x2, P0 ;  /* 0x0000000500007c11 */ /* 0x000fe400080f1403 */
[----:B------:R-:W-:-:S05]  /*de90*/  IADD3 R2, P0, PT, R2, 0x1000, RZ ;  /* 0x0000100002027810 */ /* 0x000fca0007f1e0ff */
[----:B------:R-:W-:Y:S01]  /*dea0*/  IMAD.X R3, RZ, RZ, R0, P0 ;  /* 0x000000ffff037224 */ /* 0x000fe200000e0600 */
[----:B------:R-:W-:Y:S01]  /*deb0*/  PLOP3.LUT P0, PT, PT, PT, PT, 0x80, 0x8 ;  /* 0x000000000008781c */ /* 0x000fe20003f0f070 */
[----:B------:R-:W-:-:S12]  /*dec0*/  @!P1 BRA `(.L_x_201) ;  /* 0x0000000000a89947 */ /* 0x000fd80003800000 */
[----:B------:R-:W-:Y:S01]  /*ded0*/  PLOP3.LUT P0, PT, PT, PT, PT, 0x8, 0x80 ;  /* 0x000000000080781c */ /* 0x000fe20003f0e170 */
[----:B------:R-:W-:-:S12]  /*dee0*/  VIADD R4, R30, 0xffffe800 ;  /* 0xffffe8001e047836 */ /* 0x000fd80000000000 */
.L_x_202:
        /* <DEDUP_REMOVED lines=40> */
.L_x_201:
[----:B------:R-:W-:Y:S05]  /*e170*/  BSYNC.RECONVERGENT B1 ;  /* 0x0000000000017941 */ /* 0x000fea0003800200 */
.L_x_200:
        /* <DEDUP_REMOVED lines=27> */
.L_x_204:
[----:B------:R-:W-:Y:S05]  /*e330*/  BSYNC.RECONVERGENT B1 ;  /* 0x0000000000017941 */ /* 0x000fea0003800200 */
.L_x_203:
        /* <DEDUP_REMOVED lines=9> */
.L_x_196:
[----:B------:R-:W-:Y:S05]  /*e3d0*/  BSYNC.RECONVERGENT B0 ;  /* 0x0000000000007941 */ /* 0x000fea0003800200 */
.L_x_195:
[----:B------:R-:W-:-:S13]  /*e3e0*/  ISETP.NE.AND P0, PT, R36, RZ, PT ;  /* 0x000000ff2400720c */ /* 0x000fda0003f05270 */
[----:B------:R-:W-:Y:S05]  /*e3f0*/  @P0 EXIT ;  /* 0x000000000000094d */ /* 0x000fea0003800000 */
[----:B0---4-:R-:W0:Y:S01]  /*e400*/  LDC.64 R2, c[0x0][0x3d0] ;  /* 0x0000f400ff027b82 */ /* 0x011e220000000a00 */
[----:B------:R-:W-:-:S05]  /*e410*/  IADD3 R30, P0, PT, R30, R28, RZ ;  /* 0x0000001c1e1e7210 */ /* 0x000fca0007f1e0ff */
[----:B------:R-:W-:-:S05]  /*e420*/  IMAD.X R31, R31, 0x1, R29, P0 ;  /* 0x000000011f1f7824 */ /* 0x000fca00000e061d */
[----:B0-----:R-:W-:Y:S01]  /*e430*/  STG.E.64 desc[UR6][R2.64], R30 ;  /* 0x0000001e02007986 */ /* 0x001fe2000c101b06 */
[----:B------:R-:W-:Y:S05]  /*e440*/  EXIT ;  /* 0x000000000000794d */ /* 0x000fea0003800000 */
.L_x_30:
[----:B------:R-:W-:Y:S01]  /*e450*/  BSSY B1, `(.L_x_205) ;  /* 0x0000006000017945 */ /* 0x000fe20003800000 */
[----:B------:R-:W-:Y:S01]  /*e460*/  PLOP3.LUT P0, PT, P0, PT, PT, 0x8, 0x80 ;  /* 0x000000000080781c */ /* 0x000fe2000070e170 */
[----:B------:R-:W-:-:S12]  /*e470*/  IMAD.MOV.U32 R36, RZ, RZ, -0x1 ;  /* 0xffffffffff247424 */ /* 0x000fd800078e00ff */
[----:B------:R-:W-:Y:S05]  /*e480*/  WARPSYNC.COLLECTIVE R36, `(.L_x_206) ;  /* 0x0000000024087348 */ /* 0x000fea0003c00000 */
[----:B------:R-:W-:Y:S01]  /*e490*/  VOTE.ANY P0, P0 ;  /* 0x0000000000ff7806 */ /* 0x000fe20000000100 */
[----:B------:R-:W-:-:S12]  /*e4a0*/  ENDCOLLECTIVE ;  /* 0x000000000000791b */ /* 0x000fd80003800000 */
.L_x_206:
[----:B------:R-:W-:Y:S05]  /*e4b0*/  BSYNC B1 ;  /* 0x0000000000017941 */ /* 0x000fea0003800000 */
.L_x_205:
[----:B------:R-:W-:Y:S05]  /*e4c0*/  BRA `(.L_x_207) ;  /* 0xffffff5400447947 */ /* 0x000fea000383ffff */
.L_x_34:
[----:B------:R-:W-:Y:S01]  /*e4d0*/  BSSY B1, `(.L_x_208) ;  /* 0x0000006000017945 */ /* 0x000fe20003800000 */
[----:B------:R-:W-:Y:S01]  /*e4e0*/  PLOP3.LUT P0, PT, P0, PT, PT, 0x8, 0x80 ;  /* 0x000000000080781c */ /* 0x000fe2000070e170 */
[----:B------:R-:W-:-:S12]  /*e4f0*/  IMAD.MOV.U32 R36, RZ, RZ, -0x1 ;  /* 0xffffffffff247424 */ /* 0x000fd800078e00ff */
[----:B------:R-:W-:Y:S05]  /*e500*/  WARPSYNC.COLLECTIVE R36, `(.L_x_209) ;  /* 0x0000000024087348 */ /* 0x000fea0003c00000 */
[----:B------:R-:W-:Y:S01]  /*e510*/  VOTE.ANY P0, P0 ;  /* 0x0000000000ff7806 */ /* 0x000fe20000000100 */
[----:B------:R-:W-:-:S12]  /*e520*/  ENDCOLLECTIVE ;  /* 0x000000000000791b */ /* 0x000fd80003800000 */
.L_x_209:
[----:B------:R-:W-:Y:S05]  /*e530*/  BSYNC B1 ;  /* 0x0000000000017941 */ /* 0x000fea0003800000 */
.L_x_208:
[----:B------:R-:W-:Y:S05]  /*e540*/  BRA `(.L_x_210) ;  /* 0xffffff54005c7947 */ /* 0x000fea000383ffff */
.L_x_36:
[----:B------:R-:W0:Y:S01]  /*e550*/  S2R R37, SR_GEMASK ;  /* 0x0000000000257919 */ /* 0x000e220000003c00 */
[----:B------:R-:W-:Y:S01]  /*e560*/  BSSY B1, `(.L_x_211) ;  /* 0x0000006000017945 */ /* 0x000fe20003800000 */
[----:B------:R-:W-:Y:S01]  /*e570*/  PLOP3.LUT P0, PT, P0, PT, PT, 0x8, 0x80 ;  /* 0x000000000080781c */ /* 0x000fe2000070e170 */
[----:B------:R-:W-:-:S12]  /*e580*/  IMAD.MOV.U32 R36, RZ, RZ, -0x1 ;  /* 0xffffffffff247424 */ /* 0x000fd800078e00ff */
[----:B0-----:R-:W-:Y:S05]  /*e590*/  WARPSYNC.COLLECTIVE R36, `(.L_x_212) ;  /* 0x0000000024087348 */ /* 0x001fea0003c00000 */
[----:B------:R-:W-:Y:S01]  /*e5a0*/  VOTE.ANY R36, PT, P0 ;  /* 0x0000000000247806 */ /* 0x000fe200000e0100 */
[----:B0-----:R-:W-:Y:S06]  /*e5b0*/  ENDCOLLECTIVE ;  /* 0x000000000000791b */ /* 0x001fec0003800000 */
.L_x_212:
[----:B------:R-:W-:Y:S05]  /*e5c0*/  BSYNC B1 ;  /* 0x0000000000017941 */ /* 0x000fea0003800000 */
.L_x_211:
[----:B------:R-:W-:Y:S01]  /*e5d0*/  LOP3.LUT R36, R36, 0x80000000, R37, 0xec, !PT ;  /* 0x8000000024247812 */ /* 0x000fe200078eec25 */
[----:B------:R-:W-:Y:S02]  /*e5e0*/  IMAD.MOV.U32 R71, RZ, RZ, R34 ;  /* 0x000000ffff477224 */ /* 0x000fe400078e0022 */
[----:B------:R-:W-:Y:S02]  /*e5f0*/  IMAD.MOV.U32 R66, RZ, RZ, 0x1 ;  /* 0x00000001ff427424 */ /* 0x000fe400078e00ff */
[----:B------:R-:W-:-:S05]  /*e600*/  VIADD R67, R36, 0xffffffff ;  /* 0xffffffff24437836 */ /* 0x000fca0000000000 */
[----:B------:R-:W-:Y:S01]  /*e610*/  LOP3.LUT R67, R36, R67, RZ, 0xc, !PT ;  /* 0x0000004324437212 */ /* 0x000fe200078e0cff */
[----:B------:R-:W-:-:S03]  /*e620*/  IMAD.MOV.U32 R36, RZ, RZ, -0x1 ;  /* 0xffffffffff247424 */ /* 0x000fc600078e00ff */
[----:B------:R0:W1:Y:S04]  /*e630*/  POPC R69, R67 ;  /* 0x0000004300457309 */ /* 0x0000680000000000 */
[----:B01----:R-:W-:Y:S05]  /*e640*/  WARPSYNC.COLLECTIVE R36, `(.L_x_213) ;  /* 0x0000000024087348 */ /* 0x003fea0003c00000 */
[----:B-1----:R1:W2:Y:S02]  /*e650*/  SHFL.DOWN P0, R68, R71, R66, R69 ;  /* 0x0800004247447389 */ /* 0x0022a40000000045 */
[----:B012---:R-:W-:Y:S05]  /*e660*/  ENDCOLLECTIVE ;  /* 0x000000000000791b */ /* 0x007fea0003800000 */
.L_x_213:
[----:B------:R-:W-:Y:S02]  /*e670*/  IMAD.MOV.U32 R71, RZ, RZ, R35 ;  /* 0x000000ffff477224 */ /* 0x000fe400078e0023 */
[----:B------:R-:W-:-:S07]  /*e680*/  IMAD.MOV.U32 R72, RZ, RZ, R68 ;  /* 0x000000ffff487224 */ /* 0x000fce00078e0044 */
[----:B------:R-:W-:Y:S05]  /*e690*/  WARPSYNC.COLLECTIVE R36, `(.L_x_214) ;  /* 0x0000000024087348 */ /* 0x000fea0003c00000 */
[----:B------:R0:W1:Y:S02]  /*e6a0*/  SHFL.DOWN P0, R68, R71, R66, R69 ;  /* 0x0800004247447389 */ /* 0x0000640000000045 */
[----:B01----:R-:W-:Y:S05]  /*e6b0*/  ENDCOLLECTIVE ;  /* 0x000000000000791b */ /* 0x003fea0003800000 */
.L_x_214:
[----:B------:R-:W-:Y:S01]  /*e6c0*/  IMAD.MOV.U32 R66, RZ, RZ, 0x2 ;  /* 0x00000002ff427424 */ /* 0x000fe200078e00ff */
[----:B------:R-:W-:-:S04]  /*e6d0*/  ISETP.GE.AND P0, PT, R74, R69, PT ;  /* 0x000000454a00720c */ /* 0x000fc80003f06270 */
[----:B------:R-:W-:Y:S02]  /*e6e0*/  SEL R73, R72, RZ, !P0 ;  /* 0x000000ff48497207 */ /* 0x000fe40004000000 */
[----:B------:R-:W-:Y:S02]  /*e6f0*/  SEL R67, R68, RZ, !P0 ;  /* 0x000000ff44437207 */ /* 0x000fe40004000000 */
[----:B------:R-:W-:Y:S01]  /*e700*/  IADD3 R73, P0, PT, R34, R73, RZ ;  /* 0x0000004922497210 */ /* 0x000fe20007f1e0ff */
[----:B------:R-:W-:-:S04]  /*e710*/  VIADD R34, R74, 0x2 ;  /* 0x000000024a227836 */ /* 0x000fc80000000000 */
[----:B------:R-:W-:Y:S01]  /*e720*/  IMAD.MOV.U32 R71, RZ, RZ, R73 ;  /* 0x000000ffff477224 */ /* 0x000fe200078e0049 */
[----:B------:R-:W-:Y:S01]  /*e730*/  ISETP.GT.AND P1, PT, R34, R69, PT ;  /* 0x000000452200720c */ /* 0x000fe20003f24270 */
[----:B------:R-:W-:Y:S02]  /*e740*/  IMAD.X R80, R35, 0x1, R67, P0 ;  /* 0x0000000123507824 */ /* 0x000fe400000e0643 */
[----:B------:R-:W-:-:S10]  /*e750*/  VIADD R34, R74, 0x4 ;  /* 0x000000044a227836 */ /* 0x000fd40000000000 */
[----:B------:R-:W-:Y:S05]  /*e760*/  WARPSYNC.COLLECTIVE R36, `(.L_x_215) ;  /* 0x0000000024087348 */ /* 0x000fea0003c00000 */
[----:B------:R0:W1:Y:S02]  /*e770*/  SHFL.DOWN P0, R68, R71, R66, R69 ;  /* 0x0800004247447389 */ /* 0x0000640000000045 */
[----:B01----:R-:W-:Y:S05]  /*e780*/  ENDCOLLECTIVE ;  /* 0x000000000000791b */ /* 0x003fea0003800000 */
.L_x_215:
[----:B------:R-:W-:Y:S01]  /*e790*/  IMAD.MOV.U32 R71, RZ, RZ, R80 ;  /* 0x000000ffff477224 */ /* 0x000fe200078e0050 */
[----:B------:R-:W-:-:S04]  /*e7a0*/  SEL R68, R68, RZ, !P1 ;  /* 0x000000ff44447207 */ /* 0x000fc80004800000 */
[----:B------:R-:W-:-:S13]  /*e7b0*/  IADD3 R78, P2, PT, R68, R73, RZ ;  /* 0x00000049444e7210 */ /* 0x000fda0007f5e0ff */
[----:B------:R-:W-:Y:S05]  /*e7c0*/  WARPSYNC.COLLECTIVE R36, `(.L_x_216) ;  /* 0x0000000024087348 */ /* 0x000fea0003c00000 */
[----:B------:R0:W1:Y:S02]  /*e7d0*/  SHFL.DOWN P0, R68, R71, R66, R69 ;  /* 0x0800004247447389 */ /* 0x0000640000000045 */
[----:B01----:R-:W-:Y:S05]  /*e7e0*/  ENDCOLLECTIVE ;  /* 0x000000000000791b */ /* 0x003fea0003800000 */
.L_x_216:
[----:B------:R-:W-:Y:S02]  /*e7f0*/  IMAD.MOV.U32 R71, RZ, RZ, R78 ;  /* 0x000000ffff477224 */ /* 0x000fe400078e004e */
[----:B------:R-:W-:Y:S02]  /*e800*/  IMAD.MOV.U32 R66, RZ, RZ, 0x4 ;  /* 0x00000004ff427424 */ /* 0x000fe400078e00ff */
[----:B------:R-:W-:-:S07]  /*e810*/  IMAD.MOV.U32 R72, RZ, RZ, R68 ;  /* 0x000000ffff487224 */ /* 0x000fce00078e0044 */
[----:B------:R-:W-:Y:S05]  /*e820*/  WARPSYNC.COLLECTIVE R36, `(.L_x_217) ;  /* 0x0000000024087348 */ /* 0x000fea0003c00000 */
[----:B------:R0:W1:Y:S02]  /*e830*/  SHFL.DOWN P0, R68, R71, R66, R69 ;  /* 0x0800004247447389 */ /* 0x0000640000000045 */
[----:B01----:R-:W-:Y:S05]  /*e840*/  ENDCOLLECTIVE ;  /* 0x000000000000791b */ /* 0x003fea0003800000 */
.L_x_217:
[----:B------:R-:W-:Y:S02]  /*e850*/  SEL R35, R72, RZ, !P1 ;  /* 0x000000ff48237207 */ /* 0x000fe40004800000 */
[----:B------:R-:W-:-:S03]  /*e860*/  ISETP.GT.AND P1, PT, R34, R69, PT ;  /* 0x000000452200720c */ /* 0x000fc60003f24270 */
[----:B------:R-:W-:-:S04]  /*e870*/  IMAD.X R35, R35, 0x1, R80, P2 ;  /* 0x0000000123237824 */ /* 0x000fc800010e0650 */
[----:B------:R-:W-:Y:S01]  /*e880*/  IMAD.MOV.U32 R71, RZ, RZ, R35 ;  /* 0x000000ffff477224 */ /* 0x000fe200078e0023 */
[----:B------:R-:W-:-:S07]  /*e890*/  SEL R67, R68, RZ, !P1 ;  /* 0x000000ff44437207 */ /* 0x000fce0004800000 */
[----:B------:R-:W-:Y:S05]  /*e8a0*/  WARPSYNC.COLLECTIVE R36, `(.L_x_218) ;  /* 0x0000000024087348 */ /* 0x000fea0003c00000 */
[----:B------:R0:W1:Y:S02]  /*e8b0*/  SHFL.DOWN P0, R68, R71, R66, R69 ;  /* 0x0800004247447389 */ /* 0x0000640000000045 */
[----:B01----:R-:W-:Y:S05]  /*e8c0*/  ENDCOLLECTIVE ;  /* 0x000000000000791b */ /* 0x003fea0003800000 */
.L_x_218:
[----:B------:R-:W-:-:S05]  /*e8d0*/  IADD3 R67, P2, PT, R67, R78, RZ ;  /* 0x0000004e43437210 */ /* 0x000fca0007f5e0ff */
[----:B------:R-:W-:Y:S02]  /*e8e0*/  IMAD.MOV.U32 R71, RZ, RZ, R67 ;  /* 0x000000ffff477224 */ /* 0x000fe400078e0043 */
[----:B------:R-:W-:Y:S02]  /*e8f0*/  IMAD.MOV.U32 R66, RZ, RZ, 0x8 ;  /* 0x00000008ff427424 */ /* 0x000fe400078e00ff */
[----:B------:R-:W-:-:S07]  /*e900*/  IMAD.MOV.U32 R34, RZ, RZ, R68 ;  /* 0x000000ffff227224 */ /* 0x000fce00078e0044 */
[----:B------:R-:W-:Y:S05]  /*e910*/  WARPSYNC.COLLECTIVE R36, `(.L_x_219) ;  /* 0x0000000024087348 */ /* 0x000fea0003c00000 */
[----:B------:R0:W1:Y:S02]  /*e920*/  SHFL.DOWN P0, R68, R71, R66, R69 ;  /* 0x0800004247447389 */ /* 0x0000640000000045 */
[----:B01----:R-:W-:Y:S05]  /*e930*/  ENDCOLLECTIVE ;  /* 0x000000000000791b */ /* 0x003fea0003800000 */
.L_x_219:
[----:B------:R-:W-:-:S05]  /*e940*/  SEL R34, R34, RZ, !P1 ;  /* 0x000000ff22227207 */ /* 0x000fca0004800000 */
[----:B------:R-:W-:Y:S02]  /*e950*/  IMAD.X R72, R34, 0x1, R35, P2 ;  /* 0x0000000122487824 */ /* 0x000fe400010e0623 */
[----:B------:R-:W-:Y:S02]  /*e960*/  VIADD R34, R74, 0x8 ;  /* 0x000000084a227836 */ /* 0x000fe40000000000 */
[----:B------:R-:W-:-:S03]  /*e970*/  IMAD.MOV.U32 R71, RZ, RZ, R72 ;  /* 0x000000ffff477224 */ /* 0x000fc600078e0048 */
[----:B------:R-:W-:Y:S01]  /*e980*/  ISETP.GT.AND P1, PT, R34, R69, PT ;  /* 0x000000452200720c */ /* 0x000fe20003f24270 */
[----:B------:R-:W-:-:S12]  /*e990*/  IMAD.MOV.U32 R34, RZ, RZ, R68 ;  /* 0x000000ffff227224 */ /* 0x000fd800078e0044 */
[----:B------:R-:W-:Y:S05]  /*e9a0*/  WARPSYNC.COLLECTIVE R36, `(.L_x_220) ;  /* 0x0000000024087348 */ /* 0x000fea0003c00000 */
[----:B------:R0:W1:Y:S02]  /*e9b0*/  SHFL.DOWN P0, R68, R71, R66, R69 ;  /* 0x0800004247447389 */ /* 0x0000640000000045 */
[----:B01----:R-:W-:Y:S05]  /*e9c0*/  ENDCOLLECTIVE ;  /* 0x000000000000791b */ /* 0x003fea0003800000 */
.L_x_220:
[----:B------:R-:W-:Y:S01]  /*e9d0*/  SEL R34, R34, RZ, !P1 ;  /* 0x000000ff22227207 */ /* 0x000fe20004800000 */
[----:B------:R-:W-:-:S03]  /*e9e0*/  IMAD.MOV.U32 R66, RZ, RZ, 0x10 ;  /* 0x00000010ff427424 */ /* 0x000fc600078e00ff */
[----:B------:R-:W-:Y:S02]  /*e9f0*/  IADD3 R35, P0, PT, R34, R67, RZ ;  /* 0x0000004322237210 */ /* 0x000fe40007f1e0ff */
[----:B------:R-:W-:-:S03]  /*ea00*/  SEL R67, R68, RZ, !P1 ;  /* 0x000000ff44437207 */ /* 0x000fc60004800000 */
[----:B------:R-:W-:Y:S02]  /*ea10*/  IMAD.MOV.U32 R71, RZ, RZ, R35 ;  /* 0x000000ffff477224 */ /* 0x000fe400078e0023 */
[----:B------:R-:W-:Y:S02]  /*ea20*/  IMAD.X R78, R67, 0x1, R72, P0 ;  /* 0x00000001434e7824 */ /* 0x000fe400000e0648 */
[----:B------:R-:W-:-:S07]  /*ea30*/  VIADD R72, R74, 0x10 ;  /* 0x000000104a487836 */ /* 0x000fce0000000000 */
[----:B------:R-:W-:Y:S05]  /*ea40*/  WARPSYNC.COLLECTIVE R36, `(.L_x_221) ;  /* 0x0000000024087348 */ /* 0x000fea0003c00000 */
[----:B------:R0:W1:Y:S02]  /*ea50*/  SHFL.DOWN P0, R68, R71, R66, R69 ;  /* 0x0800004247447389 */ /* 0x0000640000000045 */
[----:B01----:R-:W-:Y:S05]  /*ea60*/  ENDCOLLECTIVE ;  /* 0x000000000000791b */ /* 0x003fea0003800000 */
.L_x_221:
[----:B------:R-:W-:Y:S02]  /*ea70*/  IMAD.MOV.U32 R71, RZ, RZ, R78 ;  /* 0x000000ffff477224 */ /* 0x000fe400078e004e */
[----:B------:R-:W-:-:S07]  /*ea80*/  IMAD.MOV.U32 R34, RZ, RZ, R68 ;  /* 0x000000ffff227224 */ /* 0x000fce00078e0044 */
[----:B------:R-:W-:Y:S05]  /*ea90*/  WARPSYNC.COLLECTIVE R36, `(.L_x_222) ;  /* 0x0000000024087348 */ /* 0x000fea0003c00000 */
[----:B------:R0:W1:Y:S02]  /*eaa0*/  SHFL.DOWN P0, R68, R71, R66, R69 ;  /* 0x0800004247447389 */ /* 0x0000640000000045 */
[----:B01----:R-:W-:Y:S05]  /*eab0*/  ENDCOLLECTIVE ;  /* 0x000000000000791b */ /* 0x003fea0003800000 */
.L_x_222:
[----:B------:R-:W0:Y:S01]  /*eac0*/  LDCU.64 UR4, c[0x0][0x3d8] ;  /* 0x00007b00ff0477ac */ /* 0x000e220008000a00 */
[----:B------:R-:W1:Y:S01]  /*ead0*/  S2UR UR8, SR_CTAID.X ;  /* 0x00000000000879c3 */ /* 0x000e620000002500 */
[----:B0-----:R-:W-:-:S04]  /*eae0*/  UIADD3 UR4, UP0, UPT, UR4, 0x200, URZ ;  /* 0x0000020004047890 */ /* 0x001fc8000ff1e0ff */
[----:B------:R-:W-:Y:S01]  /*eaf0*/  UIADD3.X UR5, UPT, UPT, URZ, UR5, URZ, UP0, !UPT ;  /* 0x00000005ff057290 */ /* 0x000fe200087fe4ff */
[----:B------:R-:W-:Y:S01]  /*eb00*/  ISETP.GT.AND P0, PT, R72, R69, PT ;  /* 0x000000454800720c */ /* 0x000fe20003f04270 */
[----:B------:R-:W-:-:S03]  /*eb10*/  IMAD.U32 R72, RZ, RZ, UR4 ;  /* 0x00000004ff487e24 */ /* 0x000fc6000f8e00ff */
[----:B------:R-:W-:Y:S01]  /*eb20*/  SEL R34, R34, RZ, !P0 ;  /* 0x000000ff22227207 */ /* 0x000fe20004000000 */
[----:B------:R-:W-:-:S03]  /*eb30*/  IMAD.U32 R73, RZ, RZ, UR5 ;  /* 0x00000005ff497e24 */ /* 0x000fc6000f8e00ff */
[----:B------:R-:W-:Y:S02]  /*eb40*/  IADD3 R77, P1, PT, R34, R35, RZ ;  /* 0x00000023224d7210 */ /* 0x000fe40007f3e0ff */
[----:B------:R-:W-:Y:S02]  /*eb50*/  SEL R35, R68, RZ, !P0 ;  /* 0x000000ff44237207 */ /* 0x000fe40004000000 */
[----:B------:R-:W-:Y:S02]  /*eb60*/  ISETP.NE.U32.AND P0, PT, R32, 0x65, PT ;  /* 0x000000652000780c */ /* 0x000fe40003f05070 */
[----:B------:R-:W0:Y:S01]  /*eb70*/  S2R R32, SR_TID.X ;  /* 0x0000000000207919 */ /* 0x000e220000002100 */
[----:B------:R-:W-:Y:S01]  /*eb80*/  IMAD.X R78, R35, 0x1, R78, P1 ;  /* 0x00000001234e7824 */ /* 0x000fe200008e064e */
[----:B------:R-:W-:Y:S02]  /*eb90*/  ISETP.NE.AND.EX P0, PT, R33, RZ, PT, P0 ;  /* 0x000000ff2100720c */ /* 0x000fe40003f05300 */
[----:B0-----:R-:W-:-:S05]  /*eba0*/  LOP3.LUT R32, RZ, R32, RZ, 0x33, !PT ;  /* 0x00000020ff207212 */ /* 0x001fca00078e33ff */
[----:B-1----:R-:W-:-:S07]  /*ebb0*/  VIADD R79, R32, UR8 ;  /* 0x00000008204f7c36 */ /* 0x002fce0008000000 */
[----:B------:R-:W-:Y:S05]  /*ebc0*/  WARPSYNC.COLLECTIVE R36, `(.L_x_223) ;  /* 0x0000000024087348 */ /* 0x000fea0003c00000 */
[----:B------:R-:W-:Y:S01]  /*ebd0*/  VOTE.ALL P0, P0 ;  /* 0x0000000000ff7806 */ /* 0x000fe20000000000 */
[----:B------:R-:W-:-:S12]  /*ebe0*/  ENDCOLLECTIVE ;  /* 0x000000000000791b */ /* 0x000fd80003800000 */
.L_x_223:
[----:B------:R-:W-:Y:S05]  /*ebf0*/  BRA `(.L_x_224) ;  /* 0xffffff5000a87947 */ /* 0x000fea000383ffff */
.L_x_38:
[----:B------:R-:W-:Y:S01]  /*ec00*/  BSSY B1, `(.L_x_225) ;  /* 0x0000006000017945 */ /* 0x000fe20003800000 */
[----:B------:R-:W-:Y:S01]  /*ec10*/  PLOP3.LUT P0, PT, P0, PT, PT, 0x8, 0x80 ;  /* 0x000000000080781c */ /* 0x000fe2000070e170 */
[----:B------:R-:W-:-:S12]  /*ec20*/  IMAD.MOV.U32 R36, RZ, RZ, -0x1 ;  /* 0xffffffffff247424 */ /* 0x000fd800078e00ff */
[----:B------:R-:W-:Y:S05]  /*ec30*/  WARPSYNC.COLLECTIVE R36, `(.L_x_226) ;  /* 0x0000000024087348 */ /* 0x000fea0003c00000 */
[----:B------:R-:W-:Y:S01]  /*ec40*/  VOTE.ANY P0, P0 ;  /* 0x0000000000ff7806 */ /* 0x000fe20000000100 */
[----:B------:R-:W-:-:S12]  /*ec50*/  ENDCOLLECTIVE ;  /* 0x000000000000791b */ /* 0x000fd80003800000 */
.L_x_226:
[----:B------:R-:W-:Y:S05]  /*ec60*/  BSYNC B1 ;  /* 0x0000000000017941 */ /* 0x000fea0003800000 */
.L_x_225:
[----:B------:R-:W-:Y:S05]  /*ec70*/  BRA `(.L_x_227) ;  /* 0xffffff5000ac7947 */ /* 0x000fea000383ffff */
.L_x_42:
[----:B------:R-:W-:Y:S01]  /*ec80*/  BSSY B1, `(.L_x_228) ;  /* 0x0000006000017945 */ /* 0x000fe20003800000 */
[----:B------:R-:W-:Y:S01]  /*ec90*/  PLOP3.LUT P0, PT, P0, PT, PT, 0x8, 0x80 ;  /* 0x000000000080781c */ /* 0x000fe2000070e170 */
[----:B------:R-:W-:-:S12]  /*eca0*/  IMAD.MOV.U32 R36, RZ, RZ, -0x1 ;  /* 0xffffffffff247424 */ /* 0x000fd800078e00ff */
[----:B------:R-:W-:Y:S05]  /*ecb0*/  WARPSYNC.COLLECTIVE R36, `(.L_x_229) ;  /* 0x0000000024087348 */ /* 0x000fea0003c00000 */
[----:B------:R-:W-:Y:S01]  /*ecc0*/  VOTE.ANY P0, P0 ;  /* 0x0000000000ff7806 */ /* 0x000fe20000000100 */
[----:B------:R-:W-:-:S12]  /*ecd0*/  ENDCOLLECTIVE ;  /* 0x000000000000791b */ /* 0x000fd80003800000 */
.L_x_229:
[----:B------:R-:W-:Y:S05]  /*ece0*/  BSYNC B1 ;  /* 0x0000000000017941 */ /* 0x000fea0003800000 */
.L_x_228:
[----:B------:R-:W-:Y:S05]  /*ecf0*/  BRA `(.L_x_230) ;  /* 0xffffff5000c87947 */ /* 0x000fea000383ffff */
.L_x_44:
[----:B------:R-:W-:Y:S01]  /*ed00*/  BSSY B1, `(.L_x_231) ;  /* 0x0000006000017945 */ /* 0x000fe20003800000 */
[----:B------:R-:W-:Y:S01]  /*ed10*/  PLOP3.LUT P0, PT, P0, PT, PT, 0x8, 0x80 ;  /* 0x000000000080781c */ /* 0x000fe2000070e170 */
[----:B------:R-:W-:-:S12]  /*ed20*/  IMAD.MOV.U32 R36, RZ, RZ, -0x1 ;  /* 0xffffffffff247424 */ /* 0x000fd800078e00ff */
[----:B------:R-:W-:Y:S05]  /*ed30*/  WARPSYNC.COLLECTIVE R36, `(.L_x_232) ;  /* 0x0000000024087348 */ /* 0x000fea0003c00000 */
[----:B------:R-:W-:Y:S01]  /*ed40*/  VOTE.ANY R36, PT, P0 ;  /* 0x0000000000247806 */ /* 0x000fe200000e0100 */
[----:B------:R-:W-:Y:S06]  /*ed50*/  ENDCOLLECTIVE ;  /* 0x000000000000791b */ /* 0x000fec0003800000 */
.L_x_232:
[----:B------:R-:W-:Y:S05]  /*ed60*/  BSYNC B1 ;  /* 0x0000000000017941 */ /* 0x000fea0003800000 */
.L_x_231:
[----:B------:R-:W-:Y:S01]  /*ed70*/  LOP3.LUT R36, R36, 0x80000000, R37, 0xec, !PT ;  /* 0x8000000024247812 */ /* 0x000fe200078eec25 */
[----:B------:R-:W-:Y:S02]  /*ed80*/  IMAD.MOV.U32 R71, RZ, RZ, R34 ;  /* 0x000000ffff477224 */ /* 0x000fe400078e0022 */
[----:B------:R-:W-:Y:S02]  /*ed90*/  IMAD.MOV.U32 R66, RZ, RZ, 0x1 ;  /* 0x00000001ff427424 */ /* 0x000fe400078e00ff */
[----:B------:R-:W-:Y:S02]  /*eda0*/  VIADD R67, R36, 0xffffffff ;  /* 0xffffffff24437836 */ /* 0x000fe40000000000 */
[----:B------:R-:W-:-:S03]  /*edb0*/  VIADD R79, R79, 0xffffffe0 ;  /* 0xffffffe04f4f7836 */ /* 0x000fc60000000000 */
[----:B------:R-:W-:Y:S01]  /*edc0*/  LOP3.LUT R67, R36, R67, RZ, 0xc, !PT ;  /* 0x0000004324437212 */ /* 0x000fe200078e0cff */
[----:B------:R-:W-:-:S03]  /*edd0*/  IMAD.MOV.U32 R36, RZ, RZ, -0x1 ;  /* 0xffffffffff247424 */ /* 0x000fc600078e00ff */
[----:B------:R0:W1:Y:S04]  /*ede0*/  POPC R69, R67 ;  /* 0x0000004300457309 */ /* 0x0000680000000000 */
[----:B01----:R-:W-:Y:S05]  /*edf0*/  WARPSYNC.COLLECTIVE R36, `(.L_x_233) ;  /* 0x0000000024087348 */ /* 0x003fea0003c00000 */
[----:B-1----:R1:W2:Y:S02]  /*ee00*/  SHFL.DOWN P0, R68, R71, R66, R69 ;  /* 0x0800004247447389 */ /* 0x0022a40000000045 */
[----:B012---:R-:W-:Y:S05]  /*ee10*/  ENDCOLLECTIVE ;  /* 0x000000000000791b */ /* 0x007fea0003800000 */
.L_x_233:
[----:B------:R-:W-:Y:S02]  /*ee20*/  IMAD.MOV.U32 R71, RZ, RZ, R35 ;  /* 0x000000ffff477224 */ /* 0x000fe400078e0023 */
[----:B------:R-:W-:-:S07]  /*ee30*/  IMAD.MOV.U32 R80, RZ, RZ, R68 ;  /* 0x000000ffff507224 */ /* 0x000fce00078e0044 */
[----:B------:R-:W-:Y:S05]  /*ee40*/  WARPSYNC.COLLECTIVE R36, `(.L_x_234) ;  /* 0x0000000024087348 */ /* 0x000fea0003c00000 */
[----:B------:R0:W1:Y:S02]  /*ee50*/  SHFL.DOWN P0, R68, R71, R66, R69 ;  /* 0x0800004247447389 */ /* 0x0000640000000045 */
[----:B01----:R-:W-:Y:S05]  /*ee60*/  ENDCOLLECTIVE ;  /* 0x000000000000791b */ /* 0x003fea0003800000 */
.L_x_234:
        /* <DEDUP_REMOVED lines=13> */
.L_x_235:
[----:B------:R-:W-:Y:S01]  /*ef40*/  IMAD.MOV.U32 R71, RZ, RZ, R82 ;  /* 0x000000ffff477224 */ /* 0x000fe200078e0052 */
[----:B------:R-:W-:-:S04]  /*ef50*/  SEL R68, R68, RZ, !P1 ;  /* 0x000000ff44447207 */ /* 0x000fc80004800000 */
[----:B------:R-:W-:-:S13]  /*ef60*/  IADD3 R80, P2, PT, R68, R81, RZ ;  /* 0x0000005144507210 */ /* 0x000fda0007f5e0ff */
[----:B------:R-:W-:Y:S05]  /*ef70*/  WARPSYNC.COLLECTIVE R36, `(.L_x_236) ;  /* 0x0000000024087348 */ /* 0x000fea0003c00000 */
[----:B------:R0:W1:Y:S02]  /*ef80*/  SHFL.DOWN P0, R68, R71, R66, R69 ;  /* 0x0800004247447389 */ /* 0x0000640000000045 */
[----:B01----:R-:W-:Y:S05]  /*ef90*/  ENDCOLLECTIVE ;  /* 0x000000000000791b */ /* 0x003fea0003800000 */
.L_x_236:
[----:B------:R-:W-:Y:S02]  /*efa0*/  IMAD.MOV.U32 R71, RZ, RZ, R80 ;  /* 0x000000ffff477224 */ /* 0x000fe400078e0050 */
[----:B------:R-:W-:Y:S02]  /*efb0*/  IMAD.MOV.U32 R66, RZ, RZ, 0x4 ;  /* 0x00000004ff427424 */ /* 0x000fe400078e00ff */
[----:B------:R-:W-:-:S07]  /*efc0*/  IMAD.MOV.U32 R67, RZ, RZ, R68 ;  /* 0x000000ffff437224 */ /* 0x000fce00078e0044 */
[----:B------:R-:W-:Y:S05]  /*efd0*/  WARPSYNC.COLLECTIVE R36, `(.L_x_237) ;  /* 0x0000000024087348 */ /* 0x000fea0003c00000 */
[----:B------:R0:W1:Y:S02]  /*efe0*/  SHFL.DOWN P0, R68, R71, R66, R69 ;  /* 0x0800004247447389 */ /* 0x0000640000000045 */
[----:B01----:R-:W-:Y:S05]  /*eff0*/  ENDCOLLECTIVE ;  /* 0x000000000000791b */ /* 0x003fea0003800000 */
.L_x_237:
        /* <DEDUP_REMOVED lines=8> */
.L_x_238:
[----:B------:R-:W-:-:S05]  /*f080*/  IADD3 R67, P2, PT, R67, R80, RZ ;  /* 0x0000005043437210 */ /* 0x000fca0007f5e0ff */
[----:B------:R-:W-:Y:S02]  /*f090*/  IMAD.MOV.U32 R71, RZ, RZ, R67 ;  /* 0x000000ffff477224 */ /* 0x000fe400078e0043 */
[----:B------:R-:W-:Y:S02]  /*f0a0*/  IMAD.MOV.U32 R66, RZ, RZ, 0x8 ;  /* 0x00000008ff427424 */ /* 0x000fe400078e00ff */
[----:B------:R-:W-:-:S07]  /*f0b0*/  IMAD.MOV.U32 R34, RZ, RZ, R68 ;  /* 0x000000ffff227224 */ /* 0x000fce00078e0044 */
[----:B------:R-:W-:Y:S05]  /*f0c0*/  WARPSYNC.COLLECTIVE R36, `(.L_x_239) ;  /* 0x0000000024087348 */ /* 0x000fea0003c00000 */
[----:B------:R0:W1:Y:S02]  /*f0d0*/  SHFL.DOWN P0, R68, R71, R66, R69 ;  /* 0x0800004247447389 */ /* 0x0000640000000045 */
[----:B01----:R-:W-:Y:S05]  /*f0e0*/  ENDCOLLECTIVE ;  /* 0x000000000000791b */ /* 0x003fea0003800000 */
.L_x_239:
        /* <DEDUP_REMOVED lines=9> */
.L_x_240:
        /* <DEDUP_REMOVED lines=10> */
.L_x_241:
[----:B------:R-:W-:Y:S01]  /*f220*/  ISETP.GT.AND P1, PT, R82, R69, PT ;  /* 0x000000455200720c */ /* 0x000fe20003f24270 */
[----:B------:R-:W-:Y:S02]  /*f230*/  IMAD.MOV.U32 R71, RZ, RZ, R35 ;  /* 0x000000ffff477224 */ /* 0x000fe400078e0023 */
[----:B------:R-:W-:-:S10]  /*f240*/  IMAD.MOV.U32 R34, RZ, RZ, R68 ;  /* 0x000000ffff227224 */ /* 0x000fd400078e0044 */
[----:B------:R-:W-:Y:S05]  /*f250*/  WARPSYNC.COLLECTIVE R36, `(.L_x_242) ;  /* 0x0000000024087348 */ /* 0x000fea0003c00000 */
[----:B------:R0:W1:Y:S02]  /*f260*/  SHFL.DOWN P0, R68, R71, R66, R69 ;  /* 0x0800004247447389 */ /* 0x0000640000000045 */
[----:B01----:R-:W-:Y:S05]  /*f270*/  ENDCOLLECTIVE ;  /* 0x000000000000791b */ /* 0x003fea0003800000 */
.L_x_242:
[----:B------:R-:W-:-:S04]  /*f280*/  SEL R34, R34, RZ, !P1 ;  /* 0x000000ff22227207 */ /* 0x000fc80004800000 */
[----:B------:R-:W-:Y:S02]  /*f290*/  IADD3 R77, P2, P0, R34, R80, R77 ;  /* 0x00000050224d7210 */ /* 0x000fe4000785e04d */
[----:B------:R-:W-:-:S04]  /*f2a0*/  SEL R68, R68, RZ, !P1 ;  /* 0x000000ff44447207 */ /* 0x000fc80004800000 */
[----:B------:R-:W-:Y:S02]  /*f2b0*/  IADD3.X R78, PT, PT, R68, R35, R78, P2, P0 ;  /* 0x00000023444e7210 */ /* 0x000fe400017e044e */
[----:B------:R-:W-:-:S04]  /*f2c0*/  ISETP.NE.U32.AND P0, PT, R32, 0x65, PT ;  /* 0x000000652000780c */ /* 0x000fc80003f05070 */
[----:B------:R-:W-:-:S13]  /*f2d0*/  ISETP.NE.AND.EX P0, PT, R33, RZ, PT, P0 ;  /* 0x000000ff2100720c */ /* 0x000fda0003f05300 */
[----:B------:R-:W-:Y:S05]  /*f2e0*/  WARPSYNC.COLLECTIVE R36, `(.L_x_243) ;  /* 0x0000000024087348 */ /* 0x000fea0003c00000 */
[----:B------:R-:W-:Y:S01]  /*f2f0*/  VOTE.ALL P0, P0 ;  /* 0x0000000000ff7806 */ /* 0x000fe20000000000 */
[----:B------:R-:W-:-:S12]  /*f300*/  ENDCOLLECTIVE ;  /* 0x000000000000791b */ /* 0x000fd80003800000 */
.L_x_243:
[----:B------:R-:W-:Y:S05]  /*f310*/  BRA `(.L_x_244) ;  /* 0xffffff5000147947 */ /* 0x000fea000383ffff */
.L_x_129:
[----:B------:R-:W-:Y:S01]  /*f320*/  BSSY B0, `(.L_x_245) ;  /* 0x0000006000007945 */ /* 0x000fe20003800000 */
[----:B------:R-:W-:Y:S01]  /*f330*/  PLOP3.LUT P0, PT, P0, PT, PT, 0x8, 0x80 ;  /* 0x000000000080781c */ /* 0x000fe2000070e170 */
[----:B------:R-:W-:-:S12]  /*f340*/  IMAD.MOV.U32 R36, RZ, RZ, -0x1 ;  /* 0xffffffffff247424 */ /* 0x000fd800078e00ff */
[----:B------:R-:W-:Y:S05]  /*f350*/  WARPSYNC.COLLECTIVE R36, `(.L_x_246) ;  /* 0x0000000024087348 */ /* 0x000fea0003c00000 */
[----:B------:R-:W-:Y:S01]  /*f360*/  VOTE.ANY P0, P0 ;  /* 0x0000000000ff7806 */ /* 0x000fe20000000100 */
[----:B------:R-:W-:-:S12]  /*f370*/  ENDCOLLECTIVE ;  /* 0x000000000000791b */ /* 0x000fd80003800000 */
.L_x_246:
[----:B------:R-:W-:Y:S05]  /*f380*/  BSYNC B0 ;  /* 0x0000000000007941 */ /* 0x000fea0003800000 */
.L_x_245:
[----:B------:R-:W-:Y:S05]  /*f390*/  BRA `(.L_x_247) ;  /* 0xffffffb400e87947 */ /* 0x000fea000383ffff */
.L_x_133:
[----:B------:R-:W-:Y:S01]  /*f3a0*/  BSSY B0, `(.L_x_248) ;  /* 0x0000006000007945 */ /* 0x000fe20003800000 */
[----:B------:R-:W-:Y:S01]  /*f3b0*/  PLOP3.LUT P0, PT, P0, PT, PT, 0x8, 0x80 ;  /* 0x000000000080781c */ /* 0x000fe2000070e170 */
[----:B------:R-:W-:-:S12]  /*f3c0*/  IMAD.MOV.U32 R36, RZ, RZ, -0x1 ;  /* 0xffffffffff247424 */ /* 0x000fd800078e00ff */
[----:B------:R-:W-:Y:S05]  /*f3d0*/  WARPSYNC.COLLECTIVE R36, `(.L_x_249) ;  /* 0x0000000024087348 */ /* 0x000fea0003c00000 */
[----:B------:R-:W-:Y:S01]  /*f3e0*/  VOTE.ANY P0, P0 ;  /* 0x0000000000ff7806 */ /* 0x000fe20000000100 */
[----:B------:R-:W-:-:S12]  /*f3f0*/  ENDCOLLECTIVE ;  /* 0x000000000000791b */ /* 0x000fd80003800000 */
.L_x_249:
[----:B------:R-:W-:Y:S05]  /*f400*/  BSYNC B0 ;  /* 0x0000000000007941 */ /* 0x000fea0003800000 */
.L_x_248:
[----:B------:R-:W-:Y:S05]  /*f410*/  BRA `(.L_x_250) ;  /* 0xffffffb800007947 */ /* 0x000fea000383ffff */
.L_x_135:
[----:B------:R-:W0:Y:S01]  /*f420*/  S2R R75, SR_GEMASK ;  /* 0x00000000004b7919 */ /* 0x000e220000003c00 */
[----:B------:R-:W-:Y:S01]  /*f430*/  BSSY B0, `(.L_x_251) ;  /* 0x0000006000007945 */ /* 0x000fe20003800000 */
[----:B------:R-:W-:Y:S01]  /*f440*/  PLOP3.LUT P0, PT, P0, PT, PT, 0x8, 0x80 ;  /* 0x000000000080781c */ /* 0x000fe2000070e170 */
[----:B------:R-:W-:-:S12]  /*f450*/  IMAD.MOV.U32 R36, RZ, RZ, -0x1 ;  /* 0xffffffffff247424 */ /* 0x000fd800078e00ff */
[----:B0-----:R-:W-:Y:S05]  /*f460*/  WARPSYNC.COLLECTIVE R36, `(.L_x_252) ;  /* 0x0000000024087348 */ /* 0x001fea0003c00000 */
[----:B------:R-:W-:Y:S01]  /*f470*/  VOTE.ANY R36, PT, P0 ;  /* 0x0000000000247806 */ /* 0x000fe200000e0100 */
[----:B0-----:R-:W-:Y:S06]  /*f480*/  ENDCOLLECTIVE ;  /* 0x000000000000791b */ /* 0x001fec0003800000 */
.L_x_252:
[----:B------:R-:W-:Y:S05]  /*f490*/  BSYNC B0 ;  /* 0x0000000000007941 */ /* 0x000fea0003800000 */
.L_x_251:
        /* <DEDUP_REMOVED lines=10> */
.L_x_253:
[----:B------:R-:W-:Y:S02]  /*f540*/  IMAD.MOV.U32 R71, RZ, RZ, R31 ;  /* 0x000000ffff477224 */ /* 0x000fe400078e001f */
[----:B------:R-:W-:-:S07]  /*f550*/  IMAD.MOV.U32 R34, RZ, RZ, R68 ;  /* 0x000000ffff227224 */ /* 0x000fce00078e0044 */
[----:B------:R-:W-:Y:S05]  /*f560*/  WARPSYNC.COLLECTIVE R36, `(.L_x_254) ;  /* 0x0000000024087348 */ /* 0x000fea0003c00000 */
[----:B------:R0:W1:Y:S02]  /*f570*/  SHFL.DOWN P0, R68, R71, R66, R69 ;  /* 0x0800004247447389 */ /* 0x0000640000000045 */
[----:B01----:R-:W-:Y:S05]  /*f580*/  ENDCOLLECTIVE ;  /* 0x000000000000791b */ /* 0x003fea0003800000 */
.L_x_254:
        /* <DEDUP_REMOVED lines=13> */
.L_x_255:
[----:B------:R-:W-:Y:S01]  /*f660*/  IMAD.MOV.U32 R71, RZ, RZ, R78 ;  /* 0x000000ffff477224 */ /* 0x000fe200078e004e */
[----:B------:R-:W-:-:S04]  /*f670*/  SEL R68, R68, RZ, !P1 ;  /* 0x000000ff44447207 */ /* 0x000fc80004800000 */
[----:B------:R-:W-:-:S13]  /*f680*/  IADD3 R31, P2, PT, R68, R77, RZ ;  /* 0x0000004d441f7210 */ /* 0x000fda0007f5e0ff */
[----:B------:R-:W-:Y:S05]  /*f690*/  WARPSYNC.COLLECTIVE R36, `(.L_x_256) ;  /* 0x0000000024087348 */ /* 0x000fea0003c00000 */
[----:B------:R0:W1:Y:S02]  /*f6a0*/  SHFL.DOWN P0, R68, R71, R66, R69 ;  /* 0x0800004247447389 */ /* 0x0000640000000045 */
[----:B01----:R-:W-:Y:S05]  /*f6b0*/  ENDCOLLECTIVE ;  /* 0x000000000000791b */ /* 0x003fea0003800000 */
.L_x_256:
[----:B------:R-:W-:Y:S02]  /*f6c0*/  IMAD.MOV.U32 R71, RZ, RZ, R31 ;  /* 0x000000ffff477224 */ /* 0x000fe400078e001f */
[----:B------:R-:W-:Y:S02]  /*f6d0*/  IMAD.MOV.U32 R66, RZ, RZ, 0x4 ;  /* 0x00000004ff427424 */ /* 0x000fe400078e00ff */
[----:B------:R-:W-:-:S07]  /*f6e0*/  IMAD.MOV.U32 R34, RZ, RZ, R68 ;  /* 0x000000ffff227224 */ /* 0x000fce00078e0044 */
[----:B------:R-:W-:Y:S05]  /*f6f0*/  WARPSYNC.COLLECTIVE R36, `(.L_x_257) ;  /* 0x0000000024087348 */ /* 0x000fea0003c00000 */
[----:B------:R0:W1:Y:S02]  /*f700*/  SHFL.DOWN P0, R68, R71, R66, R69 ;  /* 0x0800004247447389 */ /* 0x0000640000000045 */
[----:B01----:R-:W-:Y:S05]  /*f710*/  ENDCOLLECTIVE ;  /* 0x000000000000791b */ /* 0x003fea0003800000 */
.L_x_257:
        /* <DEDUP_REMOVED lines=8> */
.L_x_258:
[----:B------:R-:W-:-:S05]  /*f7a0*/  IADD3 R34, P2, PT, R34, R31, RZ ;  /* 0x0000001f22227210 */ /* 0x000fca0007f5e0ff */
[----:B------:R-:W-:Y:S02]  /*f7b0*/  IMAD.MOV.U32 R71, RZ, RZ, R34 ;  /* 0x000000ffff477224 */ /* 0x000fe400078e0022 */
[----:B------:R-:W-:Y:S02]  /*f7c0*/  IMAD.MOV.U32 R66, RZ, RZ, 0x8 ;  /* 0x00000008ff427424 */ /* 0x000fe400078e00ff */
[----:B------:R-:W-:-:S07]  /*f7d0*/  IMAD.MOV.U32 R30, RZ, RZ, R68 ;  /* 0x000000ffff1e7224 */ /* 0x000fce00078e0044 */
[----:B------:R-:W-:Y:S05]  /*f7e0*/  WARPSYNC.COLLECTIVE R36, `(.L_x_259) ;  /* 0x0000000024087348 */ /* 0x000fea0003c00000 */
[----:B------:R0:W1:Y:S02]  /*f7f0*/  SHFL.DOWN P0, R68, R71, R66, R69 ;  /* 0x0800004247447389 */ /* 0x0000640000000045 */
[----:B01----:R-:W-:Y:S05]  /*f800*/  ENDCOLLECTIVE ;  /* 0x000000000000791b */ /* 0x003fea0003800000 */
.L_x_259:
[----:B------:R-:W-:Y:S01]  /*f810*/  SEL R35, R30, RZ, !P1 ;  /* 0x000000ff1e237207 */ /* 0x000fe20004800000 */
[----:B------:R-:W-:-:S04]  /*f820*/  VIADD R30, R72, 0x8 ;  /* 0x00000008481e7836 */ /* 0x000fc80000000000 */
[----:B------:R-:W-:Y:S01]  /*f830*/  IMAD.X R35, R35, 0x1, R76, P2 ;  /* 0x0000000123237824 */ /* 0x000fe200010e064c */
[----:B------:R-:W-:-:S03]  /*f840*/  ISETP.GT.AND P1, PT, R30, R69, PT ;  /* 0x000000451e00720c */ /* 0x000fc60003f24270 */
[----:B------:R-:W-:Y:S02]  /*f850*/  IMAD.MOV.U32 R71, RZ, RZ, R35 ;  /* 0x000000ffff477224 */ /* 0x000fe400078e0023 */
[----:B------:R-:W-:-:S08]  /*f860*/  IMAD.MOV.U32 R30, RZ, RZ, R68 ;  /* 0x000000ffff1e7224 */ /* 0x000fd000078e0044 */
[----:B------:R-:W-:Y:S05]  /*f870*/  WARPSYNC.COLLECTIVE R36, `(.L_x_260) ;  /* 0x0000000024087348 */ /* 0x000fea0003c00000 */
[----:B------:R0:W1:Y:S02]  /*f880*/  SHFL.DOWN P0, R68, R71, R66, R69 ;  /* 0x0800004247447389 */ /* 0x0000640000000045 */
[----:B01----:R-:W-:Y:S05]  /*f890*/  ENDCOLLECTIVE ;  /* 0x000000000000791b */ /* 0x003fea0003800000 */
.L_x_260:
[----:B------:R-:W-:Y:S01]  /*f8a0*/  SEL R31, R30, RZ, !P1 ;  /* 0x000000ff1e1f7207 */ /* 0x000fe20004800000 */
[----:B------:R-:W-:-:S03]  /*f8b0*/  IMAD.MOV.U32 R66, RZ, RZ, 0x10 ;  /* 0x00000010ff427424 */ /* 0x000fc600078e00ff */
[----:B------:R-:W-:Y:S01]  /*f8c0*/  IADD3 R31, P0, PT, R31, R34, RZ ;  /* 0x000000221f1f7210 */ /* 0x000fe20007f1e0ff */
[----:B------:R-:W-:Y:S01]  /*f8d0*/  VIADD R34, R72, 0x10 ;  /* 0x0000001048227836 */ /* 0x000fe20000000000 */
[----:B------:R-:W-:-:S03]  /*f8e0*/  SEL R68, R68, RZ, !P1 ;  /* 0x000000ff44447207 */ /* 0x000fc60004800000 */
[----:B------:R-:W-:Y:S02]  /*f8f0*/  IMAD.MOV.U32 R71, RZ, RZ, R31 ;  /* 0x000000ffff477224 */ /* 0x000fe400078e001f */
[----:B------:R-:W-:-:S07]  /*f900*/  IMAD.X R77, R68, 0x1, R35, P0 ;  /* 0x00000001444d7824 */ /* 0x000fce00000e0623 */
[----:B------:R-:W-:Y:S05]  /*f910*/  WARPSYNC.COLLECTIVE R36, `(.L_x_261) ;  /* 0x0000000024087348 */ /* 0x000fea0003c00000 */
[----:B------:R0:W1:Y:S02]  /*f920*/  SHFL.DOWN P0, R68, R71, R66, R69 ;  /* 0x0800004247447389 */ /* 0x0000640000000045 */
[----:B01----:R-:W-:Y:S05]  /*f930*/  ENDCOLLECTIVE ;  /* 0x000000000000791b */ /* 0x003fea0003800000 */
.L_x_261:
[----:B------:R-:W-:Y:S02]  /*f940*/  IMAD.MOV.U32 R71, RZ, RZ, R77 ;  /* 0x000000ffff477224 */ /* 0x000fe400078e004d */
[----:B------:R-:W-:-:S07]  /*f950*/  IMAD.MOV.U32 R30, RZ, RZ, R68 ;  /* 0x000000ffff1e7224 */ /* 0x000fce00078e0044 */
[----:B------:R-:W-:Y:S05]  /*f960*/  WARPSYNC.COLLECTIVE R36, `(.L_x_262) ;  /* 0x0000000024087348 */ /* 0x000fea0003c00000 */
[----:B------:R0:W1:Y:S02]  /*f970*/  SHFL.DOWN P0, R68, R71, R66, R69 ;  /* 0x0800004247447389 */ /* 0x0000640000000045 */
[----:B01----:R-:W-:Y:S05]  /*f980*/  ENDCOLLECTIVE ;  /* 0x000000000000791b */ /* 0x003fea0003800000 */
.L_x_262:
[----:B------:R-:W0:Y:S01]  /*f990*/  LDCU.64 UR4, c[0x0][0x3d8] ;  /* 0x00007b00ff0477ac */ /* 0x000e220008000a00 */
[----:B------:R-:W1:Y:S01]  /*f9a0*/  S2UR UR8, SR_CTAID.X ;  /* 0x00000000000879c3 */ /* 0x000e620000002500 */
[----:B0-----:R-:W-:-:S04]  /*f9b0*/  UIADD3 UR4, UP0, UPT, UR4, 0x200, URZ ;  /* 0x0000020004047890 */ /* 0x001fc8000ff1e0ff */
[----:B------:R-:W-:Y:S01]  /*f9c0*/  UIADD3.X UR5, UPT, UPT, URZ, UR5, URZ, UP0, !UPT ;  /* 0x00000005ff057290 */ /* 0x000fe200087fe4ff */
[----:B------:R-:W-:Y:S01]  /*f9d0*/  ISETP.GT.AND P0, PT, R34, R69, PT ;  /* 0x000000452200720c */ /* 0x000fe20003f04270 */
[----:B------:R-:W-:-:S03]  /*f9e0*/  IMAD.U32 R34, RZ, RZ, UR4 ;  /* 0x00000004ff227e24 */ /* 0x000fc6000f8e00ff */
[----:B------:R-:W-:Y:S01]  /*f9f0*/  SEL R30, R30, RZ, !P0 ;  /* 0x000000ff1e1e7207 */ /* 0x000fe20004000000 */
[----:B------:R-:W-:Y:S01]  /*fa00*/  IMAD.U32 R35, RZ, RZ, UR5 ;  /* 0x00000005ff237e24 */ /* 0x000fe2000f8e00ff */
[----:B------:R-:W-:Y:S02]  /*fa10*/  SEL R68, R68, RZ, !P0 ;  /* 0x000000ff44447207 */ /* 0x000fe40004000000 */
[----:B------:R-:W-:Y:S02]  /*fa20*/  ISETP.NE.U32.AND P0, PT, R28, 0x65, PT ;  /* 0x000000651c00780c */ /* 0x000fe40003f05070 */
[----:B------:R-:W0:Y:S01]  /*fa30*/  S2R R28, SR_TID.X ;  /* 0x00000000001c7919 */ /* 0x000e220000002100 */
[----:B------:R-:W-:Y:S02]  /*fa40*/  IADD3 R76, P1, PT, R30, R31, RZ ;  /* 0x0000001f1e4c7210 */ /* 0x000fe40007f3e0ff */
[----:B------:R-:W-:-:S03]  /*fa50*/  ISETP.NE.AND.EX P0, PT, R29, RZ, PT, P0 ;  /* 0x000000ff1d00720c */ /* 0x000fc60003f05300 */
[----:B------:R-:W-:Y:S01]  /*fa60*/  IMAD.X R77, R68, 0x1, R77, P1 ;  /* 0x00000001444d7824 */ /* 0x000fe200008e064d */
[----:B0-----:R-:W-:-:S05]  /*fa70*/  LOP3.LUT R28, RZ, R28, RZ, 0x33, !PT ;  /* 0x0000001cff1c7212 */ /* 0x001fca00078e33ff */
[----:B-1----:R-:W-:-:S07]  /*fa80*/  VIADD R79, R28, UR8 ;  /* 0x000000081c4f7c36 */ /* 0x002fce0008000000 */
[----:B------:R-:W-:Y:S05]  /*fa90*/  WARPSYNC.COLLECTIVE R36, `(.L_x_263) ;  /* 0x0000000024087348 */ /* 0x000fea0003c00000 */
[----:B------:R-:W-:Y:S01]  /*faa0*/  VOTE.ALL P0, P0 ;  /* 0x0000000000ff7806 */ /* 0x000fe20000000000 */
[----:B------:R-:W-:-:S12]  /*fab0*/  ENDCOLLECTIVE ;  /* 0x000000000000791b */ /* 0x000fd80003800000 */
.L_x_263:
[----:B------:R-:W-:Y:S05]  /*fac0*/  BRA `(.L_x_264) ;  /* 0xffffffb4004c7947 */ /* 0x000fea000383ffff */
.L_x_137:
[----:B------:R-:W-:Y:S01]  /*fad0*/  BSSY B0, `(.L_x_265) ;  /* 0x0000006000007945 */ /* 0x000fe20003800000 */
[----:B------:R-:W-:Y:S01]  /*fae0*/  PLOP3.LUT P0, PT, P0, PT, PT, 0x8, 0x80 ;  /* 0x000000000080781c */ /* 0x000fe2000070e170 */
[----:B------:R-:W-:-:S12]  /*faf0*/  IMAD.MOV.U32 R36, RZ, RZ, -0x1 ;  /* 0xffffffffff247424 */ /* 0x000fd800078e00ff */
[----:B------:R-:W-:Y:S05]  /*fb00*/  WARPSYNC.COLLECTIVE R36, `(.L_x_266) ;  /* 0x0000000024087348 */ /* 0x000fea0003c00000 */
[----:B------:R-:W-:Y:S01]  /*fb10*/  VOTE.ANY P0, P0 ;  /* 0x0000000000ff7806 */ /* 0x000fe20000000100 */
[----:B------:R-:W-:-:S12]  /*fb20*/  ENDCOLLECTIVE ;  /* 0x000000000000791b */ /* 0x000fd80003800000 */
.L_x_266:
[----:B------:R-:W-:Y:S05]  /*fb30*/  BSYNC B0 ;  /* 0x0000000000007941 */ /* 0x000fea0003800000 */
.L_x_265:
[----:B------:R-:W-:Y:S05]  /*fb40*/  BRA `(.L_x_267) ;  /* 0xffffffb400507947 */ /* 0x000fea000383ffff */
.L_x_141:
[----:B------:R-:W-:Y:S01]  /*fb50*/  BSSY B0, `(.L_x_268) ;  /* 0x0000006000007945 */ /* 0x000fe20003800000 */
[----:B------:R-:W-:Y:S01]  /*fb60*/  PLOP3.LUT P0, PT, P0, PT, PT, 0x8, 0x80 ;  /* 0x000000000080781c */ /* 0x000fe2000070e170 */
[----:B------:R-:W-:-:S12]  /*fb70*/  IMAD.MOV.U32 R36, RZ, RZ, -0x1 ;  /* 0xffffffffff247424 */ /* 0x000fd800078e00ff */
[----:B------:R-:W-:Y:S05]  /*fb80*/  WARPSYNC.COLLECTIVE R36, `(.L_x_269) ;  /* 0x0000000024087348 */ /* 0x000fea0003c00000 */
[----:B------:R-:W-:Y:S01]  /*fb90*/  VOTE.ANY P0, P0 ;  /* 0x0000000000ff7806 */ /* 0x000fe20000000100 */
[----:B------:R-:W-:-:S12]  /*fba0*/  ENDCOLLECTIVE ;  /* 0x000000000000791b */ /* 0x000fd80003800000 */
.L_x_269:
[----:B------:R-:W-:Y:S05]  /*fbb0*/  BSYNC B0 ;  /* 0x0000000000007941 */ /* 0x000fea0003800000 */
.L_x_268:
[----:B------:R-:W-:Y:S05]  /*fbc0*/  BRA `(.L_x_270) ;  /* 0xffffffb4006c7947 */ /* 0x000fea000383ffff */
.L_x_143:
[----:B------:R-:W-:Y:S01]  /*fbd0*/  BSSY B0, `(.L_x_271) ;  /* 0x0000006000007945 */ /* 0x000fe20003800000 */
[----:B------:R-:W-:Y:S01]  /*fbe0*/  PLOP3.LUT P0, PT, P0, PT, PT, 0x8, 0x80 ;  /* 0x000000000080781c */ /* 0x000fe2000070e170 */
[----:B------:R-:W-:-:S12]  /*fbf0*/  IMAD.MOV.U32 R36, RZ, RZ, -0x1 ;  /* 0xffffffffff247424 */ /* 0x000fd800078e00ff */
[----:B------:R-:W-:Y:S05]  /*fc00*/  WARPSYNC.COLLECTIVE R36, `(.L_x_272) ;  /* 0x0000000024087348 */ /* 0x000fea0003c00000 */
[----:B------:R-:W-:Y:S01]  /*fc10*/  VOTE.ANY R36, PT, P0 ;  /* 0x0000000000247806 */ /* 0x000fe200000e0100 */
[----:B------:R-:W-:Y:S06]  /*fc20*/  ENDCOLLECTIVE ;  /* 0x000000000000791b */ /* 0x000fec0003800000 */
.L_x_272:
[----:B------:R-:W-:Y:S05]  /*fc30*/  BSYNC B0 ;  /* 0x0000000000007941 */ /* 0x000fea0003800000 */
.L_x_271:
        /* <DEDUP_REMOVED lines=11> */
.L_x_273:
[----:B------:R-:W-:Y:S02]  /*fcf0*/  IMAD.MOV.U32 R71, RZ, RZ, R31 ;  /* 0x000000ffff477224 */ /* 0x000fe400078e001f */
[----:B------:R-:W-:-:S07]  /*fd00*/  IMAD.MOV.U32 R78, RZ, RZ, R68 ;  /* 0x000000ffff4e7224 */ /* 0x000fce00078e0044 */
[----:B------:R-:W-:Y:S05]  /*fd10*/  WARPSYNC.COLLECTIVE R36, `(.L_x_274) ;  /* 0x0000000024087348 */ /* 0x000fea0003c00000 */
[----:B------:R0:W1:Y:S02]  /*fd20*/  SHFL.DOWN P0, R68, R71, R66, R69 ;  /* 0x0800004247447389 */ /* 0x0000640000000045 */
[----:B01----:R-:W-:Y:S05]  /*fd30*/  ENDCOLLECTIVE ;  /* 0x000000000000791b */ /* 0x003fea0003800000 */
.L_x_274:
        /* <DEDUP_REMOVED lines=13> */
.L_x_275:
[----:B------:R-:W-:Y:S01]  /*fe10*/  IMAD.MOV.U32 R71, RZ, RZ, R81 ;  /* 0x000000ffff477224 */ /* 0x000fe200078e0051 */
[----:B------:R-:W-:-:S07]  /*fe20*/  SEL R31, R68, RZ, !P1 ;  /* 0x000000ff441f7207 */ /* 0x000fce0004800000 */
[----:B------:R-:W-:Y:S05]  /*fe30*/  WARPSYNC.COLLECTIVE R36, `(.L_x_276) ;  /* 0x0000000024087348 */ /* 0x000fea0003c00000 */
[----:B------:R0:W1:Y:S02]  /*fe40*/  SHFL.DOWN P0, R68, R71, R66, R69 ;  /* 0x0800004247447389 */ /* 0x0000640000000045 */
[----:B01----:R-:W-:Y:S05]  /*fe50*/  ENDCOLLECTIVE ;  /* 0x000000000000791b */ /* 0x003fea0003800000 */
.L_x_276:
[----:B------:R-:W-:-:S05]  /*fe60*/  IADD3 R31, P2, PT, R31, R80, RZ ;  /* 0x000000501f1f7210 */ /* 0x000fca0007f5e0ff */
[----:B------:R-:W-:Y:S02]  /*fe70*/  IMAD.MOV.U32 R71, RZ, RZ, R31 ;  /* 0x000000ffff477224 */ /* 0x000fe400078e001f */
[----:B------:R-:W-:Y:S02]  /*fe80*/  IMAD.MOV.U32 R66, RZ, RZ, 0x4 ;  /* 0x00000004ff427424 */ /* 0x000fe400078e00ff */
[----:B------:R-:W-:-:S07]  /*fe90*/  IMAD.MOV.U32 R78, RZ, RZ, R68 ;  /* 0x000000ffff4e7224 */ /* 0x000fce00078e0044 */
[----:B------:R-:W-:Y:S05]  /*fea0*/  WARPSYNC.COLLECTIVE R36, `(.L_x_277) ;  /* 0x0000000024087348 */ /* 0x000fea0003c00000 */
[----:B------:R0:W1:Y:S02]  /*feb0*/  SHFL.DOWN P0, R68, R71, R66, R69 ;  /* 0x0800004247447389 */ /* 0x0000640000000045 */
[----:B01----:R-:W-:Y:S05]  /*fec0*/  ENDCOLLECTIVE ;  /* 0x000000000000791b */ /* 0x003fea0003800000 */
.L_x_277:
[----:B------:R-:W-:Y:S02]  /*fed0*/  SEL R78, R78, RZ, !P1 ;  /* 0x000000ff4e4e7207 */ /* 0x000fe40004800000 */
[----:B------:R-:W-:-:S03]  /*fee0*/  ISETP.GT.AND P1, PT, R30, R69, PT ;  /* 0x000000451e00720c */ /* 0x000fc60003f24270 */
[----:B------:R-:W-:-:S04]  /*fef0*/  IMAD.X R78, R78, 0x1, R81, P2 ;  /* 0x000000014e4e7824 */ /* 0x000fc800010e0651 */
[----:B------:R-:W-:Y:S01]  /*ff00*/  IMAD.MOV.U32 R71, RZ, RZ, R78 ;  /* 0x000000ffff477224 */ /* 0x000fe200078e004e */
[----:B------:R-:W-:-:S04]  /*ff10*/  SEL R68, R68, RZ, !P1 ;  /* 0x000000ff44447207 */ /* 0x000fc80004800000 */
[----:B------:R-:W-:-:S13]  /*ff20*/  IADD3 R80, P2, PT, R68, R31, RZ ;  /* 0x0000001f44507210 */ /* 0x000fda0007f5e0ff */
[----:B------:R-:W-:Y:S05]  /*ff30*/  WARPSYNC.COLLECTIVE R36, `(.L_x_278) ;  /* 0x0000000024087348 */ /* 0x000fea0003c00000 */
[----:B------:R0:W1:Y:S02]  /*ff40*/  SHFL.DOWN P0, R68, R71, R66, R69 ;  /* 0x0800004247447389 */ /* 0x0000640000000045 */
[----:B01----:R-:W-:Y:S05]  /*ff50*/  ENDCOLLECTIVE ;  /* 0x000000000000791b */ /* 0x003fea0003800000 */
.L_x_278:
[----:B------:R-:W-:Y:S02]  /*ff60*/  IMAD.MOV.U32 R71, RZ, RZ, R80 ;  /* 0x000000ffff477224 */ /* 0x000fe400078e0050 */
[----:B------:R-:W-:Y:S02]  /*ff70*/  IMAD.MOV.U32 R66, RZ, RZ, 0x8 ;  /* 0x00000008ff427424 */ /* 0x000fe400078e00ff */
[----:B------:R-:W-:-:S07]  /*ff80*/  IMAD.MOV.U32 R30, RZ, RZ, R68 ;  /* 0x000000ffff1e7224 */ /* 0x000fce00078e0044 */
[----:B------:R-:W-:Y:S05]  /*ff90*/  WARPSYNC.COLLECTIVE R36, `(.L_x_279) ;  /* 0x0000000024087348 */ /* 0x000fea0003c00000 */
[----:B------:R0:W1:Y:S02]  /*ffa0*/  SHFL.DOWN P0, R68, R71, R66, R69 ;  /* 0x0800004247447389 */ /* 0x0000640000000045 */
[----:B01----:R-:W-:Y:S05]  /*ffb0*/  ENDCOLLECTIVE ;  /* 0x000000000000791b */ /* 0x003fea0003800000 */
.L_x_279:
        /* <DEDUP_REMOVED lines=9> */
.L_x_280:
[----:B------:R-:W-:Y:S01]  /*10050*/  SEL R31, R30, RZ, !P1 ;  /* 0x000000ff1e1f7207 */ /* 0x000fe20004800000 */
[----:B------:R-:W-:-:S03]  /*10060*/  IMAD.MOV.U32 R66, RZ, RZ, 0x10 ;  /* 0x00000010ff427424 */ /* 0x000fc600078e00ff */
[----:B------:R-:W-:Y:S01]  /*10070*/  IADD3 R31, P0, PT, R31, R80, RZ ;  /* 0x000000501f1f7210 */ /* 0x000fe20007f1e0ff */
[----:B------:R-:W-:Y:S01]  /*10080*/  VIADD R80, R72, 0x10 ;  /* 0x0000001048507836 */ /* 0x000fe20000000000 */
[----:B------:R-:W-:-:S03]  /*10090*/  SEL R68, R68, RZ, !P1 ;  /* 0x000000ff44447207 */ /* 0x000fc60004800000 */
[----:B------:R-:W-:Y:S01]  /*100a0*/  IMAD.MOV.U32 R71, RZ, RZ, R31 ;  /* 0x000000ffff477224 */ /* 0x000fe200078e001f */
[----:B------:R-:W-:Y:S01]  /*100b0*/  ISETP.GT.AND P1, PT, R80, R69, PT ;  /* 0x000000455000720c */ /* 0x000fe20003f24270 */
[----:B------:R-:W-:-:S12]  /*100c0*/  IMAD.X R78, R68, 0x1, R81, P0 ;  /* 0x00000001444e7824 */ /* 0x000fd800000e0651 */
[----:B------:R-:W-:Y:S05]  /*100d0*/  WARPSYNC.COLLECTIVE R36, `(.L_x_281) ;  /* 0x0000000024087348 */ /* 0x000fea0003c00000 */
[----:B------:R0:W1:Y:S02]  /*100e0*/  SHFL.DOWN P0, R68, R71, R66, R69 ;  /* 0x0800004247447389 */ /* 0x0000640000000045 */
[----:B01----:R-:W-:Y:S05]  /*100f0*/  ENDCOLLECTIVE ;  /* 0x000000000000791b */ /* 0x003fea0003800000 */
.L_x_281:
[----:B------:R-:W-:Y:S02]  /*10100*/  IMAD.MOV.U32 R71, RZ, RZ, R78 ;  /* 0x000000ffff477224 */ /* 0x000fe400078e004e */
[----:B------:R-:W-:-:S07]  /*10110*/  IMAD.MOV.U32 R30, RZ, RZ, R68 ;  /* 0x000000ffff1e7224 */ /* 0x000fce00078e0044 */
[----:B------:R-:W-:Y:S05]  /*10120*/  WARPSYNC.COLLECTIVE R36, `(.L_x_282) ;  /* 0x0000000024087348 */ /* 0x000fea0003c00000 */
[----:B------:R0:W1:Y:S02]  /*10130*/  SHFL.DOWN P0, R68, R71, R66, R69 ;  /* 0x0800004247447389 */ /* 0x0000640000000045 */
[----:B01----:R-:W-:Y:S05]  /*10140*/  ENDCOLLECTIVE ;  /* 0x000000000000791b */ /* 0x003fea0003800000 */
.L_x_282:
        /* <DEDUP_REMOVED lines=9> */
.L_x_283:
[----:B------:R-:W-:Y:S05]  /*101e0*/  BRA `(.L_x_284) ;  /* 0xffffffb000b87947 */ /* 0x000fea000383ffff */
.L_x_285:
        /* <DEDUP_REMOVED lines=9> */
.L_x_1193:


//--------------------- .text._ZN6thrust24THRUST_300001_SM_1000_NS8cuda_cub4core6detail13_kernel_agentINS1_16__set_operations14PartitionAgentINS0_6detail15normal_iteratorINS0_10device_ptrIiEEEESB_l7CompareEEJSB_SB_lllPN4cuda3std3__44pairIllEESC_iEEEvDpT0_ --------------------------
	.section	.text._ZN6thrust24THRUST_300001_SM_1000_NS8cuda_cub4core6detail13_kernel_agentINS1_16__set_operations14PartitionAgentINS0_6detail15normal_iteratorINS0_10device_ptrIiEEEESB_l7CompareEEJSB_SB_lllPN4cuda3std3__44pairIllEESC_iEEEvDpT0_,"ax",@progbits
	.align	128
        .global         _ZN6thrust24THRUST_300001_SM_1000_NS8cuda_cub4core6detail13_kernel_agentINS1_16__set_operations14PartitionAgentINS0_6detail15normal_iteratorINS0_10device_ptrIiEEEESB_l7CompareEEJSB_SB_lllPN4cuda3std3__44pairIllEESC_iEEEvDpT0_
        .type           _ZN6thrust24THRUST_300001_SM_1000_NS8cuda_cub4core6detail13_kernel_agentINS1_16__set_operations14PartitionAgentINS0_6detail15normal_iteratorINS0_10device_ptrIiEEEESB_l7CompareEEJSB_SB_lllPN4cuda3std3__44pairIllEESC_iEEEvDpT0_,@function
        .size           _ZN6thrust24THRUST_300001_SM_1000_NS8cuda_cub4core6detail13_kernel_agentINS1_16__set_operations14PartitionAgentINS0_6detail15normal_iteratorINS0_10device_ptrIiEEEESB_l7CompareEEJSB_SB_lllPN4cuda3std3__44pairIllEESC_iEEEvDpT0_,(.L_x_1194 - _ZN6thrust24THRUST_300001_SM_1000_NS8cuda_cub4core6detail13_kernel_agentINS1_16__set_operations14PartitionAgentINS0_6detail15normal_iteratorINS0_10device_ptrIiEEEESB_l7CompareEEJSB_SB_lllPN4cuda3std3__44pairIllEESC_iEEEvDpT0_)
        .other          _ZN6thrust24THRUST_300001_SM_1000_NS8cuda_cub4core6detail13_kernel_agentINS1_16__set_operations14PartitionAgentINS0_6detail15normal_iteratorINS0_10device_ptrIiEEEESB_l7CompareEEJSB_SB_lllPN4cuda3std3__44pairIllEESC_iEEEvDpT0_,@"STO_CUDA_ENTRY STV_DEFAULT"
_ZN6thrust24THRUST_300001_SM_1000_NS8cuda_cub4core6detail13_kernel_agentINS1_16__set_operations14PartitionAgentINS0_6detail15normal_iteratorINS0_10device_ptrIiEEEESB_l7CompareEEJSB_SB_lllPN4cuda3std3__44pairIllEESC_iEEEvDpT0_:
.text._ZN6thrust24THRUST_300001_SM_1000_NS8cuda_cub4core6detail13_kernel_agentINS1_16__set_operations14PartitionAgentINS0_6detail15normal_iteratorINS0_10device_ptrIiEEEESB_l7CompareEEJSB_SB_lllPN4cuda3std3__44pairIllEESC_iEEEvDpT0_:
[----:B------:R-:W-:Y:S01]  /*0000*/  LDC R1, c[0x0][0x37c] ;  /* 0x0000df00ff017b82 */ /* 0x000fe20000000800 */
[----:B------:R-:W0:Y:S01]  /*0010*/  S2R R0, SR_CTAID.X ;  /* 0x0000000000007919 */ /* 0x000e220000002500 */
[----:B------:R-:W0:Y:S01]  /*0020*/  LDCU UR4, c[0x0][0x360] ;  /* 0x00006c00ff0477ac */ /* 0x000e220008000800 */
[----:B------:R-:W0:Y:S01]  /*0030*/  S2R R3, SR_TID.X ;  /* 0x0000000000037919 */ /* 0x000e220000002100 */
[----:B------:R-:W1:Y:S01]  /*0040*/  LDCU.64 UR6, c[0x0][0x3a0] ;  /* 0x00007400ff0677ac */ /* 0x000e620008000a00 */
[----:B0-----:R-:W-:-:S05]  /*0050*/  IMAD R0, R0, UR4, R3 ;  /* 0x0000000400007c24 */ /* 0x001fca000f8e0203 */
[----:B-1----:R-:W-:-:S04]  /*0060*/  ISETP.GE.U32.AND P0, PT, R0, UR6, PT ;  /* 0x0000000600007c0c */ /* 0x002fc8000bf06070 */
[----:B------:R-:W-:-:S13]  /*0070*/  ISETP.GE.AND.EX P0, PT, RZ, UR7, PT, P0 ;  /* 0x00000007ff007c0c */ /* 0x000fda000bf06300 */
[----:B------:R-:W-:Y:S05]  /*0080*/  @P0 EXIT ;  /* 0x000000000000094d */ /* 0x000fea0003800000 */
[----:B------:R-:W0:Y:S01]  /*0090*/  LDC.64 R8, c[0x0][0x390] ;  /* 0x0000e400ff087b82 */ /* 0x000e220000000a00 */
[----:B------:R-:W1:Y:S01]  /*00a0*/  LDCU UR5, c[0x0][0x3b4] ;  /* 0x00007680ff0577ac */ /* 0x000e620008000800 */
[----:B------:R-:W-:Y:S01]  /*00b0*/  BSSY.RECONVERGENT B0, `(.L_x_286) ;  /* 0x0000033000007945 */ /* 0x000fe20003800200 */
[----:B------:R-:W2:Y:S05]  /*00c0*/  LDCU.64 UR6, c[0x0][0x358] ;  /* 0x00006b00ff0677ac */ /* 0x000eaa0008000a00 */
[----:B------:R-:W0:Y:S01]  /*00d0*/  LDC.64 R12, c[0x0][0x398] ;  /* 0x0000e600ff0c7b82 */ /* 0x000e220000000a00 */
[----:B------:R-:W3:Y:S01]  /*00e0*/  LDCU.128 UR8, c[0x0][0x380] ;  /* 0x00007000ff0877ac */ /* 0x000ee20008000c00 */
[----:B-1----:R-:W-:-:S02]  /*00f0*/  USHF.R.S32.HI UR4, URZ, 0x1f, UR5 ;  /* 0x0000001fff047899 */ /* 0x002fc40008011405 */
[----:B------:R-:W-:-:S04]  /*0100*/  IMAD.WIDE.U32 R2, R0, UR5, RZ ;  /* 0x0000000500027c25 */ /* 0x000fc8000f8e00ff */
[----:B------:R-:W-:-:S04]  /*0110*/  IMAD R7, R0, UR4, RZ ;  /* 0x0000000400077c24 */ /* 0x000fc8000f8e02ff */
[----:B------:R-:W-:Y:S01]  /*0120*/  IMAD.IADD R7, R3, 0x1, R7 ;  /* 0x0000000103077824 */ /* 0x000fe200078e0207 */
[----:B0-----:R-:W-:-:S04]  /*0130*/  IADD3 R5, P1, PT, R12, R8, RZ ;  /* 0x000000080c057210 */ /* 0x001fc80007f3e0ff */
[----:B------:R-:W-:Y:S01]  /*0140*/  ISETP.LT.U32.AND P0, PT, R5, R2, PT ;  /* 0x000000020500720c */ /* 0x000fe20003f01070 */
[----:B------:R-:W-:-:S05]  /*0150*/  IMAD.X R6, R13, 0x1, R9, P1 ;  /* 0x000000010d067824 */ /* 0x000fca00008e0609 */
[----:B------:R-:W-:-:S04]  /*0160*/  ISETP.LT.AND.EX P0, PT, R6, R7, PT, P0 ;  /* 0x000000070600720c */ /* 0x000fc80003f01300 */
[----:B------:R-:W-:Y:S02]  /*0170*/  SEL R3, R5, R2, P0 ;  /* 0x0000000205037207 */ /* 0x000fe40000000000 */
[----:B------:R-:W-:Y:S02]  /*0180*/  SEL R2, R6, R7, P0 ;  /* 0x0000000706027207 */ /* 0x000fe40000000000 */
[C---:B------:R-:W-:Y:S02]  /*0190*/  IADD3 R4, P2, PT, R3.reuse, -R12, RZ ;  /* 0x8000000c03047210 */ /* 0x040fe40007f5e0ff */
[----:B------:R-:W-:Y:S02]  /*01a0*/  ISETP.LT.U32.AND P1, PT, R3, R8, PT ;  /* 0x000000080300720c */ /* 0x000fe40003f21070 */
[----:B------:R-:W-:Y:S01]  /*01b0*/  ISETP.GT.U32.AND P0, PT, R4, RZ, PT ;  /* 0x000000ff0400720c */ /* 0x000fe20003f04070 */
[C---:B------:R-:W-:Y:S01]  /*01c0*/  IMAD.X R5, R2.reuse, 0x1, ~R13, P2 ;  /* 0x0000000102057824 */ /* 0x040fe200010e0e0d */
[----:B------:R-:W-:-:S04]  /*01d0*/  ISETP.LT.AND.EX P1, PT, R2, R9, PT, P1 ;  /* 0x000000090200720c */ /* 0x000fc80003f21310 */
[----:B------:R-:W-:Y:S02]  /*01e0*/  ISETP.GT.AND.EX P0, PT, R5, RZ, PT, P0 ;  /* 0x000000ff0500720c */ /* 0x000fe40003f04300 */
[----:B------:R-:W-:Y:S02]  /*01f0*/  SEL R17, R3, R8, P1 ;  /* 0x0000000803117207 */ /* 0x000fe40000800000 */
[----:B------:R-:W-:Y:S02]  /*0200*/  SEL R4, R4, RZ, P0 ;  /* 0x000000ff04047207 */ /* 0x000fe40000000000 */
[----:B------:R-:W-:Y:S02]  /*0210*/  SEL R5, R5, RZ, P0 ;  /* 0x000000ff05057207 */ /* 0x000fe40000000000 */
[----:B------:R-:W-:Y:S02]  /*0220*/  SEL R16, R2, R9, P1 ;  /* 0x0000000902107207 */ /* 0x000fe40000800000 */
[----:B------:R-:W-:-:S04]  /*0230*/  ISETP.GE.U32.AND P0, PT, R4, R17, PT ;  /* 0x000000110400720c */ /* 0x000fc80003f06070 */
[----:B------:R-:W-:-:S13]  /*0240*/  ISETP.GE.AND.EX P0, PT, R5, R16, PT, P0 ;  /* 0x000000100500720c */ /* 0x000fda0003f06300 */
[----:B--23--:R-:W-:Y:S05]  /*0250*/  @P0 BRA `(.L_x_287) ;  /* 0x0000000000600947 */ /* 0x00cfea0003800000 */
.L_x_288:
[----:B------:R-:W-:-:S05]  /*0260*/  IADD3 R14, P0, PT, R4, R17, RZ ;  /* 0x00000011040e7210 */ /* 0x000fca0007f1e0ff */
[----:B------:R-:W-:-:S05]  /*0270*/  IMAD.X R15, R5, 0x1, R16, P0 ;  /* 0x00000001050f7824 */ /* 0x000fca00000e0610 */
[--C-:B------:R-:W-:Y:S02]  /*0280*/  SHF.R.U64 R14, R14, 0x1, R15.reuse ;  /* 0x000000010e0e7819 */ /* 0x100fe4000000120f */
[----:B------:R-:W-:Y:S02]  /*0290*/  SHF.R.U32.HI R15, RZ, 0x1, R15 ;  /* 0x00000001ff0f7819 */ /* 0x000fe4000001160f */
[----:B------:R-:W-:Y:S02]  /*02a0*/  LOP3.LUT R6, RZ, R14, RZ, 0x33, !PT ;  /* 0x0000000eff067212 */ /* 0x000fe400078e33ff */
[----:B------:R-:W-:Y:S02]  /*02b0*/  LOP3.LUT R7, RZ, R15, RZ, 0x33, !PT ;  /* 0x0000000fff077212 */ /* 0x000fe400078e33ff */
[----:B------:R-:W-:Y:S02]  /*02c0*/  IADD3 R9, P1, PT, R6, R3, RZ ;  /* 0x0000000306097210 */ /* 0x000fe40007f3e0ff */
[----:B------:R-:W-:-:S03]  /*02d0*/  LEA R6, P0, R14, UR8, 0x2 ;  /* 0x000000080e067c11 */ /* 0x000fc6000f8010ff */
[----:B------:R-:W-:Y:S01]  /*02e0*/  IMAD.X R10, R7, 0x1, R2, P1 ;  /* 0x00000001070a7824 */ /* 0x000fe200008e0602 */
[C---:B------:R-:W-:Y:S02]  /*02f0*/  LEA R8, P1, R9.reuse, UR10, 0x2 ;  /* 0x0000000a09087c11 */ /* 0x040fe4000f8210ff */
[----:B------:R-:W-:Y:S02]  /*0300*/  LEA.HI.X R7, R14, UR9, R15, 0x2, P0 ;  /* 0x000000090e077c11 */ /* 0x000fe400080f140f */
[----:B------:R-:W-:-:S03]  /*0310*/  LEA.HI.X R9, R9, UR11, R10, 0x2, P1 ;  /* 0x0000000b09097c11 */ /* 0x000fc600088f140a */
[----:B------:R-:W2:Y:S04]  /*0320*/  LDG.E R6, desc[UR6][R6.64] ;  /* 0x0000000606067981 */ /* 0x000ea8000c1e1900 */
[----:B------:R-:W2:Y:S01]  /*0330*/  LDG.E R9, desc[UR6][R8.64] ;  /* 0x0000000608097981 */ /* 0x000ea2000c1e1900 */
[----:B------:R-:W-:-:S05]  /*0340*/  IADD3 R11, P1, PT, R14, 0x1, RZ ;  /* 0x000000010e0b7810 */ /* 0x000fca0007f3e0ff */
[----:B------:R-:W-:Y:S01]  /*0350*/  IMAD.X R10, RZ, RZ, R15, P1 ;  /* 0x000000ffff0a7224 */ /* 0x000fe200008e060f */
[----:B--2---:R-:W-:-:S04]  /*0360*/  ISETP.GE.AND P0, PT, R9, R6, PT ;  /* 0x000000060900720c */ /* 0x004fc80003f06270 */
[----:B------:R-:W-:Y:S02]  /*0370*/  SEL R4, R4, R11, !P0 ;  /* 0x0000000b04047207 */ /* 0x000fe40004000000 */
[----:B------:R-:W-:Y:S02]  /*0380*/  SEL R17, R14, R17, !P0 ;  /* 0x000000110e117207 */ /* 0x000fe40004000000 */
[----:B------:R-:W-:Y:S02]  /*0390*/  SEL R5, R5, R10, !P0 ;  /* 0x0000000a05057207 */ /* 0x000fe40004000000 */
[----:B------:R-:W-:Y:S02]  /*03a0*/  SEL R16, R15, R16, !P0 ;  /* 0x000000100f107207 */ /* 0x000fe40004000000 */
[----:B------:R-:W-:-:S04]  /*03b0*/  ISETP.GE.U32.AND P0, PT, R4, R17, PT ;  /* 0x000000110400720c */ /* 0x000fc80003f06070 */
[----:B------:R-:W-:-:S13]  /*03c0*/  ISETP.GE.AND.EX P0, PT, R5, R16, PT, P0 ;  /* 0x000000100500720c */ /* 0x000fda0003f06300 */
[----:B------:R-:W-:Y:S05]  /*03d0*/  @!P0 BRA `(.L_x_288) ;  /* 0xfffffffc00a08947 */ /* 0x000fea000383ffff */
.L_x_287:
[----:B------:R-:W-:Y:S05]  /*03e0*/  BSYNC.RECONVERGENT B0 ;  /* 0x0000000000007941 */ /* 0x000fea0003800200 */
.L_x_286:
[----:B------:R-:W-:Y:S01]  /*03f0*/  IADD3 R7, P1, PT, -R4, R3, RZ ;  /* 0x0000000304077210 */ /* 0x000fe20007f3e1ff */
[----:B------:R-:W0:Y:S01]  /*0400*/  LDCU.64 UR10, c[0x0][0x380] ;  /* 0x00007000ff0a77ac */ /* 0x000e220008000a00 */
[----:B------:R-:W-:Y:S01]  /*0410*/  BSSY.RECONVERGENT B1, `(.L_x_289) ;  /* 0x000011b000017945 */ /* 0x000fe20003800200 */
[----:B------:R-:W-:Y:S01]  /*0420*/  IMAD.MOV.U32 R8, RZ, RZ, RZ ;  /* 0x000000ffff087224 */ /* 0x000fe200078e00ff */
[----:B------:R-:W-:Y:S01]  /*0430*/  ISETP.GE.U32.AND P0, PT, R7, R12, PT ;  /* 0x0000000c0700720c */ /* 0x000fe20003f06070 */
[----:B------:R-:W-:Y:S01]  /*0440*/  IMAD.X R6, R2, 0x1, ~R5, P1 ;  /* 0x0000000102067824 */ /* 0x000fe200008e0e05 */
[----:B------:R-:W-:-:S04]  /*0450*/  UMOV UR4, URZ ;  /* 0x000000ff00047c82 */ /* 0x000fc80008000000 */
[----:B------:R-:W-:-:S13]  /*0460*/  ISETP.GE.AND.EX P0, PT, R6, R13, PT, P0 ;  /* 0x0000000d0600720c */ /* 0x000fda0003f06300 */
[----:B0-----:R-:W-:Y:S05]  /*0470*/  @P0 BRA `(.L_x_290) ;  /* 0x0000001000500947 */ /* 0x001fea0003800000 */
[----:B------:R-:W0:Y:S02]  /*0480*/  LDC.64 R14, c[0x0][0x388] ;  /* 0x0000e200ff0e7b82 */ /* 0x000e240000000a00 */
[----:B0-----:R-:W-:-:S04]  /*0490*/  LEA R16, P0, R7, R14, 0x2 ;  /* 0x0000000e07107211 */ /* 0x001fc800078010ff */
[----:B------:R-:W-:-:S05]  /*04a0*/  LEA.HI.X R17, R7, R15, R6, 0x2, P0 ;  /* 0x0000000f07117211 */ /* 0x000fca00000f1406 */
[----:B------:R0:W5:Y:S01]  /*04b0*/  LDG.E R8, desc[UR6][R16.64] ;  /* 0x0000000610087981 */ /* 0x000162000c1e1900 */
[----:B------:R-:W-:Y:S01]  /*04c0*/  ISETP.GE.U32.AND P0, PT, R4, 0x1, PT ;  /* 0x000000010400780c */ /* 0x000fe20003f06070 */
[----:B------:R-:W-:Y:S01]  /*04d0*/  BSSY.RECONVERGENT B0, `(.L_x_291) ;  /* 0x0000050000007945 */ /* 0x000fe20003800200 */
[----:B------:R-:W-:Y:S01]  /*04e0*/  IMAD.MOV.U32 R9, RZ, RZ, RZ ;  /* 0x000000ffff097224 */ /* 0x000fe200078e00ff */
[----:B------:R-:W-:Y:S02]  /*04f0*/  CS2R R10, SRZ ;  /* 0x00000000000a7805 */ /* 0x000fe4000001ff00 */
[----:B------:R-:W-:Y:S01]  /*0500*/  ISETP.GE.AND.EX P0, PT, R5, RZ, PT, P0 ;  /* 0x000000ff0500720c */ /* 0x000fe20003f06300 */
[----:B------:R-:W-:-:S12]  /*0510*/  IMAD.MOV.U32 R22, RZ, RZ, RZ ;  /* 0x000000ffff167224 */ /* 0x000fd800078e00ff */
[----:B0-----:R-:W-:Y:S05]  /*0520*/  @!P0 BRA `(.L_x_292) ;  /* 0x0000000400288947 */ /* 0x001fea0003800000 */
[----:B------:R-:W0:Y:S01]  /*0530*/  LDC.64 R18, c[0x0][0x380] ;  /* 0x0000e000ff127b82 */ /* 0x000e220000000a00 */
[----:B------:R-:W-:Y:S02]  /*0540*/  IMAD R9, R5, 0x1ff, RZ ;  /* 0x000001ff05097824 */ /* 0x000fe400078e02ff */
[----:B------:R-:W-:-:S04]  /*0550*/  IMAD.WIDE.U32 R10, R4, 0x1ff, RZ ;  /* 0x000001ff040a7825 */ /* 0x000fc800078e00ff */
[----:B------:R-:W-:-:S05]  /*0560*/  IMAD.IADD R11, R11, 0x1, R9 ;  /* 0x000000010b0b7824 */ /* 0x000fca00078e0209 */
[--C-:B------:R-:W-:Y:S02]  /*0570*/  SHF.R.U64 R9, R10, 0x9, R11.reuse ;  /* 0x000000090a097819 */ /* 0x100fe4000000120b */
[----:B------:R-:W-:Y:S02]  /*0580*/  SHF.R.U32.HI R22, RZ, 0x9, R11 ;  /* 0x00000009ff167819 */ /* 0x000fe4000001160b */
[----:B0-----:R-:W-:-:S04]  /*0590*/  LEA R20, P0, R9, R18, 0x2 ;  /* 0x0000001209147211 */ /* 0x001fc800078010ff */
[----:B------:R-:W-:-:S06]  /*05a0*/  LEA.HI.X R21, R9, R19, R22, 0x2, P0 ;  /* 0x0000001309157211 */ /* 0x000fcc00000f1416 */
[----:B------:R-:W2:Y:S01]  /*05b0*/  LDG.E R21, desc[UR6][R20.64] ;  /* 0x0000000614157981 */ /* 0x000ea2000c1e1900 */
[----:B------:R-:W-:Y:S01]  /*05c0*/  IADD3 R10, P1, PT, R9, 0x1, RZ ;  /* 0x00000001090a7810 */ /* 0x000fe20007f3e0ff */
[----:B------:R-:W-:Y:S04]  /*05d0*/  BSSY.RECONVERGENT B2, `(.L_x_293) ;  /* 0x0000019000027945 */ /* 0x000fe80003800200 */
[----:B------:R-:W-:Y:S01]  /*05e0*/  IMAD.X R11, RZ, RZ, R22, P1 ;  /* 0x000000ffff0b7224 */ /* 0x000fe200008e0616 */
[----:B--2--5:R-:W-:-:S04]  /*05f0*/  ISETP.GE.AND P0, PT, R21, R8, PT ;  /* 0x000000081500720c */ /* 0x024fc80003f06270 */
[----:B------:R-:W-:Y:S02]  /*0600*/  SEL R9, R4, R9, !P0 ;  /* 0x0000000904097207 */ /* 0x000fe40004000000 */
[----:B------:R-:W-:Y:S02]  /*0610*/  SEL R10, R10, RZ, !P0 ;  /* 0x000000ff0a0a7207 */ /* 0x000fe40004000000 */
[----:B------:R-:W-:Y:S02]  /*0620*/  SEL R22, R5, R22, !P0 ;  /* 0x0000001605167207 */ /* 0x000fe40004000000 */
[----:B------:R-:W-:Y:S02]  /*0630*/  SEL R11, R11, RZ, !P0 ;  /* 0x000000ff0b0b7207 */ /* 0x000fe40004000000 */
[----:B------:R-:W-:-:S04]  /*0640*/  ISETP.GE.U32.AND P0, PT, R10, R9, PT ;  /* 0x000000090a00720c */ /* 0x000fc80003f06070 */
[----:B------:R-:W-:-:S13]  /*0650*/  ISETP.GE.U32.AND.EX P0, PT, R11, R22, PT, P0 ;  /* 0x000000160b00720c */ /* 0x000fda0003f06100 */
[----:B------:R-:W-:Y:S05]  /*0660*/  @P0 BRA `(.L_x_294) ;  /* 0x00000000003c0947 */ /* 0x000fea0003800000 */
[----:B------:R-:W-:Y:S02]  /*0670*/  IMAD R25, R22, 0x7f, RZ ;  /* 0x0000007f16197824 */ /* 0x000fe400078e02ff */
[----:B------:R-:W-:-:S04]  /*0680*/  IMAD.WIDE.U32 R20, R9, 0x7f, R10 ;  /* 0x0000007f09147825 */ /* 0x000fc800078e000a */
[----:B------:R-:W-:-:S05]  /*0690*/  IMAD.IADD R25, R21, 0x1, R25 ;  /* 0x0000000115197824 */ /* 0x000fca00078e0219 */
[--C-:B------:R-:W-:Y:S02]  /*06a0*/  SHF.R.U64 R26, R20, 0x7, R25.reuse ;  /* 0x00000007141a7819 */ /* 0x100fe40000001219 */
[----:B------:R-:W-:Y:S02]  /*06b0*/  SHF.R.U32.HI R25, RZ, 0x7, R25 ;  /* 0x00000007ff197819 */ /* 0x000fe40000011619 */
[----:B------:R-:W-:-:S04]  /*06c0*/  LEA R20, P0, R26, R18, 0x2 ;  /* 0x000000121a147211 */ /* 0x000fc800078010ff */
[----:B------:R-:W-:-:S06]  /*06d0*/  LEA.HI.X R21, R26, R19, R25, 0x2, P0 ;  /* 0x000000131a157211 */ /* 0x000fcc00000f1419 */
[----:B------:R-:W2:Y:S01]  /*06e0*/  LDG.E R21, desc[UR6][R20.64] ;  /* 0x0000000614157981 */ /* 0x000ea2000c1e1900 */
[----:B------:R-:W-:-:S05]  /*06f0*/  IADD3 R23, P1, PT, R26, 0x1, RZ ;  /* 0x000000011a177810 */ /* 0x000fca0007f3e0ff */
[----:B------:R-:W-:Y:S01]  /*0700*/  IMAD.X R24, RZ, RZ, R25, P1 ;  /* 0x000000ffff187224 */ /* 0x000fe200008e0619 */
[----:B--2---:R-:W-:-:S04]  /*0710*/  ISETP.GE.AND P0, PT, R21, R8, PT ;  /* 0x000000081500720c */ /* 0x004fc80003f06270 */
[----:B------:R-:W-:Y:S02]  /*0720*/  SEL R9, R9, R26, !P0 ;  /* 0x0000001a09097207 */ /* 0x000fe40004000000 */
[----:B------:R-:W-:Y:S02]  /*0730*/  SEL R10, R23, R10, !P0 ;  /* 0x0000000a170a7207 */ /* 0x000fe40004000000 */
[----:B------:R-:W-:Y:S02]  /*0740*/  SEL R22, R22, R25, !P0 ;  /* 0x0000001916167207 */ /* 0x000fe40004000000 */
[----:B------:R-:W-:-:S07]  /*0750*/  SEL R11, R24, R11, !P0 ;  /* 0x0000000b180b7207 */ /* 0x000fce0004000000 */
.L_x_294:
[----:B------:R-:W-:Y:S05]  /*0760*/  BSYNC.RECONVERGENT B2 ;  /* 0x0000000000027941 */ /* 0x000fea0003800200 */
.L_x_293:
[----:B------:R-:W-:Y:S01]  /*0770*/  ISETP.GE.U32.AND P0, PT, R10, R9, PT ;  /* 0x000000090a00720c */ /* 0x000fe20003f06070 */
[----:B------:R-:W-:Y:S03]  /*0780*/  BSSY.RECONVERGENT B2, `(.L_x_295) ;  /* 0x0000012000027945 */ /* 0x000fe60003800200 */
        /* <DEDUP_REMOVED lines=17> */
.L_x_296:
[----:B------:R-:W-:Y:S05]  /*08a0*/  BSYNC.RECONVERGENT B2 ;  /* 0x0000000000027941 */ /* 0x000fea0003800200 */
.L_x_295:
        /* <DEDUP_REMOVED lines=18> */
.L_x_292:
[----:B------:R-:W-:Y:S05]  /*09d0*/  BSYNC.RECONVERGENT B0 ;  /* 0x0000000000007941 */ /* 0x000fea0003800200 */
.L_x_291:
[----:B------:R-:W-:Y:S01]  /*09e0*/  ISETP.GE.U32.AND P0, PT, R7, 0x1, PT ;  /* 0x000000010700780c */ /* 0x000fe20003f06070 */
[----:B------:R-:W-:Y:S01]  /*09f0*/  BSSY.RECONVERGENT B0, `(.L_x_297) ;  /* 0x000001a000007945 */ /* 0x000fe20003800200 */
[----:B------:R-:W-:Y:S02]  /*0a00*/  ISETP.GE.U32.AND P1, PT, R10, R9, PT ;  /* 0x000000090a00720c */ /* 0x000fe40003f26070 */
[----:B------:R-:W-:Y:S02]  /*0a10*/  ISETP.GE.AND.EX P0, PT, R6, RZ, PT, P0 ;  /* 0x000000ff0600720c */ /* 0x000fe40003f06300 */
[----:B------:R-:W-:-:S11]  /*0a20*/  ISETP.GE.U32.AND.EX P1, PT, R11, R22, PT, P1 ;  /* 0x000000160b00720c */ /* 0x000fd60003f26110 */
[----:B------:R-:W-:Y:S02]  /*0a30*/  @P0 IMAD R21, R6, 0x1ff, RZ ;  /* 0x000001ff06150824 */ /* 0x000fe400078e02ff */
[----:B------:R-:W-:-:S04]  /*0a40*/  @P0 IMAD.WIDE.U32 R18, R7, 0x1ff, RZ ;  /* 0x000001ff07120825 */ /* 0x000fc800078e00ff */
[----:B------:R-:W-:-:S05]  /*0a50*/  @P0 IMAD.IADD R21, R19, 0x1, R21 ;  /* 0x0000000113150824 */ /* 0x000fca00078e0215 */
[----:B------:R-:W-:Y:S01]  /*0a60*/  @P0 SHF.R.U64 R24, R18, 0x9, R21 ;  /* 0x0000000912180819 */ /* 0x000fe20000001215 */
[----:B------:R-:W-:Y:S06]  /*0a70*/  @P1 BRA `(.L_x_298) ;  /* 0x0000000000441947 */ /* 0x000fec0003800000 */
.L_x_299:
[----:B------:R-:W-:-:S05]  /*0a80*/  IADD3 R26, P1, PT, R9, R10, RZ ;  /* 0x0000000a091a7210 */ /* 0x000fca0007f3e0ff */
[----:B------:R-:W-:-:S05]  /*0a90*/  IMAD.X R25, R22, 0x1, R11, P1 ;  /* 0x0000000116197824 */ /* 0x000fca00008e060b */
[--C-:B------:R-:W-:Y:S02]  /*0aa0*/  SHF.R.S64 R26, R26, 0x1, R25.reuse ;  /* 0x000000011a1a7819 */ /* 0x100fe40000001019 */
[----:B------:R-:W-:Y:S02]  /*0ab0*/  SHF.R.S32.HI R25, RZ, 0x1, R25 ;  /* 0x00000001ff197819 */ /* 0x000fe40000011419 */
[----:B------:R-:W-:-:S04]  /*0ac0*/  LEA R18, P1, R26, UR10, 0x2 ;  /* 0x0000000a1a127c11 */ /* 0x000fc8000f8210ff */
[----:B------:R-:W-:-:S06]  /*0ad0*/  LEA.HI.X R19, R26, UR11, R25, 0x2, P1 ;  /* 0x0000000b1a137c11 */ /* 0x000fcc00088f1419 */
[----:B------:R-:W2:Y:S01]  /*0ae0*/  LDG.E R19, desc[UR6][R18.64] ;  /* 0x0000000612137981 */ /* 0x000ea2000c1e1900 */
[----:B------:R-:W-:-:S05]  /*0af0*/  IADD3 R23, P2, PT, R26, 0x1, RZ ;  /* 0x000000011a177810 */ /* 0x000fca0007f5e0ff */
[----:B------:R-:W-:Y:S01]  /*0b00*/  IMAD.X R20, RZ, RZ, R25, P2 ;  /* 0x000000ffff147224 */ /* 0x000fe200010e0619 */
[----:B--2--5:R-:W-:-:S04]  /*0b10*/  ISETP.GE.AND P1, PT, R19, R8, PT ;  /* 0x000000081300720c */ /* 0x024fc80003f26270 */
[----:B------:R-:W-:Y:S02]  /*0b20*/  SEL R9, R9, R26, !P1 ;  /* 0x0000001a09097207 */ /* 0x000fe40004800000 */
[----:B------:R-:W-:Y:S02]  /*0b30*/  SEL R10, R23, R10, !P1 ;  /* 0x0000000a170a7207 */ /* 0x000fe40004800000 */
[----:B------:R-:W-:Y:S02]  /*0b40*/  SEL R22, R22, R25, !P1 ;  /* 0x0000001916167207 */ /* 0x000fe40004800000 */
[----:B------:R-:W-:Y:S02]  /*0b50*/  SEL R11, R20, R11, !P1 ;  /* 0x0000000b140b7207 */ /* 0x000fe40004800000 */
[----:B------:R-:W-:-:S04]  /*0b60*/  ISETP.GE.U32.AND P1, PT, R10, R9, PT ;  /* 0x000000090a00720c */ /* 0x000fc80003f26070 */
[----:B------:R-:W-:-:S13]  /*0b70*/  ISETP.GE.AND.EX P1, PT, R11, R22, PT, P1 ;  /* 0x000000160b00720c */ /* 0x000fda0003f26310 */
[----:B------:R-:W-:Y:S05]  /*0b80*/  @!P1 BRA `(.L_x_299) ;  /* 0xfffffffc00bc9947 */ /* 0x000fea000383ffff */
.L_x_298:
[----:B------:R-:W-:Y:S05]  /*0b90*/  BSYNC.RECONVERGENT B0 ;  /* 0x0000000000007941 */ /* 0x000fea0003800200 */
.L_x_297:
[----:B------:R-:W-:Y:S02]  /*0ba0*/  @P0 SHF.R.U32.HI R25, RZ, 0x9, R21 ;  /* 0x00000009ff190819 */ /* 0x000fe40000011615 */
[----:B------:R-:W-:-:S04]  /*0bb0*/  @P0 LEA R18, P1, R24, R14, 0x2 ;  /* 0x0000000e18120211 */ /* 0x000fc800078210ff */
[----:B------:R-:W-:-:S06]  /*0bc0*/  @P0 LEA.HI.X R19, R24, R15, R25, 0x2, P1 ;  /* 0x0000000f18130211 */ /* 0x000fcc00008f1419 */
[----:B------:R-:W2:Y:S01]  /*0bd0*/  @P0 LDG.E R19, desc[UR6][R18.64] ;  /* 0x0000000612130981 */ /* 0x000ea2000c1e1900 */
[----:B------:R-:W-:Y:S01]  /*0be0*/  @P0 IADD3 R21, P2, PT, R24, 0x1, RZ ;  /* 0x0000000118150810 */ /* 0x000fe20007f5e0ff */
[----:B------:R-:W-:Y:S01]  /*0bf0*/  IMAD.MOV.U32 R20, RZ, RZ, RZ ;  /* 0x000000ffff147224 */ /* 0x000fe200078e00ff */
[----:B------:R-:W-:Y:S01]  /*0c00*/  BSSY.RECONVERGENT B0, `(.L_x_300) ;  /* 0x000001c000007945 */ /* 0x000fe20003800200 */
[----:B------:R-:W-:Y:S02]  /*0c10*/  IMAD.MOV.U32 R9, RZ, RZ, R7 ;  /* 0x000000ffff097224 */ /* 0x000fe400078e0007 */
[----:B------:R-:W-:Y:S02]  /*0c20*/  @P0 IMAD.X R23, RZ, RZ, R25, P2 ;  /* 0x000000ffff170224 */ /* 0x000fe400010e0619 */
[----:B------:R-:W-:Y:S01]  /*0c30*/  IMAD.MOV.U32 R22, RZ, RZ, R6 ;  /* 0x000000ffff167224 */ /* 0x000fe200078e0006 */
[----:B--2--5:R-:W-:-:S04]  /*0c40*/  @P0 ISETP.GE.AND P1, PT, R19, R8, PT ;  /* 0x000000081300020c */ /* 0x024fc80003f26270 */
[----:B------:R-:W-:Y:S01]  /*0c50*/  @P0 SEL R20, R21, RZ, !P1 ;  /* 0x000000ff15140207 */ /* 0x000fe20004800000 */
[----:B------:R-:W-:Y:S01]  /*0c60*/  IMAD.MOV.U32 R21, RZ, RZ, RZ ;  /* 0x000000ffff157224 */ /* 0x000fe200078e00ff */
[----:B------:R-:W-:Y:S02]  /*0c70*/  @P0 SEL R9, R7, R24, !P1 ;  /* 0x0000001807090207 */ /* 0x000fe40004800000 */
[----:B------:R-:W-:Y:S02]  /*0c80*/  @P0 SEL R22, R6, R25, !P1 ;  /* 0x0000001906160207 */ /* 0x000fe40004800000 */
[----:B------:R-:W-:Y:S02]  /*0c90*/  @P0 SEL R21, R23, RZ, !P1 ;  /* 0x000000ff17150207 */ /* 0x000fe40004800000 */
[----:B------:R-:W-:-:S04]  /*0ca0*/  ISETP.GE.U32.AND P0, PT, R20, R9, PT ;  /* 0x000000091400720c */ /* 0x000fc80003f06070 */
[----:B------:R-:W-:-:S13]  /*0cb0*/  ISETP.GE.AND.EX P0, PT, R21, R22, PT, P0 ;  /* 0x000000161500720c */ /* 0x000fda0003f06300 */
        /* <DEDUP_REMOVED lines=16> */
.L_x_301:
[----:B------:R-:W-:Y:S05]  /*0dc0*/  BSYNC.RECONVERGENT B0 ;  /* 0x0000000000007941 */ /* 0x000fea0003800200 */
.L_x_300:
[----:B------:R-:W-:Y:S01]  /*0dd0*/  ISETP.GE.U32.AND P0, PT, R20, R9, PT ;  /* 0x000000091400720c */ /* 0x000fe20003f06070 */
[----:B------:R-:W-:Y:S03]  /*0de0*/  BSSY.RECONVERGENT B0, `(.L_x_302) ;  /* 0x0000014000007945 */ /* 0x000fe60003800200 */
[----:B------:R-:W-:-:S13]  /*0df0*/  ISETP.GE.AND.EX P0, PT, R21, R22, PT, P0 ;  /* 0x000000161500720c */ /* 0x000fda0003f06300 */
[----:B------:R-:W-:Y:S05]  /*0e00*/  @P0 BRA `(.L_x_303) ;  /* 0x0000000000440947 */ /* 0x000fea0003800000 */
[----:B------:R-:W-:Y:S02]  /*0e10*/  IMAD.MOV.U32 R18, RZ, RZ, R20 ;  /* 0x000000ffff127224 */ /* 0x000fe400078e0014 */
[----:B------:R-:W-:Y:S02]  /*0e20*/  IMAD.MOV.U32 R19, RZ, RZ, R21 ;  /* 0x000000ffff137224 */ /* 0x000fe400078e0015 */
        /* <DEDUP_REMOVED lines=15> */
.L_x_303:
[----:B------:R-:W-:Y:S05]  /*0f20*/  BSYNC.RECONVERGENT B0 ;  /* 0x0000000000007941 */ /* 0x000fea0003800200 */
.L_x_302:
        /* <DEDUP_REMOVED lines=21> */
.L_x_305:
[----:B------:R-:W-:Y:S05]  /*1080*/  BSYNC.RECONVERGENT B0 ;  /* 0x0000000000007941 */ /* 0x000fea0003800200 */
.L_x_304:
[----:B------:R-:W-:Y:S01]  /*1090*/  ISETP.GE.U32.AND P0, PT, R20, R9, PT ;  /* 0x000000091400720c */ /* 0x000fe20003f06070 */
[----:B------:R-:W-:Y:S03]  /*10a0*/  BSSY.RECONVERGENT B0, `(.L_x_306) ;  /* 0x0000014000007945 */ /* 0x000fe60003800200 */
[----:B------:R-:W-:-:S13]  /*10b0*/  ISETP.GE.AND.EX P0, PT, R21, R22, PT, P0 ;  /* 0x000000161500720c */ /* 0x000fda0003f06300 */
[----:B------:R-:W-:Y:S05]  /*10c0*/  @P0 BRA `(.L_x_307) ;  /* 0x0000000000440947 */ /* 0x000fea0003800000 */
.L_x_308:
[----:B------:R-:W-:-:S05]  /*10d0*/  IADD3 R26, P0, PT, R20, R9, RZ ;  /* 0x00000009141a7210 */ /* 0x000fca0007f1e0ff */
[----:B------:R-:W-:-:S05]  /*10e0*/  IMAD.X R25, R21, 0x1, R22, P0 ;  /* 0x0000000115197824 */ /* 0x000fca00000e0616 */
[--C-:B------:R-:W-:Y:S02]  /*10f0*/  SHF.R.S64 R26, R26, 0x1, R25.reuse ;  /* 0x000000011a1a7819 */ /* 0x100fe40000001019 */
[----:B------:R-:W-:Y:S02]  /*1100*/  SHF.R.S32.HI R25, RZ, 0x1, R25 ;  /* 0x00000001ff197819 */ /* 0x000fe40000011419 */
        /* <DEDUP_REMOVED lines=13> */
.L_x_307:
[----:B------:R-:W-:Y:S05]  /*11e0*/  BSYNC.RECONVERGENT B0 ;  /* 0x0000000000007941 */ /* 0x000fea0003800200 */
.L_x_306:
[----:B------:R-:W-:Y:S01]  /*11f0*/  IADD3 R19, P0, PT, -R20, R7, RZ ;  /* 0x0000000714137210 */ /* 0x000fe20007f1e1ff */
[----:B------:R-:W-:Y:S03]  /*1200*/  BSSY.RECONVERGENT B0, `(.L_x_309) ;  /* 0x000002a000007945 */ /* 0x000fe60003800200 */
[----:B------:R-:W-:Y:S01]  /*1210*/  IADD3 R18, P1, P2, R19, R4, -R10 ;  /* 0x0000000413127210 */ /* 0x000fe20007a3e80a */
[----:B------:R-:W-:-:S05]  /*1220*/  IMAD.X R22, R6, 0x1, ~R21, P0 ;  /* 0x0000000106167824 */ /* 0x000fca00000e0e15 */
[----:B------:R-:W-:-:S04]  /*1230*/  IADD3.X R9, PT, PT, R22, R5, ~R11, P1, P2 ;  /* 0x0000000516097210 */ /* 0x000fc80000fe4c0b */
[--C-:B------:R-:W-:Y:S02]  /*1240*/  SHF.R.S64 R4, R18, 0x1, R9.reuse ;  /* 0x0000000112047819 */ /* 0x100fe40000001009 */
[----:B------:R-:W-:Y:S02]  /*1250*/  SHF.R.S32.HI R5, RZ, 0x1, R9 ;  /* 0x00000001ff057819 */ /* 0x000fe40000011409 */
[----:B------:R-:W-:-:S04]  /*1260*/  ISETP.GT.U32.AND P0, PT, R4, R19, PT ;  /* 0x000000130400720c */ /* 0x000fc80003f04070 */
[----:B------:R-:W-:-:S04]  /*1270*/  ISETP.GT.AND.EX P0, PT, R5, R22, PT, P0 ;  /* 0x000000160500720c */ /* 0x000fc80003f04300 */
[----:B------:R-:W-:Y:S02]  /*1280*/  SEL R15, R4, R19, P0 ;  /* 0x00000013040f7207 */ /* 0x000fe40000000000 */
[----:B------:R-:W-:Y:S02]  /*1290*/  SEL R14, R5, R22, P0 ;  /* 0x00000016050e7207 */ /* 0x000fe40000000000 */
[----:B------:R-:W-:-:S04]  /*12a0*/  IADD3 R5, P0, P1, R20, 0x1, R15 ;  /* 0x0000000114057810 */ /* 0x000fc8000791e00f */
[----:B------:R-:W-:Y:S01]  /*12b0*/  IADD3.X R4, PT, PT, R21, RZ, R14, P0, P1 ;  /* 0x000000ff15047210 */ /* 0x000fe200007e240e */
[----:B------:R-:W-:Y:S01]  /*12c0*/  IMAD.MOV.U32 R21, RZ, RZ, RZ ;  /* 0x000000ffff157224 */ /* 0x000fe200078e00ff */
[----:B------:R-:W-:-:S04]  /*12d0*/  ISETP.LT.U32.AND P0, PT, R5, R12, PT ;  /* 0x0000000c0500720c */ /* 0x000fc80003f01070 */
[----:B------:R-:W-:-:S04]  /*12e0*/  ISETP.LT.AND.EX P0, PT, R4, R13, PT, P0 ;  /* 0x0000000d0400720c */ /* 0x000fc80003f01300 */
[----:B------:R-:W-:Y:S02]  /*12f0*/  SEL R24, R5, R12, P0 ;  /* 0x0000000c05187207 */ /* 0x000fe40000000000 */
[----:B------:R-:W-:Y:S02]  /*1300*/  SEL R13, R4, R13, P0 ;  /* 0x0000000d040d7207 */ /* 0x000fe40000000000 */
[----:B------:R-:W-:Y:S01]  /*1310*/  IADD3 R24, P0, PT, R24, -R7, RZ ;  /* 0x8000000718187210 */ /* 0x000fe20007f1e0ff */
[----:B------:R-:W-:-:S04]  /*1320*/  IMAD.MOV.U32 R7, RZ, RZ, RZ ;  /* 0x000000ffff077224 */ /* 0x000fc800078e00ff */
[----:B------:R-:W-:Y:S01]  /*1330*/  IMAD.X R26, R13, 0x1, ~R6, P0 ;  /* 0x000000010d1a7824 */ /* 0x000fe200000e0e06 */
[----:B------:R-:W-:-:S04]  /*1340*/  ISETP.GE.U32.AND P0, PT, R24, 0x1, PT ;  /* 0x000000011800780c */ /* 0x000fc80003f06070 */
[----:B------:R-:W-:-:S13]  /*1350*/  ISETP.GE.AND.EX P0, PT, R26, RZ, PT, P0 ;  /* 0x000000ff1a00720c */ /* 0x000fda0003f06300 */
[----:B------:R-:W-:Y:S05]  /*1360*/  @!P0 BRA `(.L_x_310) ;  /* 0x00000000004c8947 */ /* 0x000fea0003800000 */
[----:B------:R-:W-:Y:S02]  /*1370*/  IMAD.MOV.U32 R21, RZ, RZ, RZ ;  /* 0x000000ffff157224 */ /* 0x000fe400078e00ff */
[----:B------:R-:W-:-:S07]  /*1380*/  IMAD.MOV.U32 R7, RZ, RZ, RZ ;  /* 0x000000ffff077224 */ /* 0x000fce00078e00ff */
.L_x_311:
[----:B------:R-:W-:-:S05]  /*1390*/  IADD3 R13, P0, PT, R24, R21, RZ ;  /* 0x00000015180d7210 */ /* 0x000fca0007f1e0ff */
[----:B------:R-:W-:-:S05]  /*13a0*/  IMAD.X R20, R26, 0x1, R7, P0 ;  /* 0x000000011a147824 */ /* 0x000fca00000e0607 */
        /* <DEDUP_REMOVED lines=15> */
.L_x_310:
[----:B------:R-:W-:Y:S05]  /*14a0*/  BSYNC.RECONVERGENT B0 ;  /* 0x0000000000007941 */ /* 0x000fea0003800200 */
.L_x_309:
[----:B------:R-:W-:-:S04]  /*14b0*/  IADD3 R4, P0, PT, R21, R19, RZ ;  /* 0x0000001315047210 */ /* 0x000fc80007f1e0ff */
[----:B------:R-:W-:Y:S01]  /*14c0*/  ISETP.GE.U32.AND P1, PT, R15, R4, PT ;  /* 0x000000040f00720c */ /* 0x000fe20003f26070 */
[----:B------:R-:W-:Y:S01]  /*14d0*/  IMAD.X R13, R7, 0x1, R22, P0 ;  /* 0x00000001070d7824 */ /* 0x000fe200000e0616 */
[----:B------:R-:W-:-:S04]  /*14e0*/  ISETP.LT.U32.AND P0, PT, R4, R15, PT ;  /* 0x0000000f0400720c */ /* 0x000fc80003f01070 */
[----:B------:R-:W-:-:S04]  /*14f0*/  ISETP.LT.AND.EX P0, PT, R13, R14, PT, P0 ;  /* 0x0000000e0d00720c */ /* 0x000fc80003f01300 */
[----:B------:R-:W-:Y:S02]  /*1500*/  SEL R5, R4, R15, P0 ;  /* 0x0000000f04057207 */ /* 0x000fe40000000000 */
[----:B------:R-:W-:Y:S02]  /*1510*/  SEL R8, R13, R14, P0 ;  /* 0x0000000e0d087207 */ /* 0x000fe40000000000 */
[C---:B------:R-:W-:Y:S02]  /*1520*/  IADD3 R7, P2, PT, -R5.reuse, R18, RZ ;  /* 0x0000001205077210 */ /* 0x040fe40007f5e1ff */
[----:B------:R-:W-:Y:S02]  /*1530*/  IADD3 R4, P3, PT, R5, 0x1, RZ ;  /* 0x0000000105047810 */ /* 0x000fe40007f7e0ff */
[----:B------:R-:W-:Y:S01]  /*1540*/  ISETP.GE.AND.EX P0, PT, R14, R13, PT, P1 ;  /* 0x0000000d0e00720c */ /* 0x000fe20003f06310 */
[--C-:B------:R-:W-:Y:S01]  /*1550*/  IMAD.X R6, R9, 0x1, ~R8.reuse, P2 ;  /* 0x0000000109067824 */ /* 0x100fe200010e0e08 */
[----:B------:R-:W-:Y:S01]  /*1560*/  ISETP.EQ.U32.AND P1, PT, R7, R4, PT ;  /* 0x000000040700720c */ /* 0x000fe20003f22070 */
[----:B------:R-:W-:Y:S01]  /*1570*/  IMAD.X R5, RZ, RZ, R8, P3 ;  /* 0x000000ffff057224 */ /* 0x000fe200018e0608 */
[----:B------:R-:W-:-:S04]  /*1580*/  IADD3 R4, P2, PT, R10, R7, RZ ;  /* 0x000000070a047210 */ /* 0x000fc80007f5e0ff */
[----:B------:R-:W-:Y:S01]  /*1590*/  ISETP.EQ.AND.EX P0, PT, R6, R5, !P0, P1 ;  /* 0x000000050600720c */ /* 0x000fe20004702310 */
[----:B------:R-:W-:-:S03]  /*15a0*/  IMAD.X R5, R11, 0x1, R6, P2 ;  /* 0x000000010b057824 */ /* 0x000fc600010e0606 */
[----:B------:R-:W-:-:S09]  /*15b0*/  SEL R8, RZ, 0x1, !P0 ;  /* 0x00000001ff087807 */ /* 0x000fd20004000000 */
.L_x_290:
[----:B------:R-:W-:Y:S05]  /*15c0*/  BSYNC.RECONVERGENT B1 ;  /* 0x0000000000017941 */ /* 0x000fea0003800200 */
.L_x_289:
[----:B------:R-:W0:Y:S01]  /*15d0*/  LDCU.64 UR8, c[0x0][0x3a8] ;  /* 0x00007500ff0877ac */ /* 0x000e220008000a00 */
[----:B------:R-:W-:-:S04]  /*15e0*/  IADD3 R8, P0, P1, R8, R3, -R4 ;  /* 0x0000000308087210 */ /* 0x000fc8000791e804 */
[----:B------:R-:W-:Y:S02]  /*15f0*/  IADD3.X R9, PT, PT, R2, UR4, ~R5, P0, P1 ;  /* 0x0000000402097c10 */ /* 0x000fe400087e2c05 */
[----:B0-----:R-:W-:-:S04]  /*1600*/  LEA R6, P2, R0, UR8, 0x4 ;  /* 0x0000000800067c11 */ /* 0x001fc8000f8420ff */
[----:B------:R-:W-:-:S05]  /*1610*/  LEA.HI.X R7, R0, UR9, RZ, 0x4, P2 ;  /* 0x0000000900077c11 */ /* 0x000fca00090f24ff */
[----:B------:R-:W-:Y:S04]  /*1620*/  STG.E.64 desc[UR6][R6.64], R4 ;  /* 0x0000000406007986 */ /* 0x000fe8000c101b06 */
[----:B------:R-:W-:Y:S01]  /*1630*/  STG.E.64 desc[UR6][R6.64+0x8], R8 ;  /* 0x0000080806007986 */ /* 0x000fe2000c101b06 */
[----:B------:R-:W-:Y:S05]  /*1640*/  EXIT ;  /* 0x000000000000794d */ /* 0x000fea0003800000 */
.L_x_312:
        /* <DEDUP_REMOVED lines=11> */
.L_x_1194:


//--------------------- .text._ZN6thrust24THRUST_300001_SM_1000_NS8cuda_cub4core6detail13_kernel_agentINS1_16__set_operations10SetOpAgentINS0_6detail15normal_iteratorINS0_10device_ptrIiEEEESB_SB_SB_SB_SB_i7CompareNS5_16serial_set_unionEN4cuda3std3__417integral_constantIbLb1EEEEEJSB_SB_SB_SB_iiSB_SB_SC_SD_PNSG_4pairIiiEEPmN3cub18CUB_300001_SM_100013ScanTileStateIiLb1EEEEEEvDpT0_ --------------------------
	.section	.text._ZN6thrust24THRUST_300001_SM_1000_NS8cuda_cub4core6detail13_kernel_agentINS1_16__set_operations10SetOpAgentINS0_6detail15normal_iteratorINS0_10device_ptrIiEEEESB_SB_SB_SB_SB_i7CompareNS5_16serial_set_unionEN4cuda3std3__417integral_constantIbLb1EEEEEJSB_SB_SB_SB_iiSB_SB_SC_SD_PNSG_4pairIiiEEPmN3cub18CUB_300001_SM_100013ScanTileStateIiLb1EEEEEEvDpT0_,"ax",@progbits
	.align	128
        .global         _ZN6thrust24THRUST_300001_SM_1000_NS8cuda_cub4core6detail13_kernel_agentINS1_16__set_operations10SetOpAgentINS0_6detail15normal_iteratorINS0_10device_ptrIiEEEESB_SB_SB_SB_SB_i7CompareNS5_16serial_set_unionEN4cuda3std3__417integral_constantIbLb1EEEEEJSB_SB_SB_SB_iiSB_SB_SC_SD_PNSG_4pairIiiEEPmN3cub18CUB_300001_SM_100013ScanTileStateIiLb1EEEEEEvDpT0_
        .type           _ZN6thrust24THRUST_300001_SM_1000_NS8cuda_cub4core6detail13_kernel_agentINS1_16__set_operations10SetOpAgentINS0_6detail15normal_iteratorINS0_10device_ptrIiEEEESB_SB_SB_SB_SB_i7CompareNS5_16serial_set_unionEN4cuda3std3__417integral_constantIbLb1EEEEEJSB_SB_SB_SB_iiSB_SB_SC_SD_PNSG_4pairIiiEEPmN3cub18CUB_300001_SM_100013ScanTileStateIiLb1EEEEEEvDpT0_,@function
        .size           _ZN6thrust24THRUST_300001_SM_1000_NS8cuda_cub4core6detail13_kernel_agentINS1_16__set_operations10SetOpAgentINS0_6detail15normal_iteratorINS0_10device_ptrIiEEEESB_SB_SB_SB_SB_i7CompareNS5_16serial_set_unionEN4cuda3std3__417integral_constantIbLb1EEEEEJSB_SB_SB_SB_iiSB_SB_SC_SD_PNSG_4pairIiiEEPmN3cub18CUB_300001_SM_100013ScanTileStateIiLb1EEEEEEvDpT0_,(.L_x_1195 - _ZN6thrust24THRUST_300001_SM_1000_NS8cuda_cub4core6detail13_kernel_agentINS1_16__set_operations10SetOpAgentINS0_6detail15normal_iteratorINS0_10device_ptrIiEEEESB_SB_SB_SB_SB_i7CompareNS5_16serial_set_unionEN4cuda3std3__417integral_constantIbLb1EEEEEJSB_SB_SB_SB_iiSB_SB_SC_SD_PNSG_4pairIiiEEPmN3cub18CUB_300001_SM_100013ScanTileStateIiLb1EEEEEEvDpT0_)
        .other          _ZN6thrust24THRUST_300001_SM_1000_NS8cuda_cub4core6detail13_kernel_agentINS1_16__set_operations10SetOpAgentINS0_6detail15normal_iteratorINS0_10device_ptrIiEEEESB_SB_SB_SB_SB_i7CompareNS5_16serial_set_unionEN4cuda3std3__417integral_constantIbLb1EEEEEJSB_SB_SB_SB_iiSB_SB_SC_SD_PNSG_4pairIiiEEPmN3cub18CUB_300001_SM_100013ScanTileStateIiLb1EEEEEEvDpT0_,@"STO_CUDA_ENTRY STV_DEFAULT"
_ZN6thrust24THRUST_300001_SM_1000_NS8cuda_cub4core6detail13_kernel_agentINS1_16__set_operations10SetOpAgentINS0_6detail15normal_iteratorINS0_10device_ptrIiEEEESB_SB_SB_SB_SB_i7CompareNS5_16serial_set_unionEN4cuda3std3__417integral_constantIbLb1EEEEEJSB_SB_SB_SB_iiSB_SB_SC_SD_PNSG_4pairIiiEEPmN3cub18CUB_300001_SM_100013ScanTileStateIiLb1EEEEEEvDpT0_:
.text._ZN6thrust24THRUST_300001_SM_1000_NS8cuda_cub4core6detail13_kernel_agentINS1_16__set_operations10SetOpAgentINS0_6detail15normal_iteratorINS0_10device_ptrIiEEEESB_SB_SB_SB_SB_i7CompareNS5_16serial_set_unionEN4cuda3std3__417integral_constantIbLb1EEEEEJSB_SB_SB_SB_iiSB_SB_SC_SD_PNSG_4pairIiiEEPmN3cub18CUB_300001_SM_100013ScanTileStateIiLb1EEEEEEvDpT0_:
        /* <DEDUP_REMOVED lines=9> */
[----:B------:R-:W2:Y:S06]  /*0090*/  LDCU.64 UR4, c[0x0][0x380] ;  /* 0x00007000ff0477ac */ /* 0x000eac0008000a00 */
[----:B------:R-:W3:Y:S01]  /*00a0*/  LDC.64 R6, c[0x0][0x388] ;  /* 0x0000e200ff067b82 */ /* 0x000ee20000000a00 */
[----:B0-----:R-:W-:-:S05]  /*00b0*/  IMAD.WIDE.U32 R4, R2, 0x8, R4 ;  /* 0x0000000802047825 */ /* 0x001fca00078e0004 */
[----:B------:R-:W4:Y:S04]  /*00c0*/  LDG.E R54, desc[UR6][R4.64] ;  /* 0x0000000604367981 */ /* 0x000f28000c1e1900 */
[----:B------:R-:W2:Y:S04]  /*00d0*/  LDG.E R3, desc[UR6][R4.64+0x8] ;  /* 0x0000080604037981 */ /* 0x000ea8000c1e1900 */
[----:B------:R-:W3:Y:S01]  /*00e0*/  LDG.E R53, desc[UR6][R4.64+0x4] ;  /* 0x0000040604357981 */ /* 0x000ee2000c1e1900 */
[C---:B-1----:R-:W-:Y:S02]  /*00f0*/  VIADD R11, R71.reuse, 0x200 ;  /* 0x00000200470b7836 */ /* 0x042fe40000000000 */
[C---:B------:R-:W-:Y:S01]  /*0100*/  VIADD R13, R71.reuse, 0x600 ;  /* 0x00000600470d7836 */ /* 0x040fe20000000000 */
[C---:B------:R-:W-:Y:S01]  /*0110*/  LOP3.LUT R17, R71.reuse, 0x800, RZ, 0xfc, !PT ;  /* 0x0000080047117812 */ /* 0x040fe200078efcff */
[C---:B------:R-:W-:Y:S01]  /*0120*/  VIADD R19, R71.reuse, 0xa00 ;  /* 0x00000a0047137836 */ /* 0x040fe20000000000 */
[----:B------:R-:W-:Y:S01]  /*0130*/  LOP3.LUT R21, R71, 0x1800, RZ, 0xfc, !PT ;  /* 0x0000180047157812 */ /* 0x000fe200078efcff */
[----:B------:R-:W3:Y:S01]  /*0140*/  LDG.E R4, desc[UR6][R4.64+0xc] ;  /* 0x00000c0604047981 */ /* 0x000ee2000c1e1900 */
[----:B----4-:R-:W-:Y:S01]  /*0150*/  IADD3 R9, P0, PT, R54, R71, RZ ;  /* 0x0000004736097210 */ /* 0x010fe20007f1e0ff */
[----:B--2---:R-:W-:-:S03]  /*0160*/  IMAD.IADD R52, R3, 0x1, -R54 ;  /* 0x0000000103347824 */ /* 0x004fc600078e0a36 */
[----:B------:R-:W-:Y:S02]  /*0170*/  LEA.HI.X.SX32 R10, R54, RZ, 0x1, P0 ;  /* 0x000000ff360a7211 */ /* 0x000fe400000f0eff */
[----:B------:R-:W-:Y:S01]  /*0180*/  LEA R8, P0, R9, UR4, 0x2 ;  /* 0x0000000409087c11 */ /* 0x000fe2000f8010ff */
[----:B---3--:R-:W-:Y:S01]  /*0190*/  IMAD.WIDE R6, R53, 0x4, R6 ;  /* 0x0000000435067825 */ /* 0x008fe200078e0206 */
[----:B------:R-:W-:Y:S02]  /*01a0*/  SHF.R.S32.HI R0, RZ, 0x1f, R52 ;  /* 0x0000001fff007819 */ /* 0x000fe40000011434 */
[----:B------:R-:W-:Y:S02]  /*01b0*/  IADD3 R15, P1, PT, -R52, R71, RZ ;  /* 0x00000047340f7210 */ /* 0x000fe40007f3e1ff */
[-C--:B------:R-:W-:Y:S02]  /*01c0*/  ISETP.GE.AND P4, PT, R71, R52.reuse, PT ;  /* 0x000000344700720c */ /* 0x080fe40003f86270 */
[----:B------:R-:W-:Y:S01]  /*01d0*/  ISETP.GE.AND P3, PT, R11, R52, PT ;  /* 0x000000340b00720c */ /* 0x000fe20003f66270 */
[----:B------:R-:W-:Y:S01]  /*01e0*/  IMAD.X R0, RZ, RZ, ~R0, P1 ;  /* 0x000000ffff007224 */ /* 0x000fe200008e0e00 */
[----:B------:R-:W-:-:S02]  /*01f0*/  LOP3.LUT R3, R71, 0x400, RZ, 0xfc, !PT ;  /* 0x0000040047037812 */ /* 0x000fc400078efcff */
[----:B------:R-:W-:Y:S02]  /*0200*/  LEA.HI.X R9, R9, UR5, R10, 0x2, P0 ;  /* 0x0000000509097c11 */ /* 0x000fe400080f140a */
[----:B------:R-:W-:Y:S02]  /*0210*/  LEA R10, P0, R15, R6, 0x2 ;  /* 0x000000060f0a7211 */ /* 0x000fe400078010ff */
[-C--:B------:R-:W-:Y:S02]  /*0220*/  ISETP.GE.AND P2, PT, R3, R52.reuse, PT ;  /* 0x000000340300720c */ /* 0x080fe40003f46270 */
[----:B------:R-:W-:Y:S01]  /*0230*/  ISETP.GE.AND P1, PT, R13, R52, PT ;  /* 0x000000340d00720c */ /* 0x000fe20003f26270 */
[----:B------:R-:W5:Y:S01]  /*0240*/  @!P4 LDG.E R3, desc[UR6][R8.64] ;  /* 0x000000060803c981 */ /* 0x000f62000c1e1900 */
[----:B------:R-:W-:-:S05]  /*0250*/  LEA.HI.X R11, R15, R7, R0, 0x2, P0 ;  /* 0x000000070f0b7211 */ /* 0x000fca00000f1400 */
[----:B------:R-:W5:Y:S04]  /*0260*/  @P3 LDG.E R12, desc[UR6][R10.64+0x800] ;  /* 0x000800060a0c3981 */ /* 0x000f68000c1e1900 */
[----:B------:R-:W5:Y:S04]  /*0270*/  @P2 LDG.E R14, desc[UR6][R10.64+0x1000] ;  /* 0x001000060a0e2981 */ /* 0x000f68000c1e1900 */
[----:B------:R-:W5:Y:S01]  /*0280*/  @P1 LDG.E R15, desc[UR6][R10.64+0x1800] ;  /* 0x001800060a0f1981 */ /* 0x000f62000c1e1900 */
[----:B------:R-:W-:Y:S01]  /*0290*/  ISETP.GE.AND P0, PT, R17, R52, PT ;  /* 0x000000341100720c */ /* 0x000fe20003f06270 */
[C---:B------:R-:W-:Y:S01]  /*02a0*/  @P4 IMAD.IADD R13, R71.reuse, 0x1, -R52 ;  /* 0x00000001470d4824 */ /* 0x040fe200078e0a34 */
[----:B------:R-:W-:-:S03]  /*02b0*/  LOP3.LUT R17, R71, 0xc00, RZ, 0xfc, !PT ;  /* 0x00000c0047117812 */ /* 0x000fc600078efcff */
[----:B------:R-:W-:Y:S01]  /*02c0*/  @P4 IMAD.WIDE R6, R13, 0x4, R6 ;  /* 0x000000040d064825 */ /* 0x000fe200078e0206 */
[-C--:B------:R-:W-:Y:S02]  /*02d0*/  ISETP.GE.AND P5, PT, R17, R52.reuse, PT ;  /* 0x000000341100720c */ /* 0x080fe40003fa6270 */
[----:B------:R-:W-:Y:S01]  /*02e0*/  ISETP.GE.AND P6, PT, R19, R52, PT ;  /* 0x000000341300720c */ /* 0x000fe20003fc6270 */
[C---:B------:R-:W-:Y:S01]  /*02f0*/  VIADD R13, R71.reuse, 0xe00 ;  /* 0x00000e00470d7836 */ /* 0x040fe20000000000 */
[C---:B------:R-:W-:Y:S02]  /*0300*/  LOP3.LUT R17, R71.reuse, 0x1000, RZ, 0xfc, !PT ;  /* 0x0000100047117812 */ /* 0x040fe400078efcff */
[----:B------:R-:W-:-:S09]  /*0310*/  LOP3.LUT R19, R71, 0x1400, RZ, 0xfc, !PT ;  /* 0x0000140047137812 */ /* 0x000fd200078efcff */
[----:B------:R-:W5:Y:S04]  /*0320*/  @P6 LDG.E R16, desc[UR6][R10.64+0x2800] ;  /* 0x002800060a106981 */ /* 0x000f68000c1e1900 */
[----:B------:R0:W5:Y:S01]  /*0330*/  @P4 LDG.E R3, desc[UR6][R6.64] ;  /* 0x0000000606034981 */ /* 0x000162000c1e1900 */
[----:B------:R-:W-:-:S03]  /*0340*/  ISETP.GE.AND P4, PT, R13, R52, PT ;  /* 0x000000340d00720c */ /* 0x000fc60003f86270 */
[----:B------:R1:W5:Y:S04]  /*0350*/  @P0 LDG.E R13, desc[UR6][R10.64+0x2000] ;  /* 0x002000060a0d0981 */ /* 0x000368000c1e1900 */
[----:B------:R1:W5:Y:S01]  /*0360*/  @!P3 LDG.E R12, desc[UR6][R8.64+0x800] ;  /* 0x00080006080cb981 */ /* 0x000362000c1e1900 */
[-C--:B------:R-:W-:Y:S01]  /*0370*/  ISETP.GE.AND P3, PT, R17, R52.reuse, PT ;  /* 0x000000341100720c */ /* 0x080fe20003f66270 */
[----:B------:R-:W-:Y:S02]  /*0380*/  VIADD R17, R71, 0x1200 ;  /* 0x0000120047117836 */ /* 0x000fe40000000000 */
        /* <DEDUP_REMOVED lines=8> */
[----:B------:R1:W5:Y:S01]  /*0410*/  @P1 LDG.E R20, desc[UR6][R10.64+0x5000] ;  /* 0x005000060a141981 */ /* 0x000362000c1e1900 */
[----:B0-----:R-:W-:-:S03]  /*0420*/  VIADD R7, R71, 0x1600 ;  /* 0x0000160047077836 */ /* 0x001fc60000000000 */
[----:B------:R1:W5:Y:S01]  /*0430*/  @!P6 LDG.E R16, desc[UR6][R8.64+0x2800] ;  /* 0x002800060810e981 */ /* 0x000362000c1e1900 */
[----:B------:R-:W-:Y:S02]  /*0440*/  ISETP.GE.AND P6, PT, R21, R52, PT ;  /* 0x000000341500720c */ /* 0x000fe40003fc6270 */
        /* <DEDUP_REMOVED lines=36> */
[----:B-1----:R-:W-:Y:S05]  /*0690*/  @P0 BRA `(.L_x_315) ;  /* 0x00000000000c0947 */ /* 0x002fea0003800000 */
[----:B------:R-:W-:-:S13]  /*06a0*/  ISETP.GE.AND P0, PT, R0, R52, PT ;  /* 0x000000340000720c */ /* 0x000fda0003f06270 */
[----:B------:R0:W5:Y:S04]  /*06b0*/  @!P0 LDG.E R4, desc[UR6][R8.64+0x9000] ;  /* 0x0090000608048981 */ /* 0x000168000c1e1900 */
[----:B------:R0:W5:Y:S02]  /*06c0*/  @P0 LDG.E R4, desc[UR6][R10.64+0x9000] ;  /* 0x009000060a040981 */ /* 0x000164000c1e1900 */
.L_x_315:
[----:B------:R-:W-:Y:S05]  /*06d0*/  BSYNC.RECONVERGENT B0 ;  /* 0x0000000000007941 */ /* 0x000fea0003800200 */
.L_x_314:
[----:B------:R-:W1:Y:S01]  /*06e0*/  S2UR UR5, SR_CgaCtaId ;  /* 0x00000000000579c3 */ /* 0x000e620000008800 */
[----:B------:R-:W-:Y:S01]  /*06f0*/  UMOV UR4, 0x400 ;  /* 0x0000040000047882 */ /* 0x000fe20000000000 */
[----:B0-----:R-:W-:Y:S01]  /*0700*/  IMAD R8, R71, 0x13, RZ ;  /* 0x0000001347087824 */ /* 0x001fe200078e02ff */
[----:B------:R-:W-:Y:S04]  /*0710*/  BSSY.RECONVERGENT B0, `(.L_x_316) ;  /* 0x000002c000007945 */ /* 0x000fe80003800200 */
[----:B------:R-:W-:-:S04]  /*0720*/  VIMNMX R8, PT, PT, R51, R8, PT ;  /* 0x0000000833087248 */ /* 0x000fc80003fe0100 */
[----:B------:R-:W-:Y:S01]  /*0730*/  VIMNMX R10, PT, PT, R52, R8, PT ;  /* 0x00000008340a7248 */ /* 0x000fe20003fe0100 */
[----:B-1----:R-:W-:-:S06]  /*0740*/  ULEA UR4, UR5, UR4, 0x18 ;  /* 0x0000000405047291 */ /* 0x002fcc000f8ec0ff */
[----:B------:R-:W-:-:S04]  /*0750*/  IMAD.U32 R0, RZ, RZ, UR4 ;  /* 0x00000004ff007e24 */ /* 0x000fc8000f8e00ff */
[----:B------:R-:W-:-:S05]  /*0760*/  IMAD R9, R71, 0x4, R0 ;  /* 0x0000000447097824 */ /* 0x000fca00078e0200 */
[----:B-----5:R0:W-:Y:S04]  /*0770*/  STS [R9+0x800], R3 ;  /* 0x0008000309007388 */ /* 0x0201e80000000800 */
[----:B------:R1:W-:Y:S04]  /*0780*/  STS [R9+0x9800], R4 ;  /* 0x0098000409007388 */ /* 0x0003e80000000800 */
[----:B------:R2:W-:Y:S01]  /*0790*/  STS [R9+0x1000], R12 ;  /* 0x0010000c09007388 */ /* 0x0005e20000000800 */
[----:B0-----:R-:W-:-:S03]  /*07a0*/  VIADDMNMX R3, R8, -R7, RZ, !PT ;  /* 0x8000000708037246 */ /* 0x001fc600078001ff */
[----:B------:R2:W-:Y:S01]  /*07b0*/  STS [R9+0x1800], R14 ;  /* 0x0018000e09007388 */ /* 0x0005e20000000800 */
[----:B------:R-:W-:Y:S01]  /*07c0*/  ISETP.GE.AND P0, PT, R3, R10, PT ;  /* 0x0000000a0300720c */ /* 0x000fe20003f06270 */
[----:B-1----:R-:W-:Y:S02]  /*07d0*/  VIADD R4, R0, 0x800 ;  /* 0x0000080000047836 */ /* 0x002fe40000000000 */
[----:B------:R2:W-:Y:S02]  /*07e0*/  STS [R9+0x2000], R15 ;  /* 0x0020000f09007388 */ /* 0x0005e40000000800 */
[----:B------:R-:W-:Y:S02]  /*07f0*/  IMAD R5, R52, 0x4, R4 ;  /* 0x0000000434057824 */ /* 0x000fe400078e0204 */
        /* <DEDUP_REMOVED lines=16> */
.L_x_318:
[----:B--2---:R-:W-:-:S05]  /*0900*/  IMAD.IADD R6, R10, 0x1, R3 ;  /* 0x000000010a067824 */ /* 0x004fca00078e0203 */
        /* <DEDUP_REMOVED lines=12> */
.L_x_317:
[----:B------:R-:W-:Y:S05]  /*09d0*/  BSYNC.RECONVERGENT B0 ;  /* 0x0000000000007941 */ /* 0x000fea0003800200 */
.L_x_316:
[----:B--2---:R-:W-:Y:S01]  /*09e0*/  IMAD.IADD R14, R8, 0x1, -R3 ;  /* 0x00000001080e7824 */ /* 0x004fe200078e0a03 */
        /* <DEDUP_REMOVED lines=38> */
.L_x_323:
        /* <DEDUP_REMOVED lines=10> */
.L_x_324:
[----:B------:R-:W-:-:S13]  /*0cf0*/  ISETP.GE.AND P0, PT, R4, R9, PT ;  /* 0x000000090400720c */ /* 0x000fda0003f06270 */
[----:B------:R-:W-:Y:S05]  /*0d00*/  @P0 BREAK.RELIABLE B2 ;  /* 0x0000000000020942 */ /* 0x000fea0003800100 */
[----:B------:R-:W-:Y:S05]  /*0d10*/  @P0 BRA `(.L_x_325) ;  /* 0x0000000000280947 */ /* 0x000fea0003800000 */
[----:B------:R-:W-:Y:S05]  /*0d20*/  BSYNC.RELIABLE B2 ;  /* 0x0000000000027941 */ /* 0x000fea0003800100 */
.L_x_322:
        /* <DEDUP_REMOVED lines=9> */
.L_x_325:
[----:B------:R-:W-:Y:S05]  /*0dc0*/  BSYNC.RECONVERGENT B1 ;  /* 0x0000000000017941 */ /* 0x000fea0003800200 */
.L_x_321:
        /* <DEDUP_REMOVED lines=31> */
.L_x_328:
        /* <DEDUP_REMOVED lines=10> */
.L_x_329:
[----:B------:R-:W-:-:S13]  /*1060*/  ISETP.GE.AND P0, PT, R9, R10, PT ;  /* 0x0000000a0900720c */ /* 0x000fda0003f06270 */
[----:B------:R-:W-:Y:S05]  /*1070*/  @P0 BREAK.RELIABLE B2 ;  /* 0x0000000000020942 */ /* 0x000fea0003800100 */
[----:B------:R-:W-:Y:S05]  /*1080*/  @P0 BRA `(.L_x_330) ;  /* 0x0000000000280947 */ /* 0x000fea0003800000 */
[----:B------:R-:W-:Y:S05]  /*1090*/  BSYNC.RELIABLE B2 ;  /* 0x0000000000027941 */ /* 0x000fea0003800100 */
.L_x_327:
        /* <DEDUP_REMOVED lines=9> */
.L_x_330:
[----:B------:R-:W-:Y:S05]  /*1130*/  BSYNC.RECONVERGENT B1 ;  /* 0x0000000000017941 */ /* 0x000fea0003800200 */
.L_x_326:
[----:B------:R-:W-:Y:S01]  /*1140*/  IMAD.IADD R12, R14, 0x1, -R9 ;  /* 0x000000010e0c7824 */ /* 0x000fe200078e0a09 */
[----:B------:R-:W-:Y:S04]  /*1150*/  BSSY.RECONVERGENT B1, `(.L_x_331) ;  /* 0x0000014000017945 */ /* 0x000fe80003800200 */
[----:B------:R-:W-:-:S04]  /*1160*/  IADD3 R20, PT, PT, R12, R3, -R4 ;  /* 0x000000030c147210 */ /* 0x000fc80007ffe804 */
[----:B------:R-:W-:-:S04]  /*1170*/  SHF.R.S32.HI R3, RZ, 0x1, R20 ;  /* 0x00000001ff037819 */ /* 0x000fc80000011414 */
[----:B------:R-:W-:Y:S01]  /*1180*/  VIMNMX R22, PT, PT, R12, R3, !PT ;  /* 0x000000030c167248 */ /* 0x000fe20007fe0100 */
[----:B------:R-:W-:-:S03]  /*1190*/  IMAD.MOV.U32 R3, RZ, RZ, RZ ;  /* 0x000000ffff037224 */ /* 0x000fc600078e00ff */
[----:B------:R-:W-:-:S04]  /*11a0*/  IADD3 R10, PT, PT, R9, 0x1, R22 ;  /* 0x00000001090a7810 */ /* 0x000fc80007ffe016 */
[----:B------:R-:W-:-:S05]  /*11b0*/  VIMNMX R10, PT, PT, R7, R10, PT ;  /* 0x0000000a070a7248 */ /* 0x000fca0003fe0100 */
[----:B------:R-:W-:-:S05]  /*11c0*/  IMAD.IADD R10, R10, 0x1, -R14 ;  /* 0x000000010a0a7824 */ /* 0x000fca00078e0a0e */
[----:B------:R-:W-:-:S13]  /*11d0*/  ISETP.GE.AND P0, PT, R10, 0x1, PT ;  /* 0x000000010a00780c */ /* 0x000fda0003f06270 */
[----:B------:R-:W-:Y:S05]  /*11e0*/  @!P0 BRA `(.L_x_332) ;  /* 0x0000000000288947 */ /* 0x000fea0003800000 */
[----:B------:R-:W-:-:S07]  /*11f0*/  IMAD.MOV.U32 R3, RZ, RZ, RZ ;  /* 0x000000ffff037224 */ /* 0x000fce00078e00ff */
.L_x_333:
        /* <DEDUP_REMOVED lines=9> */
.L_x_332:
[----:B------:R-:W-:Y:S05]  /*1290*/  BSYNC.RECONVERGENT B1 ;  /* 0x0000000000017941 */ /* 0x000fea0003800200 */
.L_x_331:
        /* <DEDUP_REMOVED lines=8> */
.L_x_320:
[----:B------:R-:W-:Y:S05]  /*1320*/  BSYNC.RECONVERGENT B0 ;  /* 0x0000000000007941 */ /* 0x000fea0003800200 */
.L_x_319:
[----:B------:R-:W-:Y:S05]  /*1330*/  WARPSYNC.ALL ;  /* 0x0000000000007948 */ /* 0x000fea0003800000 */
[----:B------:R-:W-:Y:S01]  /*1340*/  ISETP.NE.AND P0, PT, R71, RZ, PT ;  /* 0x000000ff4700720c */ /* 0x000fe20003f05270 */
[----:B------:R-:W-:Y:S01]  /*1350*/  IMAD.U32 R4, R52, 0x10000, RZ ;  /* 0x0001000034047824 */ /* 0x000fe200078e00ff */
[----:B------:R-:W-:Y:S01]  /*1360*/  IADD3 R9, PT, PT, R9, R8, -R3 ;  /* 0x0000000809097210 */ /* 0x000fe20007ffe803 */
[----:B------:R-:W-:Y:S01]  /*1370*/  VIADD R10, R71, 0xffffffff ;  /* 0xffffffff470a7836 */ /* 0x000fe20000000000 */
[----:B------:R-:W-:Y:S01]  /*1380*/  BSSY.RECONVERGENT B0, `(.L_x_334) ;  /* 0x00002ac000007945 */ /* 0x000fe20003800200 */
[C---:B------:R-:W-:Y:S01]  /*1390*/  IMAD R12, R3.reuse, 0x4, R0 ;  /* 0x00000004030c7824 */ /* 0x040fe200078e0200 */
[----:B------:R-:W-:Y:S01]  /*13a0*/  LOP3.LUT R8, R4, R7, RZ, 0xfc, !PT ;  /* 0x0000000704087212 */ /* 0x000fe200078efcff */
[----:B------:R-:W-:Y:S01]  /*13b0*/  IMAD.U32 R4, R3, 0x10000, RZ ;  /* 0x0001000003047824 */ /* 0x000fe200078e00ff */
[----:B------:R-:W-:Y:S01]  /*13c0*/  SEL R7, R10, 0x1ff, P0 ;  /* 0x000001ff0a077807 */ /* 0x000fe20000000000 */
[----:B------:R-:W-:-:S02]  /*13d0*/  IMAD R10, R9, 0x4, R5 ;  /* 0x00000004090a7824 */ /* 0x000fc400078e0205 */
[----:B------:R-:W-:Y:S02]  /*13e0*/  IMAD.IADD R14, R52, 0x1, R9 ;  /* 0x00000001340e7824 */ /* 0x000fe400078e0209 */
[----:B------:R-:W-:Y:S01]  /*13f0*/  @P0 LOP3.LUT R8, R9, R4, RZ, 0xfc, !PT ;  /* 0x0000000409080212 */ /* 0x000fe200078efcff */
[----:B------:R-:W-:Y:S02]  /*1400*/  IMAD R11, R7, 0x4, R0 ;  /* 0x00000004070b7824 */ /* 0x000fe400078e0200 */
[----:B------:R-:W-:-:S03]  /*1410*/  IMAD.IADD R49, R3, 0x1, R14 ;  /* 0x0000000103317824 */ /* 0x000fc600078e020e */
[----:B------:R-:W-:Y:S01]  /*1420*/  STS [R11], R8 ;  /* 0x000000080b007388 */ /* 0x000fe20000000800 */
[----:B------:R-:W-:Y:S06]  /*1430*/  BAR.SYNC.DEFER_BLOCKING 0x0 ;  /* 0x0000000000007b1d */ /* 0x000fec0000010000 */
[----:B------:R-:W0:Y:S04]  /*1440*/  LDS R6, [R6+-0x800] ;  /* 0xfff8000006067984 */ /* 0x000e280000000800 */
[----:B------:R-:W-:Y:S04]  /*1450*/  LDS R5, [R10] ;  /* 0x000000000a057984 */ /* 0x000fe80000000800 */
[----:B------:R-:W1:Y:S01]  /*1460*/  LDS R70, [R12+0x800] ;  /* 0x000800000c467984 */ /* 0x000e620000000800 */
[----:B0-----:R-:W-:-:S02]  /*1470*/  LOP3.LUT R7, R6, 0xffff, RZ, 0xc0, !PT ;  /* 0x0000ffff06077812 */ /* 0x001fc400078ec0ff */
[----:B------:R-:W-:-:S03]  /*1480*/  SHF.R.S32.HI R4, RZ, 0x10, R6 ;  /* 0x00000010ff047819 */ /* 0x000fc60000011406 */
        /* <DEDUP_REMOVED lines=108> */
[----:B------:R-:W-:Y:S01]  /*1b50*/  ISETP.GE.AND P4, PT, R9, R4, PT ;  /* 0x000000040900720c */ /* 0x000fe20003f86270 */
[----:B0-----:R-:W-:Y:S02]  /*1b60*/  IMAD.MOV.U32 R11, RZ, RZ, R9 ;  /* 0x000000ffff0b7224 */ /* 0x001fe400078e0009 */
[----:B------:R-:W-:Y:S01]  /*1b70*/  IMAD.MOV.U32 R8, RZ, RZ, R6 ;  /* 0x000000ffff087224 */ /* 0x000fe200078e0006 */
[CC--:B------:R-:W-:Y:S02]  /*1b80*/  ISETP.GE.OR P0, PT, R6.reuse, R7.reuse, P4 ;  /* 0x000000070600720c */ /* 0x0c0fe40002706670 */
[----:B------:R-:W-:-:S11]  /*1b90*/  ISETP.LT.OR P1, PT, R6, R7, P4 ;  /* 0x000000070600720c */ /* 0x000fd60002721670 */
[CC--:B-1----:R-:W-:Y:S02]  /*1ba0*/  @!P0 ISETP.LT.AND P4, PT, R5.reuse, R70.reuse, PT ;  /* 0x000000460500820c */ /* 0x0c2fe40003f81270 */
        /* <DEDUP_REMOVED lines=123> */
[----:B------:R-:W-:-:S04]  /*2360*/  ISETP.GE.AND P2, PT, R49, R20, PT ;  /* 0x000000143100720c */ /* 0x000fc80003f46270 */
[----:B------:R-:W-:-:S03]  /*2370*/  SEL R58, RZ, 0x1, P2 ;  /* 0x00000001ff3a7807 */ /* 0x000fc60001000000 */
        /* <DEDUP_REMOVED lines=26> */
[----:B------:R-:W-:Y:S02]  /*2520*/  SEL R57, RZ, 0x4, P6 ;  /* 0x00000004ff397807 */ /* 0x000fe40003000000 */
[----:B------:R-:W-:Y:S02]  /*2530*/  ISETP.GE.AND P6, PT, R75, R4, PT ;  /* 0x000000044b00720c */ /* 0x000fe40003fc6270 */
[----:B------:R-:W-:Y:S01]  /*2540*/  IADD3 R57, PT, PT, R57, R59, R58 ;  /* 0x0000003b39397210 */ /* 0x000fe20007ffe03a */
[----:B------:R-:W-:Y:S01]  /*2550*/  IMAD.IADD R59, R12, 0x1, R15 ;  /* 0x000000010c3b7824 */ /* 0x000fe200078e020f */
        /* <DEDUP_REMOVED lines=9> */
[----:B------:R-:W-:Y:S02]  /*25f0*/  ISETP.NE.AND P2, PT, R62, RZ, PT ;  /* 0x000000ff3e00720c */ /* 0x000fe40003f45270 */
[----:B------:R-:W-:Y:S02]  /*2600*/  IADD3 R56, PT, PT, R60, R57, R56 ;  /* 0x000000393c387210 */ /* 0x000fe40007ffe038 */
[C---:B------:R-:W-:Y:S01]  /*2610*/  SEL R16, R14.reuse, R3, P2 ;  /* 0x000000030e107207 */ /* 0x040fe20001000000 */
[----:B------:R-:W-:-:S05]  /*2620*/  IMAD.IADD R3, R14, 0x1, R3 ;  /* 0x000000010e037824 */ /* 0x000fca00078e0203 */
[----:B------:R-:W-:-:S04]  /*2630*/  ISETP.GE.AND P2, PT, R3, R20, PT ;  /* 0x000000140300720c */ /* 0x000fc80003f46270 */
[----:B------:R-:W-:Y:S02]  /*2640*/  SEL R3, RZ, 0x20, P2 ;  /* 0x00000020ff037807 */ /* 0x000fe40001000000 */
[----:B------:R-:W-:Y:S01]  /*2650*/  ISETP.GE.AND P2, PT, R55, R20, PT ;  /* 0x000000143700720c */ /* 0x000fe20003f46270 */
[----:B------:R-:W-:-:S03]  /*2660*/  IMAD.IADD R55, R6, 0x1, R9 ;  /* 0x0000000106377824 */ /* 0x000fc600078e0209 */
[----:B------:R-:W-:Y:S02]  /*2670*/  SEL R62, RZ, 0x40, P2 ;  /* 0x00000040ff3e7807 */ /* 0x000fe40001000000 */
[-C--:B------:R-:W-:Y:S02]  /*2680*/  ISETP.GE.AND P2, PT, R55, R20.reuse, PT ;  /* 0x000000143700720c */ /* 0x080fe40003f46270 */
[----:B------:R-:W-:Y:S01]  /*2690*/  IADD3 R62, PT, PT, R56, R3, R62 ;  /* 0x00000003383e7210 */ /* 0x000fe20007ffe03e */
[--C-:B------:R-:W-:Y:S01]  /*26a0*/  @!P6 IMAD R3, R75, 0x4, R0.reuse ;  /* 0x000000044b03e824 */ /* 0x100fe200078e0200 */
[----:B------:R-:W-:Y:S01]  /*26b0*/  SEL R14, RZ, 0x80, P2 ;  /* 0x00000080ff0e7807 */ /* 0x000fe20001000000 */
[----:B------:R-:W-:Y:S01]  /*26c0*/  @P4 IMAD R56, R74, 0x4, R0 ;  /* 0x000000044a384824 */ /* 0x000fe200078e0200 */
[----:B------:R-:W-:Y:S01]  /*26d0*/  ISETP.GE.AND P2, PT, R61, R20, PT ;  /* 0x000000143d00720c */ /* 0x000fe20003f46270 */
[----:B------:R-:W-:-:S03]  /*26e0*/  IMAD.IADD R61, R8, 0x1, R11 ;  /* 0x00000001083d7824 */ /* 0x000fc600078e020b */
[----:B------:R-:W-:Y:S02]  /*26f0*/  SEL R55, RZ, 0x100, P2 ;  /* 0x00000100ff377807 */ /* 0x000fe40001000000 */
[----:B------:R-:W-:Y:S01]  /*2700*/  ISETP.GE.AND P2, PT, R61, R20, PT ;  /* 0x000000143d00720c */ /* 0x000fe20003f46270 */
[----:B------:R-:W-:Y:S01]  /*2710*/  IMAD.IADD R61, R10, 0x1, R13 ;  /* 0x000000010a3d7824 */ /* 0x000fe200078e020d */
[----:B------:R-:W-:Y:S01]  /*2720*/  IADD3 R60, PT, PT, R62, R14, R55 ;  /* 0x0000000e3e3c7210 */ /* 0x000fe20007ffe037 */
[----:B------:R-:W-:Y:S01]  /*2730*/  IMAD.IADD R55, R74, 0x1, R75 ;  /* 0x000000014a377824 */ /* 0x000fe200078e024b */
[----:B------:R-:W-:Y:S02]  /*2740*/  SEL R64, RZ, 0x200, P2 ;  /* 0x00000200ff407807 */ /* 0x000fe40001000000 */
[----:B------:R-:W-:-:S04]  /*2750*/  ISETP.GE.AND P2, PT, R63, R20, PT ;  /* 0x000000143f00720c */ /* 0x000fc80003f46270 */
[----:B------:R-:W-:Y:S02]  /*2760*/  SEL R63, RZ, 0x400, P2 ;  /* 0x00000400ff3f7807 */ /* 0x000fe40001000000 */
[----:B------:R-:W-:Y:S02]  /*2770*/  ISETP.GE.AND P2, PT, R61, R20, PT ;  /* 0x000000143d00720c */ /* 0x000fe40003f46270 */
[----:B------:R-:W-:Y:S02]  /*2780*/  SEL R61, R5, R70, P6 ;  /* 0x00000046053d7207 */ /* 0x000fe40003000000 */
[----:B------:R-:W-:Y:S01]  /*2790*/  SEL R67, RZ, 0x800, P2 ;  /* 0x00000800ff437807 */ /* 0x000fe20001000000 */
[----:B------:R0:W-:Y:S01]  /*27a0*/  @!P6 LDS R70, [R3+0x804] ;  /* 0x000804000346e984 */ /* 0x0001e20000000800 */
[----:B------:R-:W-:-:S03]  /*27b0*/  ISETP.GE.AND P2, PT, R65, R20, PT ;  /* 0x000000144100720c */ /* 0x000fc60003f46270 */
[----:B------:R1:W2:Y:S01]  /*27c0*/  @P4 LDS R5, [R56+0x804] ;  /* 0x0008040038054984 */ /* 0x0002a20000000800 */
[----:B------:R-:W-:Y:S01]  /*27d0*/  SEL R66, RZ, 0x1000, P2 ;  /* 0x00001000ff427807 */ /* 0x000fe20001000000 */
[----:B------:R-:W-:Y:S01]  /*27e0*/  BAR.SYNC.DEFER_BLOCKING 0x0 ;  /* 0x0000000000007b1d */ /* 0x000fe20000010000 */
[-C--:B------:R-:W-:Y:S01]  /*27f0*/  ISETP.GE.AND P2, PT, R59, R20.reuse, PT ;  /* 0x000000143b00720c */ /* 0x080fe20003f46270 */
[----:B------:R-:W-:Y:S01]  /*2800*/  IMAD.IADD R59, R72, 0x1, R69 ;  /* 0x00000001483b7824 */ /* 0x000fe200078e0245 */
[----:B------:R-:W-:Y:S02]  /*2810*/  ISETP.NE.AND P4, PT, R79, RZ, PT ;  /* 0x000000ff4f00720c */ /* 0x000fe40003f85270 */
[----:B------:R-:W-:Y:S02]  /*2820*/  SEL R68, RZ, 0x2000, P2 ;  /* 0x00002000ff447807 */ /* 0x000fe40001000000 */
[----:B------:R-:W-:-:S04]  /*2830*/  ISETP.GE.AND P2, PT, R73, R20, PT ;  /* 0x000000144900720c */ /* 0x000fc80003f46270 */
[----:B------:R-:W-:Y:S02]  /*2840*/  SEL R65, RZ, 0x4000, P2 ;  /* 0x00004000ff417807 */ /* 0x000fe40001000000 */
[----:B------:R-:W-:Y:S02]  /*2850*/  ISETP.GE.AND P2, PT, R59, R20, PT ;  /* 0x000000143b00720c */ /* 0x000fe40003f46270 */
[----:B------:R-:W-:Y:S02]  /*2860*/  IADD3 R59, PT, PT, R60, R64, R63 ;  /* 0x000000403c3b7210 */ /* 0x000fe40007ffe03f */
[----:B------:R-:W-:Y:S02]  /*2870*/  SEL R73, RZ, 0x8000, P2 ;  /* 0x00008000ff497807 */ /* 0x000fe40001000000 */
[----:B------:R-:W-:Y:S01]  /*2880*/  ISETP.GE.AND P2, PT, R77, R20, PT ;  /* 0x000000144d00720c */ /* 0x000fe20003f46270 */
[----:B------:R-:W-:Y:S01]  /*2890*/  IMAD.MOV.U32 R77, RZ, RZ, R75 ;  /* 0x000000ffff4d7224 */ /* 0x000fe200078e004b */
[----:B------:R-:W-:Y:S01]  /*28a0*/  IADD3 R58, PT, PT, R59, R67, R66 ;  /* 0x000000433b3a7210 */ /* 0x000fe20007ffe042 */
[----:B------:R-:W-:Y:S01]  /*28b0*/  @!P6 VIADD R77, R75, 0x1 ;  /* 0x000000014b4de836 */ /* 0x000fe20000000000 */
[----:B------:R-:W-:-:S02]  /*28c0*/  SEL R76, RZ, 0x10000, P2 ;  /* 0x00010000ff4c7807 */ /* 0x000fc40001000000 */
[----:B------:R-:W-:Y:S01]  /*28d0*/  ISETP.GE.AND P2, PT, R55, R20, PT ;  /* 0x000000143700720c */ /* 0x000fe20003f46270 */
[----:B0-----:R-:W-:Y:S01]  /*28e0*/  IMAD.IADD R3, R78, 0x1, R77 ;  /* 0x000000014e037824 */ /* 0x001fe200078e024d */
[----:B------:R-:W-:Y:S02]  /*28f0*/  IADD3 R57, PT, PT, R58, R68, R65 ;  /* 0x000000443a397210 */ /* 0x000fe40007ffe041 */
[----:B------:R-:W-:Y:S02]  /*2900*/  SEL R14, RZ, 0x20000, P2 ;  /* 0x00020000ff0e7807 */ /* 0x000fe40001000000 */
[----:B------:R-:W-:Y:S02]  /*2910*/  ISETP.GE.AND P2, PT, R3, R20, PT ;  /* 0x000000140300720c */ /* 0x000fe40003f46270 */
[----:B-1----:R-:W-:Y:S02]  /*2920*/  IADD3 R56, PT, PT, R57, R73, R76 ;  /* 0x0000004939387210 */ /* 0x002fe40007ffe04c */
[----:B------:R-:W-:-:S02]  /*2930*/  SEL R55, RZ, 0x40000, P2 ;  /* 0x00040000ff377807 */ /* 0x000fc40001000000 */
[----:B------:R-:W-:Y:S02]  /*2940*/  SEL R63, R6, R9, P4 ;  /* 0x00000009063f7207 */ /* 0x000fe40002000000 */
[----:B------:R-:W-:Y:S02]  /*2950*/  IADD3 R55, PT, PT, R56, R14, R55 ;  /* 0x0000000e38377210 */ /* 0x000fe40007ffe037 */
[----:B------:R-:W-:Y:S02]  /*2960*/  ISETP.NE.AND P4, PT, R2, RZ, PT ;  /* 0x000000ff0200720c */ /* 0x000fe40003f85270 */
[----:B--2---:R-:W-:Y:S01]  /*2970*/  ISETP.GE.AND P2, PT, R5, R70, PT ;  /* 0x000000460500720c */ /* 0x004fe20003f46270 */
[----:B------:R0:W1:Y:S01]  /*2980*/  POPC R3, R55 ;  /* 0x0000003700037309 */ /* 0x0000620000000000 */
[----:B------:R-:W-:Y:S02]  /*2990*/  SEL R67, R72, R69, P3 ;  /* 0x0000004548437207 */ /* 0x000fe40001800000 */
[----:B------:R-:W-:-:S02]  /*29a0*/  ISETP.LT.AND P2, PT, R78, R7, !P2 ;  /* 0x000000074e00720c */ /* 0x000fc40005741270 */
[----:B------:R-:W-:Y:S02]  /*29b0*/  SEL R64, R8, R11, P5 ;  /* 0x0000000b08407207 */ /* 0x000fe40002800000 */
[----:B------:R-:W-:Y:S02]  /*29c0*/  ISETP.GE.OR P2, PT, R77, R4, P2 ;  /* 0x000000044d00720c */ /* 0x000fe40001746670 */
[----:B------:R-:W-:Y:S02]  /*29d0*/  SEL R65, R10, R13, P0 ;  /* 0x0000000d0a417207 */ /* 0x000fe40000000000 */
[----:B------:R-:W-:Y:S02]  /*29e0*/  SEL R68, R12, R15, P1 ;  /* 0x0000000f0c447207 */ /* 0x000fe40000800000 */
[----:B------:R-:W-:Y:S02]  /*29f0*/  SEL R66, R74, R75, P6 ;  /* 0x0000004b4a427207 */ /* 0x000fe40003000000 */
[----:B------:R-:W-:-:S02]  /*2a00*/  SEL R70, R5, R70, P2 ;  /* 0x0000004605467207 */ /* 0x000fc40001000000 */
[----:B------:R-:W-:Y:S01]  /*2a10*/  SEL R69, R78, R77, P2 ;  /* 0x0000004d4e457207 */ /* 0x000fe20001000000 */
[----:B01----:R-:W-:Y:S06]  /*2a20*/  @P4 BRA `(.L_x_335) ;  /* 0x0000000400384947 */ /* 0x003fec0003800000 */
[----:B------:R-:W0:Y:S01]  /*2a30*/  SHFL.UP P0, R2, R3, 0x1, RZ ;  /* 0x0420000003027989 */ /* 0x000e2200000000ff */
[----:B------:R-:W1:Y:S01]  /*2a40*/  S2R R73, SR_LANEID ;  /* 0x0000000000497919 */ /* 0x000e620000000000 */
[----:B0-----:R-:W-:-:S05]  /*2a50*/  @P0 IMAD.IADD R2, R3, 0x1, R2 ;  /* 0x0000000103020824 */ /* 0x001fca00078e0202 */
[----:B------:R-:W0:Y:S01]  /*2a60*/  SHFL.UP P0, R5, R2, 0x2, RZ ;  /* 0x0440000002057989 */ /* 0x000e2200000000ff */
[C---:B-1----:R-:W-:Y:S02]  /*2a70*/  ISETP.NE.AND P1, PT, R73.reuse, 0x1f, PT ;  /* 0x0000001f4900780c */ /* 0x042fe40003f25270 */
[----:B------:R-:W-:-:S11]  /*2a80*/  ISETP.NE.AND P2, PT, R73, RZ, PT ;  /* 0x000000ff4900720c */ /* 0x000fd60003f45270 */
[----:B------:R-:W-:Y:S01]  /*2a90*/  @!P1 SHF.R.U32.HI R6, RZ, 0x3, R71 ;  /* 0x00000003ff069819 */ /* 0x000fe20000011647 */
[----:B0-----:R-:W-:-:S03]  /*2aa0*/  @P0 IMAD.IADD R5, R2, 0x1, R5 ;  /* 0x0000000102050824 */ /* 0x001fc600078e0205 */
[----:B------:R-:W-:Y:S02]  /*2ab0*/  @!P1 LOP3.LUT R7, R6, 0x7c, RZ, 0xc0, !PT ;  /* 0x0000007c06079812 */ /* 0x000fe400078ec0ff */
[----:B------:R-:W-:Y:S01]  /*2ac0*/  SHF.R.U32.HI R2, RZ, 0x5, R71 ;  /* 0x00000005ff027819 */ /* 0x000fe20000011647 */
[----:B------:R-:W0:Y:S02]  /*2ad0*/  SHFL.UP P0, R4, R5, 0x4, RZ ;  /* 0x0480000005047989 */ /* 0x000e2400000000ff */
[----:B------:R-:W-:Y:S02]  /*2ae0*/  @!P1 IMAD.IADD R15, R0, 0x1, R7 ;  /* 0x00000001000f9824 */ /* 0x000fe400078e0207 */
[----:B0-----:R-:W-:-:S05]  /*2af0*/  @P0 IMAD.IADD R4, R5, 0x1, R4 ;  /* 0x0000000105040824 */ /* 0x001fca00078e0204 */
[----:B------:R-:W0:Y:S02]  /*2b00*/  SHFL.UP P0, R13, R4, 0x8, RZ ;  /* 0x05000000040d7989 */ /* 0x000e2400000000ff */
[----:B0-----:R-:W-:-:S05]  /*2b10*/  @P0 IMAD.IADD R13, R4, 0x1, R13 ;  /* 0x00000001040d0824 */ /* 0x001fca00078e020d */
[----:B------:R-:W0:Y:S02]  /*2b20*/  SHFL.UP P0, R72, R13, 0x10, RZ ;  /* 0x060000000d487989 */ /* 0x000e2400000000ff */
[----:B0-----:R-:W-:Y:S01]  /*2b30*/  @P0 IMAD.IADD R72, R13, 0x1, R72 ;  /* 0x000000010d480824 */ /* 0x001fe200078e0248 */
[----:B------:R-:W-:-:S03]  /*2b40*/  ISETP.NE.AND P0, PT, R2, 0x2, PT ;  /* 0x000000020200780c */ /* 0x000fc60003f05270 */
[----:B------:R-:W-:Y:S01]  /*2b50*/  IMAD.IADD R3, R72, 0x1, -R3 ;  /* 0x0000000148037824 */ /* 0x000fe200078e0a03 */
[----:B------:R-:W-:Y:S01]  /*2b60*/  @!P1 STS [R15], R72 ;  /* 0x000000480f009388 */ /* 0x000fe20000000800 */
[----:B------:R-:W-:Y:S01]  /*2b70*/  BAR.SYNC.DEFER_BLOCKING 0x0 ;  /* 0x0000000000007b1d */ /* 0x000fe20000010000 */
[----:B------:R-:W-:Y:S02]  /*2b80*/  ISETP.NE.AND P1, PT, R2, 0xd, PT ;  /* 0x0000000d0200780c */ /* 0x000fe40003f25270 */
[----:B------:R-:W-:-:S03]  /*2b90*/  SEL R3, R3, RZ, P2 ;  /* 0x000000ff03037207 */ /* 0x000fc60001000000 */
[----:B------:R-:W0:Y:S04]  /*2ba0*/  LDS.128 R8, [R0] ;  /* 0x0000000000087984 */ /* 0x000e280000000c00 */
[----:B------:R-:W1:Y:S01]  /*2bb0*/  LDS.128 R4, [R0+0x10] ;  /* 0x0000100000047984 */ /* 0x000e620000000c00 */
[----:B0-----:R-:W-:-:S04]  /*2bc0*/  IMAD.IADD R9, R8, 0x1, R9 ;  /* 0x0000000108097824 */ /* 0x001fc800078e0209 */
[----:B------:R-:W-:Y:S01]  /*2bd0*/  IMAD.IADD R10, R10, 0x1, R9 ;  /* 0x000000010a0a7824 */ /* 0x000fe200078e0209 */
[----:B------:R-:W-:Y:S02]  /*2be0*/  SEL R8, R9, R8, !P0 ;  /* 0x0000000809087207 */ /* 0x000fe40004000000 */
[----:B------:R-:W-:Y:S01]  /*2bf0*/  ISETP.NE.AND P0, PT, R2, 0x3, PT ;  /* 0x000000030200780c */ /* 0x000fe20003f05270 */
[----:B------:R-:W-:-:S03]  /*2c00*/  IMAD.IADD R13, R11, 0x1, R10 ;  /* 0x000000010b0d7824 */ /* 0x000fc600078e020a */
[----:B------:R-:W-:Y:S01]  /*2c10*/  SEL R12, R10, R8, !P0 ;  /* 0x000000080a0c7207 */ /* 0x000fe20004000000 */
[----:B-1----:R-:W-:Y:S01]  /*2c20*/  IMAD.IADD R4, R13, 0x1, R4 ;  /* 0x000000010d047824 */ /* 0x002fe200078e0204 */
[----:B------:R-:W0:Y:S01]  /*2c30*/  LDS.128 R8, [R0+0x20] ;  /* 0x0000200000087984 */ /* 0x000e220000000c00 */
[C---:B------:R-:W-:Y:S02]  /*2c40*/  ISETP.NE.AND P0, PT, R2.reuse, 0x4, PT ;  /* 0x000000040200780c */ /* 0x040fe40003f05270 */
[----:B------:R-:W-:Y:S02]  /*2c50*/  IMAD.IADD R5, R5, 0x1, R4 ;  /* 0x0000000105057824 */ /* 0x000fe400078e0204 */
[----:B------:R-:W-:Y:S02]  /*2c60*/  SEL R12, R13, R12, !P0 ;  /* 0x0000000c0d0c7207 */ /* 0x000fe40004000000 */
[----:B------:R-:W-:Y:S01]  /*2c70*/  ISETP.NE.AND P0, PT, R2, 0x5, PT ;  /* 0x000000050200780c */ /* 0x000fe20003f05270 */
[----:B------:R-:W-:-:S03]  /*2c80*/  IMAD.IADD R6, R6, 0x1, R5 ;  /* 0x0000000106067824 */ /* 0x000fc600078e0205 */
[----:B------:R-:W-:Y:S01]  /*2c90*/  SEL R12, R4, R12, !P0 ;  /* 0x0000000c040c7207 */ /* 0x000fe20004000000 */
[----:B------:R-:W-:Y:S01]  /*2ca0*/  IMAD.IADD R7, R7, 0x1, R6 ;  /* 0x0000000107077824 */ /* 0x000fe200078e0206 */
[----:B------:R-:W-:-:S04]  /*2cb0*/  ISETP.NE.AND P0, PT, R2, 0x6, PT ;  /* 0x000000060200780c */ /* 0x000fc80003f05270 */
[----:B------:R-:W-:Y:S02]  /*2cc0*/  SEL R4, R5, R12, !P0 ;  /* 0x0000000c05047207 */ /* 0x000fe40004000000 */
[----:B------:R-:W1:Y:S01]  /*2cd0*/  LDS.128 R12, [R0+0x30] ;  /* 0x00003000000c7984 */ /* 0x000e620000000c00 */
[----:B------:R-:W-:-:S04]  /*2ce0*/  ISETP.NE.AND P0, PT, R2, 0x7, PT ;  /* 0x000000070200780c */ /* 0x000fc80003f05270 */
[----:B------:R-:W-:Y:S02]  /*2cf0*/  SEL R4, R6, R4, !P0 ;  /* 0x0000000406047207 */ /* 0x000fe40004000000 */
[----:B------:R-:W-:-:S04]  /*2d00*/  ISETP.NE.AND P0, PT, R2, 0x8, PT ;  /* 0x000000080200780c */ /* 0x000fc80003f05270 */
[C---:B------:R-:W-:Y:S02]  /*2d10*/  SEL R4, R7.reuse, R4, !P0 ;  /* 0x0000000407047207 */ /* 0x040fe40004000000 */
[----:B------:R-:W-:Y:S01]  /*2d20*/  ISETP.NE.AND P0, PT, R2, 0x9, PT ;  /* 0x000000090200780c */ /* 0x000fe20003f05270 */
[----:B0-----:R-:W-:-:S04]  /*2d30*/  IMAD.IADD R8, R7, 0x1, R8 ;  /* 0x0000000107087824 */ /* 0x001fc800078e0208 */
[----:B------:R-:W-:Y:S01]  /*2d40*/  IMAD.IADD R9, R9, 0x1, R8 ;  /* 0x0000000109097824 */ /* 0x000fe200078e0208 */
[----:B------:R-:W-:Y:S02]  /*2d50*/  SEL R4, R8, R4, !P0 ;  /* 0x0000000408047207 */ /* 0x000fe40004000000 */
[----:B------:R-:W-:Y:S01]  /*2d60*/  ISETP.NE.AND P0, PT, R2, 0xa, PT ;  /* 0x0000000a0200780c */ /* 0x000fe20003f05270 */
[----:B------:R-:W-:-:S03]  /*2d70*/  IMAD.IADD R10, R10, 0x1, R9 ;  /* 0x000000010a0a7824 */ /* 0x000fc600078e0209 */
[----:B------:R-:W-:Y:S01]  /*2d80*/  SEL R4, R9, R4, !P0 ;  /* 0x0000000409047207 */ /* 0x000fe20004000000 */
[----:B------:R-:W-:Y:S01]  /*2d90*/  IMAD.IADD R11, R11, 0x1, R10 ;  /* 0x000000010b0b7824 */ /* 0x000fe200078e020a */
[----:B------:R-:W-:-:S04]  /*2da0*/  ISETP.NE.AND P0, PT, R2, 0xb, PT ;  /* 0x0000000b0200780c */ /* 0x000fc80003f05270 */
[----:B------:R-:W-:Y:S02]  /*2db0*/  SEL R4, R10, R4, !P0 ;  /* 0x000000040a047207 */ /* 0x000fe40004000000 */
[----:B------:R-:W-:Y:S01]  /*2dc0*/  ISETP.NE.AND P0, PT, R2, 0xc, PT ;  /* 0x0000000c0200780c */ /* 0x000fe20003f05270 */
[----:B-1----:R-:W-:-:S03]  /*2dd0*/  IMAD.IADD R12, R11, 0x1, R12 ;  /* 0x000000010b0c7824 */ /* 0x002fc600078e020c */
[----:B------:R-:W-:Y:S01]  /*2de0*/  SEL R4, R11, R4, !P0 ;  /* 0x000000040b047207 */ /* 0x000fe20004000000 */
[----:B------:R-:W-:Y:S01]  /*2df0*/  IMAD.IADD R13, R13, 0x1, R12 ;  /* 0x000000010d0d7824 */ /* 0x000fe200078e020c */
[----:B------:R-:W-:Y:S02]  /*2e00*/  ISETP.NE.AND P0, PT, R2, 0xe, PT ;  /* 0x0000000e0200780c */ /* 0x000fe40003f05270 */
[----:B------:R-:W-:Y:S01]  /*2e10*/  SEL R4, R12, R4, !P1 ;  /* 0x000000040c047207 */ /* 0x000fe20004800000 */
[----:B------:R-:W-:Y:S01]  /*2e20*/  IMAD.IADD R14, R14, 0x1, R13 ;  /* 0x000000010e0e7824 */ /* 0x000fe200078e020d */
[----:B------:R-:W-:Y:S01]  /*2e30*/  ISETP.NE.AND P1, PT, R2, 0xf, PT ;  /* 0x0000000f0200780c */ /* 0x000fe20003f25270 */
[----:B------:R-:W-:Y:S01]  /*2e40*/  IMAD.MOV.U32 R2, RZ, RZ, RZ ;  /* 0x000000ffff027224 */ /* 0x000fe200078e00ff */
[----:B------:R-:W-:Y:S01]  /*2e50*/  SEL R4, R13, R4, !P0 ;  /* 0x000000040d047207 */ /* 0x000fe20004000000 */
[----:B------:R-:W-:Y:S01]  /*2e60*/  IMAD.IADD R15, R15, 0x1, R14 ;  /* 0x000000010f0f7824 */ /* 0x000fe200078e020e */
[----:B------:R-:W-:-:S02]  /*2e70*/  ISETP.GE.U32.AND P0, PT, R71, 0x20, PT ;  /* 0x000000204700780c */ /* 0x000fc40003f06070 */
[----:B------:R-:W-:Y:S02]  /*2e80*/  SEL R4, R14, R4, !P1 ;  /* 0x000000040e047207 */ /* 0x000fe40004800000 */
[----:B------:R-:W-:Y:S02]  /*2e90*/  ISETP.NE.AND P1, PT, R71, RZ, PT ;  /* 0x000000ff4700720c */ /* 0x000fe40003f25270 */
[----:B------:R-:W-:-:S05]  /*2ea0*/  SEL R4, R4, RZ, P0 ;  /* 0x000000ff04047207 */ /* 0x000fca0000000000 */
[----:B------:R-:W-:-:S06]  /*2eb0*/  IMAD.IADD R7, R4, 0x1, R3 ;  /* 0x0000000104077824 */ /* 0x000fcc00078e0203 */
[----:B------:R-:W-:Y:S05]  /*2ec0*/  @P1 BRA `(.L_x_336) ;  /* 0x0000000c00dc1947 */ /* 0x000fea0003800000 */
[----:B------:R-:W0:Y:S01]  /*2ed0*/  LDC.64 R4, c[0x0][0x3d0] ;  /* 0x0000f400ff047b82 */ /* 0x000e220000000a00 */
[----:B------:R-:W-:-:S05]  /*2ee0*/  IMAD.MOV.U32 R14, RZ, RZ, 0x65 ;  /* 0x00000065ff0e7424 */ /* 0x000fca00078e00ff */
[----:B0-----:R0:W-:Y:S01]  /*2ef0*/  ST.E.64.STRONG.GPU desc[UR6][R4.64+0x100], R14 ;  /* 0x0001000e04007985 */ /* 0x0011e2000c10fb06 */
[----:B------:R-:W-:Y:S05]  /*2f00*/  BRA `(.L_x_336) ;  /* 0x0000000c00cc7947 */ /* 0x000fea0003800000 */
.L_x_335:
[----:B------:R-:W0:Y:S01]  /*2f10*/  SHFL.UP P0, R4, R3, 0x1, RZ ;  /* 0x0420000003047989 */ /* 0x000e2200000000ff */
[----:B------:R-:W-:Y:S01]  /*2f20*/  SHF.R.U32.HI R73, RZ, 0x5, R71 ;  /* 0x00000005ff497819 */ /* 0x000fe20000011647 */
        /* <DEDUP_REMOVED lines=8> */
[----:B------:R-:W0:Y:S03]  /*2fb0*/  SHFL.UP P0, R6, R5, 0x4, RZ ;  /* 0x0480000005067989 */ /* 0x000e2600000000ff */
[----:B------:R-:W-:Y:S02]  /*2fc0*/  @!P1 IMAD.IADD R15, R0, 0x1, R7 ;  /* 0x00000001000f9824 */ /* 0x000fe400078e0207 */
[----:B0-----:R-:W-:-:S05]  /*2fd0*/  @P0 IMAD.IADD R6, R5, 0x1, R6 ;  /* 0x0000000105060824 */ /* 0x001fca00078e0206 */
[----:B------:R-:W0:Y:S02]  /*2fe0*/  SHFL.UP P0, R13, R6, 0x8, RZ ;  /* 0x05000000060d7989 */ /* 0x000e2400000000ff */
[----:B0-----:R-:W-:-:S05]  /*2ff0*/  @P0 IMAD.IADD R13, R6, 0x1, R13 ;  /* 0x00000001060d0824 */ /* 0x001fca00078e020d */
[----:B------:R-:W0:Y:S02]  /*3000*/  SHFL.UP P0, R74, R13, 0x10, RZ ;  /* 0x060000000d4a7989 */ /* 0x000e2400000000ff */
[----:B0-----:R-:W-:Y:S01]  /*3010*/  @P0 IMAD.IADD R74, R13, 0x1, R74 ;  /* 0x000000010d4a0824 */ /* 0x001fe200078e024a */
[----:B------:R-:W-:-:S04]  /*3020*/  ISETP.NE.AND P0, PT, R73, 0x2, PT ;  /* 0x000000024900780c */ /* 0x000fc80003f05270 */
[----:B------:R-:W-:Y:S01]  /*3030*/  @!P1 STS [R15], R74 ;  /* 0x0000004a0f009388 */ /* 0x000fe20000000800 */
[----:B------:R-:W-:Y:S01]  /*3040*/  BAR.SYNC.DEFER_BLOCKING 0x0 ;  /* 0x0000000000007b1d */ /* 0x000fe20000010000 */
[----:B------:R-:W-:-:S05]  /*3050*/  ISETP.NE.AND P1, PT, R73, 0xd, PT ;  /* 0x0000000d4900780c */ /* 0x000fca0003f25270 */
        /* <DEDUP_REMOVED lines=10> */
[----:B------:R-:W-:Y:S02]  /*3100*/  ISETP.NE.AND P0, PT, R73, 0x4, PT ;  /* 0x000000044900780c */ /* 0x000fe40003f05270 */
        /* <DEDUP_REMOVED lines=12> */
[----:B------:R-:W-:Y:S02]  /*31d0*/  SEL R4, R7, R4, !P0 ;  /* 0x0000000407047207 */ /* 0x000fe40004000000 */
        /* <DEDUP_REMOVED lines=9> */
[----:B------:R-:W-:Y:S01]  /*3270*/  SEL R4, R10, R4, !P0 ;  /* 0x000000040a047207 */ /* 0x000fe20004000000 */
[----:B------:R-:W-:Y:S01]  /*3280*/  IMAD.IADD R10, R74, 0x1, -R3 ;  /* 0x000000014a0a7824 */ /* 0x000fe200078e0a03 */
[----:B------:R-:W-:Y:S01]  /*3290*/  ISETP.NE.AND P0, PT, R73, 0xc, PT ;  /* 0x0000000c4900780c */ /* 0x000fe20003f05270 */
[----:B-1----:R-:W-:-:S03]  /*32a0*/  IMAD.IADD R12, R11, 0x1, R12 ;  /* 0x000000010b0c7824 */ /* 0x002fc600078e020c */
[----:B------:R-:W-:Y:S01]  /*32b0*/  SEL R4, R11, R4, !P0 ;  /* 0x000000040b047207 */ /* 0x000fe20004000000 */
[----:B------:R-:W-:Y:S01]  /*32c0*/  IMAD.IADD R13, R13, 0x1, R12 ;  /* 0x000000010d0d7824 */ /* 0x000fe200078e020c */
[C---:B------:R-:W-:Y:S02]  /*32d0*/  ISETP.NE.AND P0, PT, R73.reuse, 0xe, PT ;  /* 0x0000000e4900780c */ /* 0x040fe40003f05270 */
[----:B------:R-:W-:Y:S01]  /*32e0*/  SEL R4, R12, R4, !P1 ;  /* 0x000000040c047207 */ /* 0x000fe20004800000 */
[----:B------:R-:W-:Y:S01]  /*32f0*/  IMAD.IADD R14, R14, 0x1, R13 ;  /* 0x000000010e0e7824 */ /* 0x000fe200078e020d */
[----:B------:R-:W-:Y:S02]  /*3300*/  ISETP.NE.AND P1, PT, R73, 0xf, PT ;  /* 0x0000000f4900780c */ /* 0x000fe40003f25270 */
[----:B------:R-:W-:Y:S01]  /*3310*/  SEL R4, R13, R4, !P0 ;  /* 0x000000040d047207 */ /* 0x000fe20004000000 */
[----:B------:R-:W-:Y:S01]  /*3320*/  IMAD.IADD R15, R15, 0x1, R14 ;  /* 0x000000010f0f7824 */ /* 0x000fe200078e020e */
[----:B------:R-:W-:-:S02]  /*3330*/  ISETP.GT.U32.AND P0, PT, R71, 0x1f, PT ;  /* 0x0000001f4700780c */ /* 0x000fc40003f04070 */
[----:B------:R-:W-:Y:S02]  /*3340*/  SEL R7, R10, RZ, P2 ;  /* 0x000000ff0a077207 */ /* 0x000fe40001000000 */
[----:B------:R-:W-:Y:S02]  /*3350*/  SEL R4, R14, R4, !P1 ;  /* 0x000000040e047207 */ /* 0x000fe40004800000 */
[----:B------:R-:W-:-:S03]  /*3360*/  ISETP.GE.U32.AND P1, PT, R71, 0x20, PT ;  /* 0x000000204700780c */ /* 0x000fc60003f26070 */
[----:B------:R-:W-:-:S05]  /*3370*/  IMAD.IADD R7, R4, 0x1, R7 ;  /* 0x0000000104077824 */ /* 0x000fca00078e0207 */
[----:B------:R-:W-:Y:S01]  /*3380*/  SEL R10, R10, R7, !P1 ;  /* 0x000000070a0a7207 */ /* 0x000fe20004800000 */
[----:B------:R-:W-:Y:S06]  /*3390*/  @P0 BRA `(.L_x_337) ;  /* 0x00000008007c0947 */ /* 0x000fec0003800000 */
[----:B------:R-:W0:Y:S01]  /*33a0*/  LDC.64 R4, c[0x0][0x3d0] ;  /* 0x0000f400ff047b82 */ /* 0x000e220000000a00 */
[----:B------:R-:W-:Y:S01]  /*33b0*/  ISETP.NE.AND P0, PT, R71, RZ, PT ;  /* 0x000000ff4700720c */ /* 0x000fe20003f05270 */
[----:B------:R-:W1:-:S12]  /*33c0*/  LDCU UR4, c[0x0][0x370] ;  /* 0x00006e00ff0477ac */ /* 0x000e580008000800 */
[----:B------:R-:W-:Y:S01]  /*33d0*/  @!P0 IMAD.MOV.U32 R14, RZ, RZ, 0x64 ;  /* 0x00000064ff0e8424 */ /* 0x000fe200078e00ff */
[----:B------:R2:W-:Y:S01]  /*33e0*/  @!P0 STS [R0+0x6c], R15 ;  /* 0x00006c0f00008388 */ /* 0x0005e20000000800 */
[----:B-1----:R-:W-:Y:S01]  /*33f0*/  UISETP.GT.U32.AND UP0, UPT, UR4, 0x1f3, UPT ;  /* 0x000001f30400788c */ /* 0x002fe2000bf04070 */
[----:B0-----:R-:W-:-:S05]  /*3400*/  IMAD.WIDE.U32 R2, R2, 0x8, R4 ;  /* 0x0000000802027825 */ /* 0x001fca00078e0004 */
[----:B------:R2:W-:Y:S03]  /*3410*/  @!P0 ST.E.64.STRONG.GPU desc[UR6][R2.64+0x100], R14 ;  /* 0x0001000e02008985 */ /* 0x0005e6000c10fb06 */
[----:B------:R-:W-:Y:S05]  /*3420*/  BRA.U UP0, `(.L_x_338) ;  /* 0x0000000100087547 */ /* 0x000fea000b800000 */
[----:B------:R0:W-:Y:S06]  /*3430*/  MEMBAR.SC.CTA ;  /* 0x0000000000007992 */ /* 0x0001ec0000000000 */
[----:B0-----:R-:W-:Y:S05]  /*3440*/  BRA `(.L_x_339) ;  /* 0x0000000000087947 */ /* 0x001fea0003800000 */
.L_x_338:
[----:B------:R-:W-:Y:S05]  /*3450*/  NANOSLEEP 0x1c2 ;  /* 0x000001c20000795d */ /* 0x000fea0003800000 */
[----:B------:R-:W-:Y:S01]  /*3460*/  NOP ;  /* 0x0000000000007918 */ /* 0x000fe20000000000 */
.L_x_339:
[----:B------:R-:W-:-:S03]  /*3470*/  IMAD.WIDE.U32 R4, R71, 0x8, RZ ;  /* 0x0000000847047825 */ /* 0x000fc600078e00ff */
[----:B------:R-:W-:Y:S02]  /*3480*/  LOP3.LUT R7, R4, 0xfffffff8, RZ, 0x3c, !PT ;  /* 0xfffffff804077812 */ /* 0x000fe400078e3cff */
[----:B------:R-:W-:Y:S02]  /*3490*/  LOP3.LUT R5, RZ, R5, RZ, 0x33, !PT ;  /* 0x00000005ff057212 */ /* 0x000fe400078e33ff */
[----:B------:R-:W-:-:S05]  /*34a0*/  IADD3 R6, P0, PT, R2, R7, RZ ;  /* 0x0000000702067210 */ /* 0x000fca0007f1e0ff */
[----:B------:R-:W-:-:S05]  /*34b0*/  IMAD.X R7, R3, 0x1, R5, P0 ;  /* 0x0000000103077824 */ /* 0x000fca00000e0605 */
[----:B------:R-:W3:Y:S01]  /*34c0*/  LD.E.64.STRONG.GPU R4, desc[UR6][R6.64+0x100] ;  /* 0x0001000606047980 */ /* 0x000ee2000c10fb00 */
[----:B------:R-:W0:Y:S01]  /*34d0*/  LDC R8, c[0x0][0x370] ;  /* 0x0000dc00ff087b82 */ /* 0x000e220000000800 */
[----:B------:R-:W-:Y:S01]  /*34e0*/  UMOV UR4, 0xffffffff ;  /* 0xffffffff00047882 */ /* 0x000fe20000000000 */
[----:B---3--:R-:W-:Y:S02]  /*34f0*/  ISETP.NE.AND P0, PT, R4, 0x63, PT ;  /* 0x000000630400780c */ /* 0x008fe40003f05270 */
[----:B0-----:R-:W-:Y:S11]  /*3500*/  BRA.DIV UR4, `(.L_x_340) ;  /* 0x000000a204ac7947 */ /* 0x001ff6000b800000 */
[----:B------:R-:W-:-:S13]  /*3510*/  VOTE.ANY P0, !P0 ;  /* 0x0000000000ff7806 */ /* 0x000fda0004000100 */
.L_x_515:
[----:B------:R-:W-:Y:S05]  /*3520*/  @!P0 BRA `(.L_x_341) ;  /* 0x0000000000348947 */ /* 0x000fea0003800000 */
[----:B------:R-:W-:-:S13]  /*3530*/  ISETP.GT.U32.AND P1, PT, R8, 0x1f3, PT ;  /* 0x000001f30800780c */ /* 0x000fda0003f24070 */
.L_x_345:
[----:B------:R-:W-:Y:S05]  /*3540*/  YIELD ;  /* 0x0000000000007946 */ /* 0x000fea0003800000 */
[----:B------:R-:W-:Y:S05]  /*3550*/  @P1 BRA `(.L_x_342) ;  /* 0x0000000000081947 */ /* 0x000fea0003800000 */
[----:B------:R0:W-:Y:S06]  /*3560*/  MEMBAR.SC.CTA ;  /* 0x0000000000007992 */ /* 0x0001ec0000000000 */
[----:B0-----:R-:W-:Y:S05]  /*3570*/  BRA `(.L_x_343) ;  /* 0x0000000000087947 */ /* 0x001fea0003800000 */
.L_x_342:
[----:B------:R-:W-:Y:S05]  /*3580*/  NANOSLEEP 0x15e ;  /* 0x0000015e0000795d */ /* 0x000fea0003800000 */
[----:B------:R-:W-:Y:S01]  /*3590*/  NOP ;  /* 0x0000000000007918 */ /* 0x000fe20000000000 */
.L_x_343:
[----:B------:R-:W3:Y:S01]  /*35a0*/  LD.E.64.STRONG.GPU R4, desc[UR6][R6.64+0x100] ;  /* 0x0001000606047980 */ /* 0x000ee2000c10fb00 */
[----:B------:R-:W-:Y:S01]  /*35b0*/  UMOV UR4, 0xffffffff ;  /* 0xffffffff00047882 */ /* 0x000fe20000000000 */
[----:B---3--:R-:W-:Y:S02]  /*35c0*/  ISETP.NE.AND P0, PT, R4, 0x63, PT ;  /* 0x000000630400780c */ /* 0x008fe40003f05270 */
[----:B------:R-:W-:Y:S11]  /*35d0*/  BRA.DIV UR4, `(.L_x_344) ;  /* 0x000000a204987947 */ /* 0x000ff6000b800000 */
[----:B------:R-:W-:-:S13]  /*35e0*/  VOTE.ANY P0, !P0 ;  /* 0x0000000000ff7806 */ /* 0x000fda0004000100 */
.L_x_518:
[----:B------:R-:W-:Y:S05]  /*35f0*/  @P0 BRA `(.L_x_345) ;  /* 0xfffffffc00d00947 */ /* 0x000fea000383ffff */
.L_x_341:
[----:B------:R-:W-:Y:S01]  /*3600*/  UMOV UR4, 0xffffffff ;  /* 0xffffffff00047882 */ /* 0x000fe20000000000 */
[----:B------:R-:W-:Y:S02]  /*3610*/  ISETP.NE.AND P0, PT, R4, 0x65, PT ;  /* 0x000000650400780c */ /* 0x000fe40003f05270 */
[----:B------:R-:W-:Y:S11]  /*3620*/  BRA.DIV UR4, `(.L_x_346) ;  /* 0x000000a204a47947 */ /* 0x000ff6000b800000 */
[----:B------:R-:W0:Y:S01]  /*3630*/  S2R R11, SR_GEMASK ;  /* 0x00000000000b7919 */ /* 0x000e220000003c00 */
[----:B--2---:R-:W-:Y:S01]  /*3640*/  VOTE.ANY R0, PT, !P0 ;  /* 0x0000000000007806 */ /* 0x004fe200040e0100 */
[----:B------:R-:W1:Y:S03]  /*3650*/  S2UR UR4, SR_CTAID.X ;  /* 0x00000000000479c3 */ /* 0x000e660000002500 */
[----:B0-----:R-:W-:-:S05]  /*3660*/  LOP3.LUT R0, R0, 0x80000000, R11, 0xec, !PT ;  /* 0x8000000000007812 */ /* 0x001fca00078eec0b */
[----:B------:R-:W-:-:S05]  /*3670*/  VIADD R7, R0, 0xffffffff ;  /* 0xffffffff00077836 */ /* 0x000fca0000000000 */
[----:B------:R-:W-:Y:S01]  /*3680*/  LOP3.LUT R7, R0, R7, RZ, 0xc, !PT ;  /* 0x0000000700077212 */ /* 0x000fe200078e0cff */
[----:B------:R-:W-:-:S03]  /*3690*/  VIADD R0, R72, 0x2 ;  /* 0x0000000248007836 */ /* 0x000fc60000000000 */
[----:B------:R0:W2:Y:S02]  /*36a0*/  POPC R9, R7 ;  /* 0x0000000700097309 */ /* 0x0000a40000000000 */
[----:B0-----:R-:W0:Y:S01]  /*36b0*/  LDC.64 R6, c[0x0][0x3d0] ;  /* 0x0000f400ff067b82 */ /* 0x001e220000000a00 */
[----:B--2---:R-:W2:Y:S01]  /*36c0*/  SHFL.DOWN PT, R8, R5, 0x1, R9 ;  /* 0x0820000005087989 */ /* 0x004ea200000e0009 */
[----:B------:R-:W-:Y:S02]  /*36d0*/  ISETP.GE.AND P0, PT, R72, R9, PT ;  /* 0x000000094800720c */ /* 0x000fe40003f06270 */
[----:B0-----:R-:W-:Y:S02]  /*36e0*/  IADD3 R71, P2, PT, R6, 0x100, RZ ;  /* 0x0000010006477810 */ /* 0x001fe40007f5e0ff */
[----:B--2---:R-:W-:-:S03]  /*36f0*/  SEL R8, R8, RZ, !P0 ;  /* 0x000000ff08087207 */ /* 0x004fc60004000000 */
[----:B------:R-:W-:Y:S01]  /*3700*/  IMAD.X R78, RZ, RZ, R7, P2 ;  /* 0x000000ffff4e7224 */ /* 0x000fe200010e0607 */
[----:B------:R-:W-:Y:S01]  /*3710*/  ISETP.GT.AND P0, PT, R0, R9, PT ;  /* 0x000000090000720c */ /* 0x000fe20003f04270 */
[----:B------:R-:W-:Y:S02]  /*3720*/  VIADD R0, R72, 0x4 ;  /* 0x0000000448007836 */ /* 0x000fe40000000000 */
[----:B------:R-:W-:-:S05]  /*3730*/  IMAD.IADD R12, R8, 0x1, R5 ;  /* 0x00000001080c7824 */ /* 0x000fca00078e0205 */
[----:B------:R-:W0:Y:S02]  /*3740*/  SHFL.DOWN PT, R8, R12, 0x2, R9 ;  /* 0x084000000c087989 */ /* 0x000e2400000e0009 */
[----:B0-----:R-:W-:Y:S02]  /*3750*/  SEL R13, R8, RZ, !P0 ;  /* 0x000000ff080d7207 */ /* 0x001fe40004000000 */
[----:B------:R-:W-:Y:S01]  /*3760*/  ISETP.GT.AND P0, PT, R0, R9, PT ;  /* 0x000000090000720c */ /* 0x000fe20003f04270 */
[----:B------:R-:W-:Y:S02]  /*3770*/  VIADD R0, R72, 0x8 ;  /* 0x0000000848007836 */ /* 0x000fe40000000000 */
[----:B------:R-:W-:Y:S02]  /*3780*/  IMAD.IADD R14, R12, 0x1, R13 ;  /* 0x000000010c0e7824 */ /* 0x000fe400078e020d */
[----:B------:R-:W0:Y:S03]  /*3790*/  S2R R12, SR_TID.X ;  /* 0x00000000000c7919 */ /* 0x000e260000002100 */
[----:B------:R-:W2:Y:S02]  /*37a0*/  SHFL.DOWN PT, R8, R14, 0x4, R9 ;  /* 0x088000000e087989 */ /* 0x000ea400000e0009 */
[----:B--2---:R-:W-:-:S02]  /*37b0*/  SEL R5, R8, RZ, !P0 ;  /* 0x000000ff08057207 */ /* 0x004fc40004000000 */
[----:B------:R-:W-:Y:S01]  /*37c0*/  ISETP.GT.AND P0, PT, R0, R9, PT ;  /* 0x000000090000720c */ /* 0x000fe20003f04270 */
[----:B------:R-:W-:Y:S02]  /*37d0*/  VIADD R0, R72, 0x10 ;  /* 0x0000001048007836 */ /* 0x000fe40000000000 */
[----:B------:R-:W-:-:S03]  /*37e0*/  IMAD.IADD R74, R14, 0x1, R5 ;  /* 0x000000010e4a7824 */ /* 0x000fc600078e0205 */
[----:B------:R-:W-:Y:S02]  /*37f0*/  ISETP.GT.AND P1, PT, R0, R9, PT ;  /* 0x000000090000720c */ /* 0x000fe40003f24270 */
[----:B------:R-:W2:Y:S01]  /*3800*/  SHFL.DOWN PT, R8, R74, 0x8, R9 ;  /* 0x090000004a087989 */ /* 0x000ea200000e0009 */
[----:B0-----:R-:W-:Y:S02]  /*3810*/  LOP3.LUT R0, RZ, R12, RZ, 0x33, !PT ;  /* 0x0000000cff007212 */ /* 0x001fe400078e33ff */
[----:B--2---:R-:W-:Y:S02]  /*3820*/  SEL R5, R8, RZ, !P0 ;  /* 0x000000ff08057207 */ /* 0x004fe40004000000 */
[----:B------:R-:W-:Y:S01]  /*3830*/  ISETP.NE.AND P0, PT, R4, 0x65, PT ;  /* 0x000000650400780c */ /* 0x000fe20003f05270 */
[----:B-1----:R-:W-:Y:S02]  /*3840*/  VIADD R4, R0, UR4 ;  /* 0x0000000400047c36 */ /* 0x002fe40008000000 */
[----:B------:R-:W-:-:S05]  /*3850*/  IMAD.IADD R76, R74, 0x1, R5 ;  /* 0x000000014a4c7824 */ /* 0x000fca00078e0205 */
[----:B------:R-:W0:Y:S05]  /*3860*/  SHFL.DOWN PT, R8, R76, 0x10, R9 ;  /* 0x0a0000004c087989 */ /* 0x000e2a00000e0009 */
[----:B------:R-:W-:Y:S02]  /*3870*/  VOTE.ALL P0, P0 ;  /* 0x0000000000ff7806 */ /* 0x000fe40000000000 */
[----:B0-----:R-:W-:-:S05]  /*3880*/  SEL R5, R8, RZ, !P1 ;  /* 0x000000ff08057207 */ /* 0x001fca0004800000 */
[----:B------:R-:W-:-:S07]  /*3890*/  IMAD.IADD R12, R76, 0x1, R5 ;  /* 0x000000014c0c7824 */ /* 0x000fce00078e0205 */
.L_x_527:
[----:B------:R-:W-:Y:S05]  /*38a0*/  @!P0 BRA `(.L_x_347) ;  /* 0x0000000000f48947 */ /* 0x000fea0003800000 */
[----:B------:R-:W-:-:S07]  /*38b0*/  IMAD.MOV.U32 R9, RZ, RZ, R4 ;  /* 0x000000ffff097224 */ /* 0x000fce00078e0004 */
.L_x_355:
[----:B------:R-:W-:Y:S02]  /*38c0*/  IMAD.MOV.U32 R4, RZ, RZ, R71 ;  /* 0x000000ffff047224 */ /* 0x000fe400078e0047 */
[----:B------:R-:W-:Y:S02]  /*38d0*/  IMAD.MOV.U32 R5, RZ, RZ, R78 ;  /* 0x000000ffff057224 */ /* 0x000fe400078e004e */
[----:B------:R-:W-:-:S05]  /*38e0*/  IMAD.WIDE R6, R9, 0x8, R4 ;  /* 0x0000000809067825 */ /* 0x000fca00078e0204 */
[----:B------:R-:W2:Y:S01]  /*38f0*/  LD.E.64.STRONG.GPU R4, desc[UR6][R6.64+-0x100] ;  /* 0xffff000606047980 */ /* 0x000ea2000c10fb00 */
[----:B------:R-:W-:Y:S05]  /*3900*/  YIELD ;  /* 0x0000000000007946 */ /* 0x000fea0003800000 */
[----:B------:R-:W-:Y:S01]  /*3910*/  UMOV UR4, 0xffffffff ;  /* 0xffffffff00047882 */ /* 0x000fe20000000000 */
[----:B--2---:R-:W-:Y:S02]  /*3920*/  ISETP.NE.AND P0, PT, R4, 0x63, PT ;  /* 0x000000630400780c */ /* 0x004fe40003f05270 */
[----:B------:R-:W-:Y:S11]  /*3930*/  BRA.DIV UR4, `(.L_x_348) ;  /* 0x000000a204f47947 */ /* 0x000ff6000b800000 */
[----:B------:R-:W-:-:S13]  /*3940*/  VOTE.ANY P0, !P0 ;  /* 0x0000000000ff7806 */ /* 0x000fda0004000100 */
.L_x_530:
[----:B------:R-:W-:Y:S05]  /*3950*/  @!P0 BRA `(.L_x_349) ;  /* 0x0000000000388947 */ /* 0x000fea0003800000 */
.L_x_353:
[----:B------:R-:W-:Y:S05]  /*3960*/  YIELD ;  /* 0x0000000000007946 */ /* 0x000fea0003800000 */
[----:B------:R-:W0:Y:S02]  /*3970*/  LDCU UR4, c[0x0][0x370] ;  /* 0x00006e00ff0477ac */ /* 0x000e240008000800 */
[----:B0-----:R-:W-:-:S09]  /*3980*/  UISETP.GT.U32.AND UP0, UPT, UR4, 0x1f3, UPT ;  /* 0x000001f30400788c */ /* 0x001fd2000bf04070 */
[----:B------:R-:W-:Y:S05]  /*3990*/  BRA.U UP0, `(.L_x_350) ;  /* 0x0000000100087547 */ /* 0x000fea000b800000 */
[----:B------:R0:W-:Y:S06]  /*39a0*/  MEMBAR.SC.CTA ;  /* 0x0000000000007992 */ /* 0x0001ec0000000000 */
[----:B0-----:R-:W-:Y:S05]  /*39b0*/  BRA `(.L_x_351) ;  /* 0x0000000000087947 */ /* 0x001fea0003800000 */
.L_x_350:
[----:B------:R-:W-:Y:S05]  /*39c0*/  NANOSLEEP 0x15e ;  /* 0x0000015e0000795d */ /* 0x000fea0003800000 */
[----:B------:R-:W-:Y:S01]  /*39d0*/  NOP ;  /* 0x0000000000007918 */ /* 0x000fe20000000000 */
.L_x_351:
[----:B------:R-:W2:Y:S01]  /*39e0*/  LD.E.64.STRONG.GPU R4, desc[UR6][R6.64+-0x100] ;  /* 0xffff000606047980 */ /* 0x000ea2000c10fb00 */
[----:B------:R-:W-:Y:S01]  /*39f0*/  UMOV UR4, 0xffffffff ;  /* 0xffffffff00047882 */ /* 0x000fe20000000000 */
[----:B--2---:R-:W-:Y:S02]  /*3a00*/  ISETP.NE.AND P0, PT, R4, 0x63, PT ;  /* 0x000000630400780c */ /* 0x004fe40003f05270 */
[----:B------:R-:W-:Y:S11]  /*3a10*/  BRA.DIV UR4, `(.L_x_352) ;  /* 0x000000a204dc7947 */ /* 0x000ff6000b800000 */
[----:B------:R-:W-:-:S13]  /*3a20*/  VOTE.ANY P0, !P0 ;  /* 0x0000000000ff7806 */ /* 0x000fda0004000100 */
.L_x_533:
[----:B------:R-:W-:Y:S05]  /*3a30*/  @P0 BRA `(.L_x_353) ;  /* 0xfffffffc00c80947 */ /* 0x000fea000383ffff */
.L_x_349:
[----:B------:R-:W-:Y:S01]  /*3a40*/  UMOV UR4, 0xffffffff ;  /* 0xffffffff00047882 */ /* 0x000fe20000000000 */
[----:B------:R-:W-:Y:S02]  /*3a50*/  ISETP.NE.AND P0, PT, R4, 0x65, PT ;  /* 0x000000650400780c */ /* 0x000fe40003f05270 */
[----:B------:R-:W-:Y:S11]  /*3a60*/  BRA.DIV UR4, `(.L_x_354) ;  /* 0x000000a204e87947 */ /* 0x000ff6000b800000 */
        /* <DEDUP_REMOVED lines=8> */
[----:B------:R-:W-:-:S04]  /*3af0*/  ISETP.GE.AND P0, PT, R72, R7, PT ;  /* 0x000000074800720c */ /* 0x000fc80003f06270 */
[----:B0-----:R-:W-:Y:S02]  /*3b00*/  SEL R8, R8, RZ, !P0 ;  /* 0x000000ff08087207 */ /* 0x001fe40004000000 */
[----:B------:R-:W-:Y:S01]  /*3b10*/  ISETP.GT.AND P0, PT, R0, R7, PT ;  /* 0x000000070000720c */ /* 0x000fe20003f04270 */
[----:B------:R-:W-:Y:S02]  /*3b20*/  VIADD R0, R72, 0x4 ;  /* 0x0000000448007836 */ /* 0x000fe40000000000 */
[----:B------:R-:W-:-:S05]  /*3b30*/  IMAD.IADD R14, R8, 0x1, R5 ;  /* 0x00000001080e7824 */ /* 0x000fca00078e0205 */
[----:B------:R-:W0:Y:S02]  /*3b40*/  SHFL.DOWN PT, R8, R14, 0x2, R7 ;  /* 0x084000000e087989 */ /* 0x000e2400000e0007 */
        /* <DEDUP_REMOVED lines=8> */
[----:B------:R-:W-:-:S03]  /*3bd0*/  IMAD.IADD R76, R74, 0x1, R5 ;  /* 0x000000014a4c7824 */ /* 0x000fc600078e0205 */
[----:B------:R-:W-:Y:S02]  /*3be0*/  ISETP.GT.AND P1, PT, R0, R7, PT ;  /* 0x000000070000720c */ /* 0x000fe40003f24270 */
[----:B------:R-:W0:Y:S02]  /*3bf0*/  SHFL.DOWN PT, R8, R76, 0x8, R7 ;  /* 0x090000004c087989 */ /* 0x000e2400000e0007 */
[----:B0-----:R-:W-:Y:S02]  /*3c00*/  SEL R5, R8, RZ, !P0 ;  /* 0x000000ff08057207 */ /* 0x001fe40004000000 */
[----:B------:R-:W-:-:S03]  /*3c10*/  ISETP.NE.AND P0, PT, R4, 0x65, PT ;  /* 0x000000650400780c */ /* 0x000fc60003f05270 */
[----:B------:R-:W-:-:S05]  /*3c20*/  IMAD.IADD R13, R76, 0x1, R5 ;  /* 0x000000014c0d7824 */ /* 0x000fca00078e0205 */
[----:B------:R-:W0:Y:S05]  /*3c30*/  SHFL.DOWN PT, R8, R13, 0x10, R7 ;  /* 0x0a0000000d087989 */ /* 0x000e2a00000e0007 */
[----:B------:R-:W-:Y:S02]  /*3c40*/  VOTE.ALL P0, P0 ;  /* 0x0000000000ff7806 */ /* 0x000fe40000000000 */
[----:B0-----:R-:W-:-:S04]  /*3c50*/  SEL R8, R8, RZ, !P1 ;  /* 0x000000ff08087207 */ /* 0x001fc80004800000 */
[----:B------:R-:W-:-:S07]  /*3c60*/  IADD3 R12, PT, PT, R13, R8, R12 ;  /* 0x000000080d0c7210 */ /* 0x000fce0007ffe00c */
.L_x_542:
[----:B------:R-:W-:Y:S05]  /*3c70*/  @P0 BRA `(.L_x_355) ;  /* 0xfffffffc00100947 */ /* 0x000fea000383ffff */
.L_x_347:
[----:B------:R-:W0:Y:S01]  /*3c80*/  S2R R71, SR_TID.X ;  /* 0x0000000000477919 */ /* 0x000e220000002100 */
[----:B------:R-:W-:-:S13]  /*3c90*/  ISETP.NE.AND P0, PT, R72, RZ, PT ;  /* 0x000000ff4800720c */ /* 0x000fda0003f05270 */
[----:B------:R-:W1:Y:S01]  /*3ca0*/  @!P0 S2R R7, SR_CgaCtaId ;  /* 0x0000000000078919 */ /* 0x000e620000008800 */
[----:B------:R-:W-:Y:S02]  /*3cb0*/  @!P0 MOV R4, 0x400 ;  /* 0x0000040000048802 */ /* 0x000fe40000000f00 */
[----:B0-----:R-:W-:-:S13]  /*3cc0*/  ISETP.NE.AND P1, PT, R71, RZ, PT ;  /* 0x000000ff4700720c */ /* 0x001fda0003f25270 */
[----:B------:R-:W0:Y:S01]  /*3cd0*/  @!P1 S2R R5, SR_CgaCtaId ;  /* 0x0000000000059919 */ /* 0x000e220000008800 */
[----:B------:R-:W-:Y:S01]  /*3ce0*/  @!P1 MOV R0, 0x400 ;  /* 0x0000040000009802 */ /* 0x000fe20000000f00 */
[----:B------:R-:W-:Y:S02]  /*3cf0*/  @!P1 IMAD.IADD R15, R15, 0x1, R12 ;  /* 0x000000010f0f9824 */ /* 0x000fe400078e020c */
[----:B------:R-:W-:-:S05]  /*3d00*/  @!P1 IMAD.MOV.U32 R14, RZ, RZ, 0x65 ;  /* 0x00000065ff0e9424 */ /* 0x000fca00078e00ff */
[----:B------:R2:W-:Y:S01]  /*3d10*/  @!P1 ST.E.64.STRONG.GPU desc[UR6][R2.64+0x100], R14 ;  /* 0x0001000e02009985 */ /* 0x0005e2000c10fb06 */
[----:B0-----:R-:W-:Y:S02]  /*3d20*/  @!P1 LEA R0, R5, R0, 0x18 ;  /* 0x0000000005009211 */ /* 0x001fe400078ec0ff */
[----:B-1----:R-:W-:Y:S01]  /*3d30*/  @!P0 LEA R5, R7, R4, 0x18 ;  /* 0x0000000407058211 */ /* 0x002fe200078ec0ff */
[----:B------:R-:W-:Y:S02]  /*3d40*/  IMAD.MOV.U32 R7, RZ, RZ, R10 ;  /* 0x000000ffff077224 */ /* 0x000fe400078e000a */
[----:B------:R2:W-:Y:S01]  /*3d50*/  @!P1 STS [R0+0x68], R15 ;  /* 0x0000680f00009388 */ /* 0x0005e20000000800 */
[----:B------:R-:W-:-:S03]  /*3d60*/  @!P0 IMAD.MOV.U32 R7, RZ, RZ, R12 ;  /* 0x000000ffff078224 */ /* 0x000fc600078e000c */
[----:B------:R2:W-:Y:S04]  /*3d70*/  @!P1 STS [R0+0x64], R12 ;  /* 0x0000640c00009388 */ /* 0x0005e80000000800 */
[----:B------:R2:W-:Y:S02]  /*3d80*/  @!P0 STS [R5+0x50], R12 ;  /* 0x0000500c05008388 */ /* 0x0005e40000000800 */
.L_x_337:
[----:B------:R-:W-:Y:S05]  /*3d90*/  WARPSYNC.ALL ;  /* 0x0000000000007948 */ /* 0x000fea0003800000 */
[----:B------:R-:W-:Y:S01]  /*3da0*/  ISETP.NE.AND P0, PT, R71, RZ, PT ;  /* 0x000000ff4700720c */ /* 0x000fe20003f05270 */
[----:B------:R-:W0:Y:S08]  /*3db0*/  S2UR UR5, SR_CgaCtaId ;  /* 0x00000000000579c3 */ /* 0x000e300000008800 */
[----:B------:R-:W-:Y:S06]  /*3dc0*/  BAR.SYNC.DEFER_BLOCKING 0x0 ;  /* 0x0000000000007b1d */ /* 0x000fec0000010000 */
[----:B------:R-:W-:-:S02]  /*3dd0*/  UMOV UR4, 0x400 ;  /* 0x0000040000047882 */ /* 0x000fc40000000000 */
[----:B0-----:R-:W-:-:S06]  /*3de0*/  ULEA UR4, UR5, UR4, 0x18 ;  /* 0x0000000405047291 */ /* 0x001fcc000f8ec0ff */
[----:B--2---:R-:W-:-:S03]  /*3df0*/  IMAD.U32 R0, RZ, RZ, UR4 ;  /* 0x00000004ff007e24 */ /* 0x004fc6000f8e00ff */
[----:B------:R-:W0:Y:S04]  /*3e00*/  @P0 LDS R4, [UR4+0x50] ;  /* 0x00005004ff040984 */ /* 0x000e280008000800 */
[----:B------:R1:W2:Y:S04]  /*3e10*/  LDS R2, [R0+0x64] ;  /* 0x0000640000027984 */ /* 0x0002a80000000800 */
[----:B------:R1:W3:Y:S02]  /*3e20*/  LDS R15, [R0+0x6c] ;  /* 0x00006c00000f7984 */ /* 0x0002e40000000800 */
[----:B01----:R-:W-:-:S07]  /*3e30*/  @P0 IMAD.IADD R7, R7, 0x1, R4 ;  /* 0x0000000107070824 */ /* 0x003fce00078e0204 */
.L_x_336:
[----:B------:R-:W-:Y:S05]  /*3e40*/  BSYNC.RECONVERGENT B0 ;  /* 0x0000000000007941 */ /* 0x000fea0003800200 */
.L_x_334:
[-C--:B------:R-:W-:Y:S01]  /*3e50*/  ISETP.GE.AND P3, PT, R49, R20.reuse, PT ;  /* 0x000000143100720c */ /* 0x080fe20003f66270 */
[----:B--2---:R-:W-:Y:S01]  /*3e60*/  IMAD.IADD R3, R7, 0x1, -R2 ;  /* 0x0000000107037824 */ /* 0x004fe200078e0a02 */
[-C--:B------:R-:W-:Y:S01]  /*3e70*/  ISETP.GE.AND P4, PT, R47, R20.reuse, PT ;  /* 0x000000142f00720c */ /* 0x080fe20003f86270 */
[----:B------:R-:W-:Y:S01]  /*3e80*/  BAR.SYNC.DEFER_BLOCKING 0x0 ;  /* 0x0000000000007b1d */ /* 0x000fe20000010000 */
[-C--:B------:R-:W-:Y:S01]  /*3e90*/  ISETP.GE.AND P5, PT, R43, R20.reuse, PT ;  /* 0x000000142b00720c */ /* 0x080fe20003fa6270 */
[----:B------:R-:W-:Y:S01]  /*3ea0*/  IMAD.MOV.U32 R7, RZ, RZ, R3 ;  /* 0x000000ffff077224 */ /* 0x000fe200078e0003 */
[-C--:B------:R-:W-:Y:S02]  /*3eb0*/  ISETP.GE.AND P2, PT, R41, R20.reuse, PT ;  /* 0x000000142900720c */ /* 0x080fe40003f46270 */
[----:B------:R-:W-:Y:S01]  /*3ec0*/  ISETP.GE.AND P1, PT, R37, R20, PT ;  /* 0x000000142500720c */ /* 0x000fe20003f26270 */
[----:B------:R-:W-:Y:S01]  /*3ed0*/  BSSY.RECONVERGENT B0, `(.L_x_356) ;  /* 0x00000e8000007945 */ /* 0x000fe20003800200 */
[----:B------:R-:W-:-:S02]  /*3ee0*/  LOP3.LUT P0, R72, R62, 0x20, RZ, 0xc0, !PT ;  /* 0x000000203e487812 */ /* 0x000fc4000780c0ff */
[----:B------:R-:W-:Y:S01]  /*3ef0*/  LOP3.LUT P6, R62, R62, 0x40, RZ, 0xc0, !PT ;  /* 0x000000403e3e7812 */ /* 0x000fe200078cc0ff */
[C---:B------:R-:W-:Y:S02]  /*3f00*/  @!P3 VIADD R7, R3.reuse, 0x1 ;  /* 0x000000010307b836 */ /* 0x040fe40000000000 */
[--C-:B0-----:R-:W-:Y:S02]  /*3f10*/  @!P3 IMAD R5, R3, 0x4, R0.reuse ;  /* 0x000000040305b824 */ /* 0x101fe400078e0200 */
[C---:B------:R-:W-:Y:S02]  /*3f20*/  @!P4 VIADD R4, R7.reuse, 0x1 ;  /* 0x000000010704c836 */ /* 0x040fe40000000000 */
[----:B------:R-:W-:Y:S02]  /*3f30*/  @!P4 IMAD R9, R7, 0x4, R0 ;  /* 0x000000040709c824 */ /* 0x000fe400078e0200 */
[----:B------:R-:W-:-:S04]  /*3f40*/  @!P4 IMAD.MOV.U32 R7, RZ, RZ, R4 ;  /* 0x000000ffff07c224 */ /* 0x000fc800078e0004 */
[C---:B------:R-:W-:Y:S02]  /*3f50*/  @!P5 VIADD R4, R7.reuse, 0x1 ;  /* 0x000000010704d836 */ /* 0x040fe40000000000 */
[----:B------:R-:W-:Y:S01]  /*3f60*/  @!P5 IMAD R11, R7, 0x4, R0 ;  /* 0x00000004070bd824 */ /* 0x000fe200078e0200 */
[----:B------:R0:W-:Y:S01]  /*3f70*/  @!P3 STS [R5+0x800], R50 ;  /* 0x000800320500b388 */ /* 0x0001e20000000800 */
[----:B------:R-:W-:-:S03]  /*3f80*/  @!P5 IMAD.MOV.U32 R7, RZ, RZ, R4 ;  /* 0x000000ffff07d224 */ /* 0x000fc600078e0004 */
[----:B------:R-:W-:Y:S01]  /*3f90*/  @!P4 STS [R9+0x800], R46 ;  /* 0x0008002e0900c388 */ /* 0x000fe20000000800 */
[C---:B------:R-:W-:Y:S02]  /*3fa0*/  @!P2 VIADD R4, R7.reuse, 0x1 ;  /* 0x000000010704a836 */ /* 0x040fe40000000000 */
[----:B------:R-:W-:Y:S01]  /*3fb0*/  @!P2 IMAD R13, R7, 0x4, R0 ;  /* 0x00000004070da824 */ /* 0x000fe200078e0200 */
[----:B------:R-:W-:Y:S01]  /*3fc0*/  @!P5 STS [R11+0x800], R44 ;  /* 0x0008002c0b00d388 */ /* 0x000fe20000000800 */
[----:B------:R-:W-:-:S03]  /*3fd0*/  @!P2 IMAD.MOV.U32 R7, RZ, RZ, R4 ;  /* 0x000000ffff07a224 */ /* 0x000fc600078e0004 */
[----:B------:R-:W-:Y:S01]  /*3fe0*/  @!P2 STS [R13+0x800], R40 ;  /* 0x000800280d00a388 */ /* 0x000fe20000000800 */
[C---:B------:R-:W-:Y:S02]  /*3ff0*/  @!P1 VIADD R4, R7.reuse, 0x1 ;  /* 0x0000000107049836 */ /* 0x040fe40000000000 */
[----:B------:R-:W-:Y:S02]  /*4000*/  @!P1 IMAD R73, R7, 0x4, R0 ;  /* 0x0000000407499824 */ /* 0x000fe400078e0200 */
[----:B------:R-:W-:-:S03]  /*4010*/  @!P1 IMAD.MOV.U32 R7, RZ, RZ, R4 ;  /* 0x000000ffff079224 */ /* 0x000fc600078e0004 */
[----:B------:R-:W-:Y:S01]  /*4020*/  @!P1 STS [R73+0x800], R38 ;  /* 0x0008002649009388 */ /* 0x000fe20000000800 */
[C---:B------:R-:W-:Y:S02]  /*4030*/  @P0 VIADD R4, R7.reuse, 0x1 ;  /* 0x0000000107040836 */ /* 0x040fe40000000000 */
[----:B------:R-:W-:Y:S02]  /*4040*/  @P0 IMAD R6, R7, 0x4, R0 ;  /* 0x0000000407060824 */ /* 0x000fe400078e0200 */
[----:B------:R-:W-:-:S03]  /*4050*/  @P0 IMAD.MOV.U32 R7, RZ, RZ, R4 ;  /* 0x000000ffff070224 */ /* 0x000fc600078e0004 */
[----:B------:R1:W-:Y:S01]  /*4060*/  @P0 STS [R6+0x800], R35 ;  /* 0x0008002306000388 */ /* 0x0003e20000000800 */
[C---:B------:R-:W-:Y:S02]  /*4070*/  @P6 IMAD R75, R7.reuse, 0x4, R0 ;  /* 0x00000004074b6824 */ /* 0x040fe400078e0200 */
[----:B------:R-:W-:-:S03]  /*4080*/  @P6 VIADD R4, R7, 0x1 ;  /* 0x0000000107046836 */ /* 0x000fc60000000000 */
[----:B------:R-:W-:Y:S01]  /*4090*/  @P6 STS [R75+0x800], R34 ;  /* 0x000800224b006388 */ /* 0x000fe20000000800 */
[----:B------:R-:W-:Y:S01]  /*40a0*/  @P6 IMAD.MOV.U32 R7, RZ, RZ, R4 ;  /* 0x000000ffff076224 */ /* 0x000fe200078e0004 */
[----:B------:R-:W-:-:S13]  /*40b0*/  LOP3.LUT P6, R4, R60, 0x80, RZ, 0xc0, !PT ;  /* 0x000000803c047812 */ /* 0x000fda00078cc0ff */
[C---:B------:R-:W-:Y:S02]  /*40c0*/  @P6 IMAD R77, R7.reuse, 0x4, R0 ;  /* 0x00000004074d6824 */ /* 0x040fe400078e0200 */
[----:B0-----:R-:W-:-:S03]  /*40d0*/  @P6 VIADD R5, R7, 0x1 ;  /* 0x0000000107056836 */ /* 0x001fc60000000000 */
[----:B------:R-:W-:Y:S01]  /*40e0*/  @P6 STS [R77+0x800], R32 ;  /* 0x000800204d006388 */ /* 0x000fe20000000800 */
[----:B------:R-:W-:Y:S01]  /*40f0*/  @P6 IMAD.MOV.U32 R7, RZ, RZ, R5 ;  /* 0x000000ffff076224 */ /* 0x000fe200078e0005 */
[----:B------:R-:W-:-:S13]  /*4100*/  LOP3.LUT P6, R60, R60, 0x100, RZ, 0xc0, !PT ;  /* 0x000001003c3c7812 */ /* 0x000fda00078cc0ff */
[C---:B------:R-:W-:Y:S02]  /*4110*/  @P6 IMAD R8, R7.reuse, 0x4, R0 ;  /* 0x0000000407086824 */ /* 0x040fe400078e0200 */
        /* <DEDUP_REMOVED lines=10> */
[----:B------:R-:W-:-:S03]  /*41c0*/  @P6 VIADD R6, R7, 0x1 ;  /* 0x0000000107066836 */ /* 0x000fc60000000000 */
[----:B------:R2:W-:Y:S01]  /*41d0*/  @P6 STS [R9+0x800], R28 ;  /* 0x0008001c09006388 */ /* 0x0005e20000000800 */
[----:B------:R-:W-:Y:S01]  /*41e0*/  @P6 IMAD.MOV.U32 R7, RZ, RZ, R6 ;  /* 0x000000ffff076224 */ /* 0x000fe200078e0006 */
[----:B0-----:R-:W-:-:S13]  /*41f0*/  LOP3.LUT P6, R8, R58, 0x800, RZ, 0xc0, !PT ;  /* 0x000008003a087812 */ /* 0x001fda00078cc0ff */
[C---:B------:R-:W-:Y:S02]  /*4200*/  @P6 IMAD R11, R7.reuse, 0x4, R0 ;  /* 0x00000004070b6824 */ /* 0x040fe400078e0200 */
        /* <DEDUP_REMOVED lines=34> */
[----:B------:R-:W-:-:S05]  /*4430*/  @P6 IMAD R7, R7, 0x4, R0 ;  /* 0x0000000407076824 */ /* 0x000fca00078e0200 */
[----:B------:R0:W-:Y:S01]  /*4440*/  @P6 STS [R7+0x800], R70 ;  /* 0x0008004607006388 */ /* 0x0001e20000000800 */
[----:B------:R-:W-:Y:S01]  /*4450*/  BAR.SYNC.DEFER_BLOCKING 0x0 ;  /* 0x0000000000007b1d */ /* 0x000fe20000010000 */
[----:B---3--:R-:W-:-:S13]  /*4460*/  ISETP.GE.AND P6, PT, R71, R15, PT ;  /* 0x0000000f4700720c */ /* 0x008fda0003fc6270 */
[----:B0-----:R-:W-:Y:S05]  /*4470*/  @P6 BRA `(.L_x_357) ;  /* 0x0000000800346947 */ /* 0x001fea0003800000 */
[----:B------:R-:W-:Y:S01]  /*4480*/  IMAD.MOV.U32 R14, RZ, RZ, R71 ;  /* 0x000000ffff0e7224 */ /* 0x000fe200078e0047 */
[----:B------:R-:W-:Y:S04]  /*4490*/  BSSY.RECONVERGENT B1, `(.L_x_358) ;  /* 0x000001e000017945 */ /* 0x000fe80003800200 */
[----:B------:R-:W-:-:S05]  /*44a0*/  LOP3.LUT R6, RZ, R14, RZ, 0x33, !PT ;  /* 0x0000000eff067212 */ /* 0x000fca00078e33ff */
[----:B------:R-:W-:-:S05]  /*44b0*/  IMAD.IADD R6, R6, 0x1, R15 ;  /* 0x0000000106067824 */ /* 0x000fca00078e020f */
[----:B------:R-:W-:-:S04]  /*44c0*/  LOP3.LUT R6, R6, 0x600, RZ, 0xc0, !PT ;  /* 0x0000060006067812 */ /* 0x000fc800078ec0ff */
[----:B------:R-:W-:-:S13]  /*44d0*/  ISETP.NE.AND P6, PT, R6, 0x600, PT ;  /* 0x000006000600780c */ /* 0x000fda0003fc5270 */
[----:B------:R-:W-:Y:S05]  /*44e0*/  @!P6 BRA `(.L_x_359) ;  /* 0x000000000060e947 */ /* 0x000fea0003800000 */
[----:B------:R-:W-:Y:S01]  /*44f0*/  LOP3.LUT R6, RZ, R71, RZ, 0x33, !PT ;  /* 0x00000047ff067212 */ /* 0x000fe200078e33ff */
[C---:B------:R-:W-:Y:S01]  /*4500*/  IMAD R10, R71.reuse, 0x4, R0 ;  /* 0x00000004470a7824 */ /* 0x040fe200078e0200 */
[----:B------:R-:W-:Y:S01]  /*4510*/  BSSY.RECONVERGENT B2, `(.L_x_360) ;  /* 0x0000014000027945 */ /* 0x000fe20003800200 */
[----:B------:R-:W-:Y:S02]  /*4520*/  IMAD.IADD R11, R71, 0x1, R2 ;  /* 0x00000001470b7824 */ /* 0x000fe400078e0202 */
[----:B------:R-:W-:Y:S02]  /*4530*/  IMAD.IADD R6, R6, 0x1, R15 ;  /* 0x0000000106067824 */ /* 0x000fe400078e020f */
[----:B------:R-:W-:-:S03]  /*4540*/  VIADD R10, R10, 0x800 ;  /* 0x000008000a0a7836 */ /* 0x000fc60000000000 */
[C---:B------:R-:W-:Y:S02]  /*4550*/  LOP3.LUT R7, R6.reuse, 0x600, RZ, 0xc0, !PT ;  /* 0x0000060006077812 */ /* 0x040fe400078ec0ff */
[----:B------:R-:W-:-:S03]  /*4560*/  LEA.HI R6, R6, 0x1, RZ, 0x17 ;  /* 0x0000000106067811 */ /* 0x000fc600078fb8ff */
[----:B------:R-:W-:Y:S01]  /*4570*/  VIADD R7, R7, 0x200 ;  /* 0x0000020007077836 */ /* 0x000fe20000000000 */
[----:B------:R-:W-:-:S04]  /*4580*/  LOP3.LUT R6, R6, 0x3, RZ, 0xc0, !PT ;  /* 0x0000000306067812 */ /* 0x000fc800078ec0ff */
[----:B------:R-:W-:Y:S01]  /*4590*/  LOP3.LUT R18, R7, 0x600, RZ, 0xc0, !PT ;  /* 0x0000060007127812 */ /* 0x000fe200078ec0ff */
[----:B------:R-:W-:-:S04]  /*45a0*/  IMAD.MOV R14, RZ, RZ, -R6 ;  /* 0x000000ffff0e7224 */ /* 0x000fc800078e0a06 */
[----:B------:R-:W-:-:S07]  /*45b0*/  IMAD.IADD R18, R18, 0x1, R71 ;  /* 0x0000000112127824 */ /* 0x000fce00078e0247 */
.L_x_361:
[----:B0-----:R0:W1:Y:S01]  /*45c0*/  LDS R19, [R10] ;  /* 0x000000000a137984 */ /* 0x0010620000000800 */
[----:B------:R-:W2:Y:S01]  /*45d0*/  LDC.64 R6, c[0x0][0x3a8] ;  /* 0x0000ea00ff067b82 */ /* 0x000ea20000000a00 */
[----:B------:R-:W-:-:S05]  /*45e0*/  VIADD R14, R14, 0x1 ;  /* 0x000000010e0e7836 */ /* 0x000fca0000000000 */
[----:B------:R-:W-:Y:S01]  /*45f0*/  ISETP.NE.AND P6, PT, R14, RZ, PT ;  /* 0x000000ff0e00720c */ /* 0x000fe20003fc5270 */
[----:B0-----:R-:W-:Y:S02]  /*4600*/  VIADD R10, R10, 0x800 ;  /* 0x000008000a0a7836 */ /* 0x001fe40000000000 */
[----:B--2---:R-:W-:-:S04]  /*4610*/  IMAD.WIDE R6, R11, 0x4, R6 ;  /* 0x000000040b067825 */ /* 0x004fc800078e0206 */
[----:B------:R-:W-:Y:S01]  /*4620*/  VIADD R11, R11, 0x200 ;  /* 0x000002000b0b7836 */ /* 0x000fe20000000000 */
[----:B-1----:R0:W-:Y:S05]  /*4630*/  STG.E desc[UR6][R6.64], R19 ;  /* 0x0000001306007986 */ /* 0x0021ea000c101906 */
[----:B------:R-:W-:Y:S05]  /*4640*/  @P6 BRA `(.L_x_361) ;  /* 0xfffffffc00dc6947 */ /* 0x000fea000383ffff */
[----:B------:R-:W-:Y:S05]  /*4650*/  BSYNC.RECONVERGENT B2 ;  /* 0x0000000000027941 */ /* 0x000fea0003800200 */
.L_x_360:
[----:B------:R-:W-:-:S07]  /*4660*/  IMAD.MOV.U32 R14, RZ, RZ, R18 ;  /* 0x000000ffff0e7224 */ /* 0x000fce00078e0012 */
.L_x_359:
[----:B------:R-:W-:Y:S05]  /*4670*/  BSYNC.RECONVERGENT B1 ;  /* 0x0000000000017941 */ /* 0x000fea0003800200 */
.L_x_358:
[----:B0-----:R-:W-:-:S05]  /*4680*/  LOP3.LUT R6, RZ, R71, RZ, 0x33, !PT ;  /* 0x00000047ff067212 */ /* 0x001fca00078e33ff */
[----:B------:R-:W-:-:S05]  /*4690*/  IMAD.IADD R6, R6, 0x1, R15 ;  /* 0x0000000106067824 */ /* 0x000fca00078e020f */
[----:B------:R-:W-:-:S13]  /*46a0*/  ISETP.GE.U32.AND P6, PT, R6, 0x600, PT ;  /* 0x000006000600780c */ /* 0x000fda0003fc6070 */
[----:B------:R-:W-:Y:S05]  /*46b0*/  @!P6 BRA `(.L_x_357) ;  /* 0x0000000400a4e947 */ /* 0x000fea0003800000 */
[----:B------:R-:W0:Y:S01]  /*46c0*/  LDCU.64 UR4, c[0x0][0x3a8] ;  /* 0x00007500ff0477ac */ /* 0x000e220008000a00 */
[----:B------:R-:W-:Y:S01]  /*46d0*/  IMAD.IADD R6, R15, 0x1, -R14 ;  /* 0x000000010f067824 */ /* 0x000fe200078e0a0e */
[----:B------:R-:W-:Y:S01]  /*46e0*/  P2R R11, PR, RZ, 0x1 ;  /* 0x00000001ff0b7803 */ /* 0x000fe20000000000 */
[----:B------:R-:W-:Y:S01]  /*46f0*/  IMAD R10, R14, 0x4, R0 ;  /* 0x000000040e0a7824 */ /* 0x000fe200078e0200 */
[----:B------:R-:W-:Y:S01]  /*4700*/  PLOP3.LUT P0, PT, PT, PT, PT, 0x80, 0x8 ;  /* 0x000000000008781c */ /* 0x000fe20003f0f070 */
[----:B------:R-:W-:Y:S01]  /*4710*/  BSSY.RECONVERGENT B1, `(.L_x_362) ;  /* 0x000003a000017945 */ /* 0x000fe20003800200 */
[----:B------:R-:W-:Y:S01]  /*4720*/  ISETP.GT.AND P6, PT, R6, 0x1800, PT ;  /* 0x000018000600780c */ /* 0x000fe20003fc4270 */
[----:B------:R-:W-:Y:S01]  /*4730*/  IMAD.IADD R25, R14, 0x1, R2 ;  /* 0x000000010e197824 */ /* 0x000fe200078e0202 */
[----:B------:R-:W-:Y:S01]  /*4740*/  P2R R32, PR, RZ, 0x1 ;  /* 0x00000001ff207803 */ /* 0x000fe20000000000 */
[----:B------:R-:W-:Y:S01]  /*4750*/  VIADD R26, R10, 0x2000 ;  /* 0x000020000a1a7836 */ /* 0x000fe20000000000 */
[----:B------:R-:W-:Y:S01]  /*4760*/  ISETP.NE.AND P0, PT, R11, RZ, PT ;  /* 0x000000ff0b00720c */ /* 0x000fe20003f05270 */
[----:B0-----:R-:W-:-:S04]  /*4770*/  UIADD3 UR4, UP0, UPT, UR4, 0x1000, URZ ;  /* 0x0000100004047890 */ /* 0x001fc8000ff1e0ff */
[----:B------:R-:W-:Y:S02]  /*4780*/  UIADD3.X UR5, UPT, UPT, URZ, UR5, URZ, UP0, !UPT ;  /* 0x00000005ff057290 */ /* 0x000fe400087fe4ff */
[----:B------:R-:W-:-:S04]  /*4790*/  IMAD.U32 R6, RZ, RZ, UR4 ;  /* 0x00000004ff067e24 */ /* 0x000fc8000f8e00ff */
[----:B------:R-:W-:Y:S01]  /*47a0*/  IMAD.U32 R7, RZ, RZ, UR5 ;  /* 0x00000005ff077e24 */ /* 0x000fe2000f8e00ff */
[----:B------:R-:W-:Y:S06]  /*47b0*/  @!P6 BRA `(.L_x_363) ;  /* 0x0000000000bce947 */ /* 0x000fec0003800000 */
[----:B------:R-:W-:Y:S01]  /*47c0*/  PLOP3.LUT P6, PT, PT, PT, PT, 0x8, 0x80 ;  /* 0x000000000080781c */ /* 0x000fe20003fce170 */
[----:B------:R-:W-:-:S03]  /*47d0*/  VIADD R99, R15, 0xffffe800 ;  /* 0xffffe8000f637836 */ /* 0x000fc60000000000 */
[----:B------:R-:W-:-:S09]  /*47e0*/  P2R R32, PR, RZ, 0x40 ;  /* 0x00000040ff207803 */ /* 0x000fd20000000000 */
.L_x_364:
[----:B-1----:R-:W0:Y:S01]  /*47f0*/  LDS R29, [R26+-0x1800] ;  /* 0xffe800001a1d7984 */ /* 0x002e220000000800 */
[----:B------:R-:W-:-:S03]  /*4800*/  IMAD.WIDE R10, R25, 0x4, R6 ;  /* 0x00000004190a7825 */ /* 0x000fc600078e0206 */
[----:B------:R-:W1:Y:S01]  /*4810*/  LDS R31, [R26+-0x1000] ;  /* 0xfff000001a1f7984 */ /* 0x000e620000000800 */
[C---:B------:R-:W-:Y:S02]  /*4820*/  VIADD R19, R25.reuse, 0x800 ;  /* 0x0000080019137836 */ /* 0x040fe40000000000 */
[C---:B------:R-:W-:Y:S01]  /*4830*/  VIADD R23, R25.reuse, 0x1000 ;  /* 0x0000100019177836 */ /* 0x040fe20000000000 */
[----:B------:R-:W2:Y:S01]  /*4840*/  LDS R35, [R26+-0x800] ;  /* 0xfff800001a237984 */ /* 0x000ea20000000800 */
[----:B------:R-:W-:Y:S02]  /*4850*/  VIADD R89, R25, 0x1800 ;  /* 0x0000180019597836 */ /* 0x000fe40000000000 */
[--C-:B------:R-:W-:Y:S01]  /*4860*/  IMAD.WIDE R18, R19, 0x4, R6.reuse ;  /* 0x0000000413127825 */ /* 0x100fe200078e0206 */
[----:B------:R-:W3:Y:S03]  /*4870*/  LDS R61, [R26] ;  /* 0x000000001a3d7984 */ /* 0x000ee60000000800 */
[----:B------:R-:W-:Y:S01]  /*4880*/  IMAD.WIDE R22, R23, 0x4, R6 ;  /* 0x0000000417167825 */ /* 0x000fe200078e0206 */
[----:B------:R-:W4:Y:S03]  /*4890*/  LDS R73, [R26+0x800] ;  /* 0x000800001a497984 */ /* 0x000f260000000800 */
[----:B------:R-:W-:Y:S01]  /*48a0*/  VIADD R14, R14, 0x2000 ;  /* 0x000020000e0e7836 */ /* 0x000fe20000000000 */
[----:B------:R-:W5:Y:S01]  /*48b0*/  LDS R75, [R26+0x1000] ;  /* 0x001000001a4b7984 */ /* 0x000f620000000800 */
[----:B------:R-:W-:-:S03]  /*48c0*/  VIADD R25, R25, 0x2000 ;  /* 0x0000200019197836 */ /* 0x000fc60000000000 */
[----:B------:R-:W5:Y:S01]  /*48d0*/  LDS R77, [R26+0x1800] ;  /* 0x001800001a4d7984 */ /* 0x000f620000000800 */
[----:B------:R-:W-:-:S03]  /*48e0*/  ISETP.GE.AND P6, PT, R14, R99, PT ;  /* 0x000000630e00720c */ /* 0x000fc60003fc6270 */
        /* <DEDUP_REMOVED lines=10> */
[----:B-1----:R1:W-:Y:S01]  /*4990*/  STG.E desc[UR6][R10.64+-0x800], R31 ;  /* 0xfff8001f0a007986 */ /* 0x0023e2000c101906 */
[----:B--2---:R-:W-:-:S03]  /*49a0*/  VIADD R26, R26, 0x8000 ;  /* 0x000080001a1a7836 */ /* 0x004fc60000000000 */
[----:B------:R1:W-:Y:S01]  /*49b0*/  STG.E desc[UR6][R10.64], R35 ;  /* 0x000000230a007986 */ /* 0x0003e2000c101906 */
[----:B0-----:R-:W-:-:S03]  /*49c0*/  IMAD.WIDE R28, R89, 0x4, R6 ;  /* 0x00000004591c7825 */ /* 0x001fc600078e0206 */
[----:B---3--:R1:W-:Y:S04]  /*49d0*/  STG.E desc[UR6][R10.64+0x800], R61 ;  /* 0x0008003d0a007986 */ /* 0x0083e8000c101906 */
[----:B----4-:R1:W-:Y:S04]  /*49e0*/  STG.E desc[UR6][R18.64+-0x1000], R73 ;  /* 0xfff0004912007986 */ /* 0x0103e8000c101906 */
[----:B-----5:R1:W-:Y:S04]  /*49f0*/  STG.E desc[UR6][R18.64+-0x800], R75 ;  /* 0xfff8004b12007986 */ /* 0x0203e8000c101906 */
[----:B------:R1:W-:Y:S04]  /*4a00*/  STG.E desc[UR6][R18.64], R77 ;  /* 0x0000004d12007986 */ /* 0x0003e8000c101906 */
        /* <DEDUP_REMOVED lines=8> */
[----:B------:R1:W-:Y:S01]  /*4a90*/  STG.E desc[UR6][R28.64+0x800], R97 ;  /* 0x000800611c007986 */ /* 0x0003e2000c101906 */
[----:B------:R-:W-:Y:S05]  /*4aa0*/  @!P6 BRA `(.L_x_364) ;  /* 0xfffffffc0050e947 */ /* 0x000fea000383ffff */
.L_x_363:
[----:B------:R-:W-:Y:S05]  /*4ab0*/  BSYNC.RECONVERGENT B1 ;  /* 0x0000000000017941 */ /* 0x000fea0003800200 */
.L_x_362:
[----:B-1----:R-:W-:Y:S01]  /*4ac0*/  IMAD.IADD R10, R15, 0x1, -R14 ;  /* 0x000000010f0a7824 */ /* 0x002fe200078e0a0e */
[----:B------:R-:W-:Y:S04]  /*4ad0*/  BSSY.RECONVERGENT B1, `(.L_x_365) ;  /* 0x000001b000017945 */ /* 0x000fe80003800200 */
[----:B------:R-:W-:-:S13]  /*4ae0*/  ISETP.GT.AND P6, PT, R10, 0x800, PT ;  /* 0x000008000a00780c */ /* 0x000fda0003fc4270 */
[----:B------:R-:W-:Y:S05]  /*4af0*/  @!P6 BRA `(.L_x_366) ;  /* 0x000000000060e947 */ /* 0x000fea0003800000 */
[----:B------:R-:W0:Y:S01]  /*4b00*/  LDS R23, [R26+-0x1800] ;  /* 0xffe800001a177984 */ /* 0x000e220000000800 */
[C---:B------:R-:W-:Y:S01]  /*4b10*/  VIADD R19, R25.reuse, 0x800 ;  /* 0x0000080019137836 */ /* 0x040fe20000000000 */
[----:B------:R-:W-:Y:S01]  /*4b20*/  PLOP3.LUT P6, PT, PT, PT, PT, 0x8, 0x80 ;  /* 0x000000000080781c */ /* 0x000fe20003fce170 */
[--C-:B------:R-:W-:Y:S01]  /*4b30*/  IMAD.WIDE R10, R25, 0x4, R6.reuse ;  /* 0x00000004190a7825 */ /* 0x100fe200078e0206 */
[----:B------:R-:W1:Y:S02]  /*4b40*/  LDS R29, [R26+-0x1000] ;  /* 0xfff000001a1d7984 */ /* 0x000e640000000800 */
[----:B------:R-:W-:Y:S01]  /*4b50*/  P2R R32, PR, RZ, 0x40 ;  /* 0x00000040ff207803 */ /* 0x000fe20000000000 */
[----:B------:R-:W-:Y:S01]  /*4b60*/  IMAD.WIDE R18, R19, 0x4, R6 ;  /* 0x0000000413127825 */ /* 0x000fe200078e0206 */
[----:B------:R-:W2:Y:S03]  /*4b70*/  LDS R31, [R26+-0x800] ;  /* 0xfff800001a1f7984 */ /* 0x000ea60000000800 */
[----:B------:R-:W-:Y:S01]  /*4b80*/  VIADD R14, R14, 0x1000 ;  /* 0x000010000e0e7836 */ /* 0x000fe20000000000 */
[----:B------:R-:W3:Y:S01]  /*4b90*/  LDS R35, [R26] ;  /* 0x000000001a237984 */ /* 0x000ee20000000800 */
[----:B------:R-:W-:-:S03]  /*4ba0*/  VIADD R25, R25, 0x1000 ;  /* 0x0000100019197836 */ /* 0x000fc60000000000 */
[----:B------:R-:W4:Y:S04]  /*4bb0*/  LDS R61, [R26+0x800] ;  /* 0x000800001a3d7984 */ /* 0x000f280000000800 */
[----:B------:R-:W5:Y:S04]  /*4bc0*/  LDS R73, [R26+0x1000] ;  /* 0x001000001a497984 */ /* 0x000f680000000800 */
[----:B------:R-:W5:Y:S04]  /*4bd0*/  LDS R75, [R26+0x1800] ;  /* 0x001800001a4b7984 */ /* 0x000f680000000800 */
[----:B------:R0:W5:Y:S02]  /*4be0*/  LDS R77, [R26+0x2000] ;  /* 0x002000001a4d7984 */ /* 0x0001640000000800 */
[----:B0-----:R-:W-:-:S02]  /*4bf0*/  VIADD R26, R26, 0x4000 ;  /* 0x000040001a1a7836 */ /* 0x001fc40000000000 */
[----:B------:R0:W-:Y:S04]  /*4c00*/  STG.E desc[UR6][R10.64+-0x1000], R23 ;  /* 0xfff000170a007986 */ /* 0x0001e8000c101906 */
[----:B-1----:R0:W-:Y:S04]  /*4c10*/  STG.E desc[UR6][R10.64+-0x800], R29 ;  /* 0xfff8001d0a007986 */ /* 0x0021e8000c101906 */
[----:B--2---:R0:W-:Y:S04]  /*4c20*/  STG.E desc[UR6][R10.64], R31 ;  /* 0x0000001f0a007986 */ /* 0x0041e8000c101906 */
[----:B---3--:R0:W-:Y:S04]  /*4c30*/  STG.E desc[UR6][R10.64+0x800], R35 ;  /* 0x000800230a007986 */ /* 0x0081e8000c101906 */
[----:B----4-:R0:W-:Y:S04]  /*4c40*/  STG.E desc[UR6][R18.64+-0x1000], R61 ;  /* 0xfff0003d12007986 */ /* 0x0101e8000c101906 */
[----:B-----5:R0:W-:Y:S04]  /*4c50*/  STG.E desc[UR6][R18.64+-0x800], R73 ;  /* 0xfff8004912007986 */ /* 0x0201e8000c101906 */
[----:B------:R0:W-:Y:S04]  /*4c60*/  STG.E desc[UR6][R18.64], R75 ;  /* 0x0000004b12007986 */ /* 0x0001e8000c101906 */
[----:B------:R0:W-:Y:S02]  /*4c70*/  STG.E desc[UR6][R18.64+0x800], R77 ;  /* 0x0008004d12007986 */ /* 0x0001e4000c101906 */
.L_x_366:
[----:B------:R-:W-:Y:S05]  /*4c80*/  BSYNC.RECONVERGENT B1 ;  /* 0x0000000000017941 */ /* 0x000fea0003800200 */
.L_x_365:
[----:B------:R-:W-:-:S04]  /*4c90*/  ISETP.NE.AND P6, PT, R32, RZ, PT ;  /* 0x000000ff2000720c */ /* 0x000fc80003fc5270 */
[----:B------:R-:W-:-:S13]  /*4ca0*/  ISETP.LT.OR P6, PT, R14, R15, P6 ;  /* 0x0000000f0e00720c */ /* 0x000fda00037c1670 */
[----:B------:R-:W-:Y:S05]  /*4cb0*/  @!P6 BRA `(.L_x_357) ;  /* 0x000000000024e947 */ /* 0x000fea0003800000 */
[----:B0-----:R-:W0:Y:S01]  /*4cc0*/  LDS R11, [R26+-0x1800] ;  /* 0xffe800001a0b7984 */ /* 0x001e220000000800 */
[----:B------:R-:W-:-:S03]  /*4cd0*/  IMAD.WIDE R6, R25, 0x4, R6 ;  /* 0x0000000419067825 */ /* 0x000fc600078e0206 */
[----:B------:R-:W1:Y:S04]  /*4ce0*/  LDS R19, [R26+-0x1000] ;  /* 0xfff000001a137984 */ /* 0x000e680000000800 */
[----:B------:R-:W2:Y:S04]  /*4cf0*/  LDS R23, [R26+-0x800] ;  /* 0xfff800001a177984 */ /* 0x000ea80000000800 */
[----:B------:R-:W3:Y:S04]  /*4d00*/  LDS R29, [R26] ;  /* 0x000000001a1d7984 */ /* 0x000ee80000000800 */
[----:B0-----:R4:W-:Y:S04]  /*4d10*/  STG.E desc[UR6][R6.64+-0x1000], R11 ;  /* 0xfff0000b06007986 */ /* 0x0019e8000c101906 */
[----:B-1----:R4:W-:Y:S04]  /*4d20*/  STG.E desc[UR6][R6.64+-0x800], R19 ;  /* 0xfff8001306007986 */ /* 0x0029e8000c101906 */
[----:B--2---:R4:W-:Y:S04]  /*4d30*/  STG.E desc[UR6][R6.64], R23 ;  /* 0x0000001706007986 */ /* 0x0049e8000c101906 */
[----:B---3--:R4:W-:Y:S02]  /*4d40*/  STG.E desc[UR6][R6.64+0x800], R29 ;  /* 0x0008001d06007986 */ /* 0x0089e4000c101906 */
.L_x_357:
[----:B------:R-:W-:Y:S05]  /*4d50*/  BSYNC.RECONVERGENT B0 ;  /* 0x0000000000007941 */ /* 0x000fea0003800200 */
.L_x_356:
[----:B------:R-:W1:Y:S01]  /*4d60*/  LDCU.64 UR4, c[0x0][0x390] ;  /* 0x00007200ff0477ac */ /* 0x000e620008000a00 */
[C---:B----4-:R-:W-:Y:S01]  /*4d70*/  IADD3 R7, P6, PT, R54.reuse, R71, RZ ;  /* 0x0000004736077210 */ /* 0x050fe20007fde0ff */
[----:B0-----:R-:W0:Y:S03]  /*4d80*/  LDC.64 R10, c[0x0][0x398] ;  /* 0x0000e600ff0a7b82 */ /* 0x001e260000000a00 */
[----:B------:R-:W-:Y:S02]  /*4d90*/  LEA.HI.X.SX32 R54, R54, RZ, 0x1, P6 ;  /* 0x000000ff36367211 */ /* 0x000fe400030f0eff */
[----:B-1----:R-:W-:-:S04]  /*4da0*/  LEA R6, P6, R7, UR4, 0x2 ;  /* 0x0000000407067c11 */ /* 0x002fc8000f8c10ff */
[----:B------:R-:W-:Y:S02]  /*4db0*/  LEA.HI.X R7, R7, UR5, R54, 0x2, P6 ;  /* 0x0000000507077c11 */ /* 0x000fe4000b0f1436 */
[----:B------:R-:W-:-:S13]  /*4dc0*/  ISETP.GE.AND P6, PT, R71, R52, PT ;  /* 0x000000344700720c */ /* 0x000fda0003fc6270 */
[----:B------:R-:W5:Y:S01]  /*4dd0*/  @!P6 LDG.E R29, desc[UR6][R6.64] ;  /* 0x00000006061de981 */ /* 0x000f62000c1e1900 */
[----:B0-----:R-:W-:Y:S01]  /*4de0*/  IMAD.WIDE R10, R53, 0x4, R10 ;  /* 0x00000004350a7825 */ /* 0x001fe200078e020a */
[----:B------:R-:W-:-:S03]  /*4df0*/  SHF.R.S32.HI R14, RZ, 0x1f, R52 ;  /* 0x0000001fff0e7819 */ /* 0x000fc60000011434 */
[----:B------:R-:W-:-:S04]  /*4e00*/  @P6 IMAD.IADD R19, R71, 0x1, -R52 ;  /* 0x0000000147136824 */ /* 0x000fc800078e0a34 */
[----:B------:R-:W-:-:S04]  /*4e10*/  @P6 IMAD.WIDE R18, R19, 0x4, R10 ;  /* 0x0000000413126825 */ /* 0x000fc800078e020a */
[----:B------:R-:W-:Y:S01]  /*4e20*/  VIADD R23, R71, 0x200 ;  /* 0x0000020047177836 */ /* 0x000fe20000000000 */
[----:B------:R0:W5:Y:S01]  /*4e30*/  @P6 LDG.E R29, desc[UR6][R18.64] ;  /* 0x00000006121d6981 */ /* 0x000162000c1e1900 */
[----:B------:R-:W-:-:S05]  /*4e40*/  IADD3 R25, P6, PT, -R52, R71, RZ ;  /* 0x0000004734197210 */ /* 0x000fca0007fde1ff */
[----:B------:R-:W-:Y:S01]  /*4e50*/  IMAD.X R14, RZ, RZ, ~R14, P6 ;  /* 0x000000ffff0e7224 */ /* 0x000fe200030e0e0e */
[----:B------:R-:W-:-:S04]  /*4e60*/  LEA R10, P6, R25, R10, 0x2 ;  /* 0x0000000a190a7211 */ /* 0x000fc800078c10ff */
[----:B------:R-:W-:Y:S02]  /*4e70*/  LEA.HI.X R11, R25, R11, R14, 0x2, P6 ;  /* 0x0000000b190b7211 */ /* 0x000fe400030f140e */
[----:B------:R-:W-:-:S13]  /*4e80*/  ISETP.GE.AND P6, PT, R23, R52, PT ;  /* 0x000000341700720c */ /* 0x000fda0003fc6270 */
[----:B------:R1:W5:Y:S01]  /*4e90*/  @P6 LDG.E R31, desc[UR6][R10.64+0x800] ;  /* 0x000800060a1f6981 */ /* 0x000362000c1e1900 */
[----:B------:R-:W-:-:S03]  /*4ea0*/  LOP3.LUT R23, R71, 0x400, RZ, 0xfc, !PT ;  /* 0x0000040047177812 */ /* 0x000fc600078efcff */
[----:B------:R1:W5:Y:S01]  /*4eb0*/  @!P6 LDG.E R31, desc[UR6][R6.64+0x800] ;  /* 0x00080006061fe981 */ /* 0x000362000c1e1900 */
[----:B------:R-:W-:-:S13]  /*4ec0*/  ISETP.GE.AND P6, PT, R23, R52, PT ;  /* 0x000000341700720c */ /* 0x000fda0003fc6270 */
[----:B------:R1:W5:Y:S01]  /*4ed0*/  @P6 LDG.E R34, desc[UR6][R10.64+0x1000] ;  /* 0x001000060a226981 */ /* 0x000362000c1e1900 */
[----:B0-----:R-:W-:-:S03]  /*4ee0*/  VIADD R19, R71, 0x600 ;  /* 0x0000060047137836 */ /* 0x001fc60000000000 */
        /* <DEDUP_REMOVED lines=63> */
[----:B-1----:R-:W-:Y:S05]  /*52e0*/  @P6 BRA `(.L_x_368) ;  /* 0x00000000000c6947 */ /* 0x002fea0003800000 */
[----:B------:R-:W-:-:S13]  /*52f0*/  ISETP.GE.AND P6, PT, R26, R52, PT ;  /* 0x000000341a00720c */ /* 0x000fda0003fc6270 */
[----:B------:R0:W5:Y:S04]  /*5300*/  @!P6 LDG.E R26, desc[UR6][R6.64+0x9000] ;  /* 0x00900006061ae981 */ /* 0x000168000c1e1900 */
[----:B------:R0:W5:Y:S02]  /*5310*/  @P6 LDG.E R26, desc[UR6][R10.64+0x9000] ;  /* 0x009000060a1a6981 */ /* 0x000164000c1e1900 */
.L_x_368:
[----:B------:R-:W-:Y:S05]  /*5320*/  BSYNC.RECONVERGENT B0 ;  /* 0x0000000000007941 */ /* 0x000fea0003800200 */
.L_x_367:
        /* <DEDUP_REMOVED lines=35> */
[----:B------:R-:W-:Y:S01]  /*5560*/  ISETP.NE.AND P3, PT, R4, RZ, PT ;  /* 0x000000ff0400720c */ /* 0x000fe20003f65270 */
[----:B------:R-:W-:-:S02]  /*5570*/  @!P6 VIADD R4, R3, 0x1 ;  /* 0x000000010304e836 */ /* 0x000fc40000000000 */
[----:B------:R-:W-:Y:S01]  /*5580*/  @!P5 LDS R34, [R42+0x800] ;  /* 0x000800002a22d984 */ /* 0x000fe20000000800 */
[----:B------:R-:W-:Y:S01]  /*5590*/  ISETP.NE.AND P5, PT, R60, RZ, PT ;  /* 0x000000ff3c00720c */ /* 0x000fe20003fa5270 */
[----:B------:R-:W-:Y:S02]  /*55a0*/  @!P6 IMAD.MOV.U32 R3, RZ, RZ, R4 ;  /* 0x000000ffff03e224 */ /* 0x000fe400078e0004 */
        /* <DEDUP_REMOVED lines=17> */
[C---:B------:R-:W-:Y:S01]  /*56c0*/  LOP3.LUT P0, RZ, R32.reuse, 0x20, RZ, 0xc0, !PT ;  /* 0x0000002020ff7812 */ /* 0x040fe2000780c0ff */
        /* <DEDUP_REMOVED lines=8> */
[--C-:B------:R-:W-:Y:S01]  /*5750*/  @P1 IMAD R63, R63, 0x4, R0.reuse ;  /* 0x000000043f3f1824 */ /* 0x100fe200078e0200 */
[----:B------:R-:W-:Y:S01]  /*5760*/  P2R R10, PR, RZ, 0x4 ;  /* 0x00000004ff0a7803 */ /* 0x000fe20000000000 */
[----:B------:R-:W-:Y:S01]  /*5770*/  @P0 IMAD R33, R33, 0x4, R0 ;  /* 0x0000000421210824 */ /* 0x000fe200078e0200 */
[----:B------:R-:W-:Y:S01]  /*5780*/  @P4 LOP3.LUT R32, R32, 0x2, RZ, 0xfc, !PT ;  /* 0x0000000220204812 */ /* 0x000fe200078efcff */
[----:B------:R4:W-:Y:S01]  /*5790*/  @P5 LDS R14, [R24+0x800] ;  /* 0x00080000180e5984 */ /* 0x0009e20000000800 */
[----:B------:R-:W-:-:S02]  /*57a0*/  ISETP.NE.AND P4, PT, R57, RZ, PT ;  /* 0x000000ff3900720c */ /* 0x000fc40003f85270 */
[----:B------:R-:W-:Y:S01]  /*57b0*/  LOP3.LUT R32, R32, 0xfffffffe, RZ, 0xc0, !PT ;  /* 0xfffffffe20207812 */ /* 0x000fe200078ec0ff */
[----:B------:R-:W3:Y:S01]  /*57c0*/  @P0 LDS R44, [R33+0x800] ;  /* 0x00080000212c0984 */ /* 0x000ee20000000800 */
[----:B------:R-:W-:Y:S01]  /*57d0*/  ISETP.NE.AND P0, PT, R9, RZ, PT ;  /* 0x000000ff0900720c */ /* 0x000fe20003f05270 */
[--C-:B------:R-:W-:Y:S01]  /*57e0*/  @P2 IMAD R17, R17, 0x4, R0.reuse ;  /* 0x0000000411112824 */ /* 0x100fe200078e0200 */
[----:B------:R-:W-:Y:S01]  /*57f0*/  @P3 LOP3.LUT R32, R32, 0x1, RZ, 0xfc, !PT ;  /* 0x0000000120203812 */ /* 0x000fe200078efcff */
[----:B------:R-:W3:Y:S01]  /*5800*/  @P1 LDS R46, [R63+0x800] ;  /* 0x000800003f2e1984 */ /* 0x000ee20000000800 */
[----:B----4-:R-:W-:Y:S02]  /*5810*/  P2R R24, PR, RZ, 0x20 ;  /* 0x00000020ff187803 */ /* 0x010fe40000000000 */
[----:B------:R-:W-:Y:S01]  /*5820*/  ISETP.NE.AND P3, PT, R12, RZ, PT ;  /* 0x000000ff0c00720c */ /* 0x000fe20003f65270 */
[----:B------:R-:W-:Y:S01]  /*5830*/  @P2 LDS R23, [R17+0x800] ;  /* 0x0008000011172984 */ /* 0x000fe20000000800 */
[----:B------:R-:W-:Y:S01]  /*5840*/  ISETP.NE.AND P1, PT, R13, RZ, PT ;  /* 0x000000ff0d00720c */ /* 0x000fe20003f25270 */
[----:B------:R-:W-:Y:S01]  /*5850*/  @P4 IMAD R21, R21, 0x4, R0 ;  /* 0x0000000415154824 */ /* 0x000fe200078e0200 */
[----:B------:R-:W-:-:S02]  /*5860*/  ISETP.NE.AND P5, PT, R55, RZ, PT ;  /* 0x000000ff3700720c */ /* 0x000fc40003fa5270 */
        /* <DEDUP_REMOVED lines=8> */
[--C-:B------:R-:W-:Y:S02]  /*58f0*/  @P1 IMAD R66, R66, 0x4, R0.reuse ;  /* 0x0000000442421824 */ /* 0x100fe400078e0200 */
        /* <DEDUP_REMOVED lines=11> */
[----:B0-----:R0:W-:Y:S01]  /*59b0*/  @!P6 STS [R6+0x800], R29 ;  /* 0x0008001d0600e388 */ /* 0x0011e20000000800 */
        /* <DEDUP_REMOVED lines=11> */
[C---:B0-----:R-:W-:Y:S02]  /*5a70*/  @!P6 IMAD R6, R3.reuse, 0x4, R0 ;  /* 0x000000040306e824 */ /* 0x041fe400078e0200 */
        /* <DEDUP_REMOVED lines=10> */
[----:B-1----:R-:W-:Y:S02]  /*5b20*/  @P6 IMAD R5, R3, 0x4, R0 ;  /* 0x0000000403056824 */ /* 0x002fe400078e0200 */
[----:B------:R-:W-:-:S03]  /*5b30*/  @P6 IMAD.MOV.U32 R3, RZ, RZ, R4 ;  /* 0x000000ffff036224 */ /* 0x000fc600078e0004 */
[----:B---3--:R1:W-:Y:S01]  /*5b40*/  @P6 STS [R5+0x800], R40 ;  /* 0x0008002805006388 */ /* 0x0083e20000000800 */
[C---:B------:R-:W-:Y:S01]  /*5b50*/  @P2 VIADD R4, R3.reuse, 0x1 ;  /* 0x0000000103042836 */ /* 0x040fe20000000000 */
[----:B------:R-:W-:Y:S01]  /*5b60*/  LOP3.LUT P6, RZ, R32, 0x8, RZ, 0xc0, !PT ;  /* 0x0000000820ff7812 */ /* 0x000fe200078cc0ff */
[----:B------:R-:W-:Y:S02]  /*5b70*/  @P2 IMAD R9, R3, 0x4, R0 ;  /* 0x0000000403092824 */ /* 0x000fe400078e0200 */
[----:B------:R-:W-:-:S03]  /*5b80*/  @P2 IMAD.MOV.U32 R3, RZ, RZ, R4 ;  /* 0x000000ffff032224 */ /* 0x000fc600078e0004 */
[----:B------:R-:W-:Y:S01]  /*5b90*/  @P2 STS [R9+0x800], R44 ;  /* 0x0008002c09002388 */ /* 0x000fe20000000800 */
[C---:B------:R-:W-:Y:S01]  /*5ba0*/  @P3 VIADD R4, R3.reuse, 0x1 ;  /* 0x0000000103043836 */ /* 0x040fe20000000000 */
[----:B------:R-:W-:Y:S01]  /*5bb0*/  ISETP.NE.AND P2, PT, R10, RZ, PT ;  /* 0x000000ff0a00720c */ /* 0x000fe20003f45270 */
[----:B0-----:R-:W-:Y:S02]  /*5bc0*/  @P3 IMAD R7, R3, 0x4, R0 ;  /* 0x0000000403073824 */ /* 0x001fe400078e0200 */
[----:B------:R-:W-:-:S03]  /*5bd0*/  @P3 IMAD.MOV.U32 R3, RZ, RZ, R4 ;  /* 0x000000ffff033224 */ /* 0x000fc600078e0004 */
[----:B------:R0:W-:Y:S01]  /*5be0*/  @P3 STS [R7+0x800], R46 ;  /* 0x0008002e07003388 */ /* 0x0001e20000000800 */
[----:B------:R-:W-:Y:S01]  /*5bf0*/  @P6 VIADD R4, R3, 0x1 ;  /* 0x0000000103046836 */ /* 0x000fe20000000000 */
[----:B------:R-:W-:Y:S01]  /*5c00*/  ISETP.NE.AND P3, PT, R11, RZ, PT ;  /* 0x000000ff0b00720c */ /* 0x000fe20003f65270 */
[----:B------:R-:W-:Y:S02]  /*5c10*/  @P6 IMAD R11, R3, 0x4, R0 ;  /* 0x00000004030b6824 */ /* 0x000fe400078e0200 */
[----:B------:R-:W-:-:S03]  /*5c20*/  @P6 IMAD.MOV.U32 R3, RZ, RZ, R4 ;  /* 0x000000ffff036224 */ /* 0x000fc600078e0004 */
[----:B------:R-:W-:Y:S01]  /*5c30*/  @P6 STS [R11+0x800], R50 ;  /* 0x000800320b006388 */ /* 0x000fe20000000800 */
[C---:B------:R-:W-:Y:S01]  /*5c40*/  @P4 VIADD R4, R3.reuse, 0x1 ;  /* 0x0000000103044836 */ /* 0x040fe20000000000 */
[----:B------:R-:W-:Y:S01]  /*5c50*/  LOP3.LUT P6, RZ, R32, 0x40, RZ, 0xc0, !PT ;  /* 0x0000004020ff7812 */ /* 0x000fe200078cc0ff */
[----:B------:R-:W-:Y:S02]  /*5c60*/  @P4 IMAD R6, R3, 0x4, R0 ;  /* 0x0000000403064824 */ /* 0x000fe400078e0200 */
[----:B------:R-:W-:-:S03]  /*5c70*/  @P4 IMAD.MOV.U32 R3, RZ, RZ, R4 ;  /* 0x000000ffff034224 */ /* 0x000fc600078e0004 */
[----:B------:R2:W-:Y:S01]  /*5c80*/  @P4 STS [R6+0x800], R53 ;  /* 0x0008003506004388 */ /* 0x0005e20000000800 */
[C---:B------:R-:W-:Y:S01]  /*5c90*/  @P0 VIADD R4, R3.reuse, 0x1 ;  /* 0x0000000103040836 */ /* 0x040fe20000000000 */
[----:B------:R-:W-:Y:S01]  /*5ca0*/  ISETP.NE.AND P4, PT, R12, RZ, PT ;  /* 0x000000ff0c00720c */ /* 0x000fe20003f85270 */
[----:B-1----:R-:W-:Y:S02]  /*5cb0*/  @P0 IMAD R5, R3, 0x4, R0 ;  /* 0x0000000403050824 */ /* 0x002fe400078e0200 */
[----:B------:R-:W-:-:S03]  /*5cc0*/  @P0 IMAD.MOV.U32 R3, RZ, RZ, R4 ;  /* 0x000000ffff030224 */ /* 0x000fc600078e0004 */
[----:B------:R1:W-:Y:S01]  /*5cd0*/  @P0 STS [R5+0x800], R54 ;  /* 0x0008003605000388 */ /* 0x0003e20000000800 */
[C---:B0-----:R-:W-:Y:S01]  /*5ce0*/  @P5 IMAD R7, R3.reuse, 0x4, R0 ;  /* 0x0000000403075824 */ /* 0x041fe200078e0200 */
        /* <DEDUP_REMOVED lines=11> */
[----:B--2---:R-:W-:Y:S02]  /*5da0*/  @P0 IMAD R6, R3, 0x4, R0 ;  /* 0x0000000403060824 */ /* 0x004fe400078e0200 */
[----:B------:R-:W-:-:S03]  /*5db0*/  @P0 IMAD.MOV.U32 R3, RZ, RZ, R4 ;  /* 0x000000ffff030224 */ /* 0x000fc600078e0004 */
[----:B----4-:R3:W-:Y:S01]  /*5dc0*/  @P0 STS [R6+0x800], R19 ;  /* 0x0008001306000388 */ /* 0x0107e20000000800 */
[C---:B------:R-:W-:Y:S02]  /*5dd0*/  @P4 VIADD R4, R3.reuse, 0x1 ;  /* 0x0000000103044836 */ /* 0x040fe40000000000 */
[----:B-1----:R-:W-:Y:S02]  /*5de0*/  @P4 IMAD R5, R3, 0x4, R0 ;  /* 0x0000000403054824 */ /* 0x002fe400078e0200 */
[----:B------:R-:W-:-:S03]  /*5df0*/  @P4 IMAD.MOV.U32 R3, RZ, RZ, R4 ;  /* 0x000000ffff034224 */ /* 0x000fc600078e0004 */
[----:B------:R3:W-:Y:S01]  /*5e00*/  @P4 STS [R5+0x800], R18 ;  /* 0x0008001205004388 */ /* 0x0007e20000000800 */
[C---:B------:R-:W-:Y:S02]  /*5e10*/  @P3 VIADD R4, R3.reuse, 0x1 ;  /* 0x0000000103043836 */ /* 0x040fe40000000000 */
[----:B0-----:R-:W-:Y:S02]  /*5e20*/  @P3 IMAD R7, R3, 0x4, R0 ;  /* 0x0000000403073824 */ /* 0x001fe400078e0200 */
        /* <DEDUP_REMOVED lines=21> */
[----:B------:R-:W0:Y:S01]  /*5f80*/  LDC.64 R6, c[0x0][0x3b0] ;  /* 0x0000ec00ff067b82 */ /* 0x000e220000000a00 */
[----:B------:R-:W-:Y:S01]  /*5f90*/  LEA.HI R3, R4, 0x1, RZ, 0x17 ;  /* 0x0000000104037811 */ /* 0x000fe200078fb8ff */
[----:B------:R-:W-:-:S04]  /*5fa0*/  IMAD.IADD R9, R71, 0x1, R2 ;  /* 0x0000000147097824 */ /* 0x000fc800078e0202 */
[C---:B------:R-:W-:Y:S01]  /*5fb0*/  IMAD.SHL.U32 R4, R3.reuse, 0x200, RZ ;  /* 0x0000020003047824 */ /* 0x040fe200078e00ff */
[----:B------:R-:W-:-:S04]  /*5fc0*/  LOP3.LUT R3, R3, 0x3, RZ, 0xc0, !PT ;  /* 0x0000000303037812 */ /* 0x000fc800078ec0ff */
[----:B------:R-:W-:Y:S01]  /*5fd0*/  LOP3.LUT R8, R4, 0x600, RZ, 0xc0, !PT ;  /* 0x0000060004087812 */ /* 0x000fe200078ec0ff */
[C---:B------:R-:W-:Y:S02]  /*5fe0*/  IMAD R4, R71.reuse, 0x4, R0 ;  /* 0x0000000447047824 */ /* 0x040fe400078e0200 */
[----:B------:R-:W-:Y:S02]  /*5ff0*/  IMAD.MOV R3, RZ, RZ, -R3 ;  /* 0x000000ffff037224 */ /* 0x000fe400078e0a03 */
[----:B------:R-:W-:Y:S02]  /*6000*/  IMAD.IADD R71, R71, 0x1, R8 ;  /* 0x0000000147477824 */ /* 0x000fe400078e0208 */
[----:B------:R-:W-:-:S07]  /*6010*/  VIADD R8, R4, 0x800 ;  /* 0x0000080004087836 */ /* 0x000fce0000000000 */
.L_x_371:
[----:B-1----:R1:W2:Y:S01]  /*6020*/  LDS R11, [R8] ;  /* 0x00000000080b7984 */ /* 0x0022a20000000800 */
[----:B0-----:R-:W-:-:S04]  /*6030*/  IMAD.WIDE R4, R9, 0x4, R6 ;  /* 0x0000000409047825 */ /* 0x001fc800078e0206 */
[----:B------:R-:W-:Y:S02]  /*6040*/  VIADD R3, R3, 0x1 ;  /* 0x0000000103037836 */ /* 0x000fe40000000000 */
[----:B------:R-:W-:Y:S02]  /*6050*/  VIADD R9, R9, 0x200 ;  /* 0x0000020009097836 */ /* 0x000fe40000000000 */
[----:B-1----:R-:W-:Y:S01]  /*6060*/  VIADD R8, R8, 0x800 ;  /* 0x0000080008087836 */ /* 0x002fe20000000000 */
[----:B------:R-:W-:Y:S01]  /*6070*/  ISETP.NE.AND P0, PT, R3, RZ, PT ;  /* 0x000000ff0300720c */ /* 0x000fe20003f05270 */
[----:B--2---:R1:W-:-:S12]  /*6080*/  STG.E desc[UR6][R4.64], R11 ;  /* 0x0000000b04007986 */ /* 0x0043d8000c101906 */
[----:B------:R-:W-:Y:S05]  /*6090*/  @P0 BRA `(.L_x_371) ;  /* 0xfffffffc00e00947 */ /* 0x000fea000383ffff */
.L_x_370:
[----:B------:R-:W-:Y:S05]  /*60a0*/  BSYNC.RECONVERGENT B0 ;  /* 0x0000000000007941 */ /* 0x000fea0003800200 */
.L_x_369:
[----:B------:R-:W-:Y:S05]  /*60b0*/  @!P1 EXIT ;  /* 0x000000000000994d */ /* 0x000fea0003800000 */
[----:B------:R-:W0:Y:S01]  /*60c0*/  LDCU.64 UR4, c[0x0][0x3b0] ;  /* 0x00007600ff0477ac */ /* 0x000e220008000a00 */
[----:B------:R-:W-:Y:S01]  /*60d0*/  IMAD.IADD R3, R15, 0x1, -R71 ;  /* 0x000000010f037824 */ /* 0x000fe200078e0a47 */
[----:B------:R-:W-:Y:S01]  /*60e0*/  BSSY.RECONVERGENT B0, `(.L_x_372) ;  /* 0x0000039000007945 */ /* 0x000fe20003800200 */
[C---:B------:R-:W-:Y:S01]  /*60f0*/  IMAD R0, R71.reuse, 0x4, R0 ;  /* 0x0000000447007824 */ /* 0x040fe200078e0200 */
[----:B------:R-:W-:Y:S01]  /*6100*/  PLOP3.LUT P0, PT, PT, PT, PT, 0x80, 0x8 ;  /* 0x000000000008781c */ /* 0x000fe20003f0f070 */
[----:B------:R-:W-:Y:S01]  /*6110*/  IMAD.IADD R13, R71, 0x1, R2 ;  /* 0x00000001470d7824 */ /* 0x000fe200078e0202 */
[----:B------:R-:W-:Y:S01]  /*6120*/  ISETP.GT.AND P1, PT, R3, 0x1800, PT ;  /* 0x000018000300780c */ /* 0x000fe20003f24270 */
[----:B------:R-:W-:Y:S01]  /*6130*/  VIADD R0, R0, 0x2000 ;  /* 0x0000200000007836 */ /* 0x000fe20000000000 */
[----:B0-----:R-:W-:-:S04]  /*6140*/  UIADD3 UR4, UP0, UPT, UR4, 0x1000, URZ ;  /* 0x0000100004047890 */ /* 0x001fc8000ff1e0ff */
[----:B------:R-:W-:Y:S02]  /*6150*/  UIADD3.X UR5, UPT, UPT, URZ, UR5, URZ, UP0, !UPT ;  /* 0x00000005ff057290 */ /* 0x000fe400087fe4ff */
[----:B-1----:R-:W-:-:S04]  /*6160*/  IMAD.U32 R4, RZ, RZ, UR4 ;  /* 0x00000004ff047e24 */ /* 0x002fc8000f8e00ff */
[----:B------:R-:W-:Y:S01]  /*6170*/  IMAD.U32 R5, RZ, RZ, UR5 ;  /* 0x00000005ff057e24 */ /* 0x000fe2000f8e00ff */
[----:B------:R-:W-:Y:S06]  /*6180*/  @!P1 BRA `(.L_x_373) ;  /* 0x0000000000b89947 */ /* 0x000fec0003800000 */
[----:B------:R-:W-:Y:S01]  /*6190*/  PLOP3.LUT P0, PT, PT, PT, PT, 0x8, 0x80 ;  /* 0x000000000080781c */ /* 0x000fe20003f0e170 */
[----:B------:R-:W-:-:S12]  /*61a0*/  VIADD R12, R15, 0xffffe800 ;  /* 0xffffe8000f0c7836 */ /* 0x000fd80000000000 */
.L_x_374:
        /* <DEDUP_REMOVED lines=44> */
.L_x_373:
[----:B------:R-:W-:Y:S05]  /*6470*/  BSYNC.RECONVERGENT B0 ;  /* 0x0000000000007941 */ /* 0x000fea0003800200 */
.L_x_372:
        /* <DEDUP_REMOVED lines=8> */
[----:B------:R-:W1:Y:S03]  /*6500*/  LDS R11, [R0+-0x1000] ;  /* 0xfff00000000b7984 */ /* 0x000e660000000800 */
        /* <DEDUP_REMOVED lines=18> */
.L_x_376:
[----:B------:R-:W-:Y:S05]  /*6630*/  BSYNC.RECONVERGENT B0 ;  /* 0x0000000000007941 */ /* 0x000fea0003800200 */
.L_x_375:
[----:B------:R-:W-:-:S13]  /*6640*/  ISETP.LT.OR P0, PT, R71, R15, P0 ;  /* 0x0000000f4700720c */ /* 0x000fda0000701670 */
[----:B------:R-:W-:Y:S05]  /*6650*/  @!P0 EXIT ;  /* 0x000000000000894d */ /* 0x000fea0003800000 */
[----:B0-----:R-:W0:Y:S01]  /*6660*/  LDS R3, [R0+-0x1800] ;  /* 0xffe8000000037984 */ /* 0x001e220000000800 */
[----:B------:R-:W-:-:S03]  /*6670*/  IMAD.WIDE R4, R13, 0x4, R4 ;  /* 0x000000040d047825 */ /* 0x000fc600078e0204 */
        /* <DEDUP_REMOVED lines=8> */
.L_x_313:
[----:B------:R-:W0:Y:S01]  /*6700*/  LDC.64 R4, c[0x0][0x3c0] ;  /* 0x0000f000ff047b82 */ /* 0x000e220000000a00 */
[----:B------:R-:W1:Y:S01]  /*6710*/  S2R R71, SR_TID.X ;  /* 0x0000000000477919 */ /* 0x000e620000002100 */
[----:B------:R-:W2:Y:S01]  /*6720*/  LDCU.64 UR4, c[0x0][0x380] ;  /* 0x00007000ff0477ac */ /* 0x000ea20008000a00 */
[----:B0-----:R-:W-:-:S05]  /*6730*/  IMAD.WIDE.U32 R8, R2, 0x8, R4 ;  /* 0x0000000802087825 */ /* 0x001fca00078e0004 */
[----:B------:R-:W3:Y:S04]  /*6740*/  LDG.E R54, desc[UR6][R8.64] ;  /* 0x0000000608367981 */ /* 0x000ee8000c1e1900 */
[----:B------:R-:W4:Y:S04]  /*6750*/  LDG.E R53, desc[UR6][R8.64+0x4] ;  /* 0x0000040608357981 */ /* 0x000f28000c1e1900 */
[----:B------:R-:W3:Y:S04]  /*6760*/  LDG.E R3, desc[UR6][R8.64+0x8] ;  /* 0x0000080608037981 */ /* 0x000ee8000c1e1900 */
[----:B------:R-:W5:Y:S01]  /*6770*/  LDG.E R0, desc[UR6][R8.64+0xc] ;  /* 0x00000c0608007981 */ /* 0x000f62000c1e1900 */
[----:B------:R-:W-:Y:S01]  /*6780*/  BSSY.RECONVERGENT B0, `(.L_x_377) ;  /* 0x0000014000007945 */ /* 0x000fe20003800200 */
[----:B----4-:R-:W-:Y:S01]  /*6790*/  SHF.R.S32.HI R11, RZ, 0x1f, R53 ;  /* 0x0000001fff0b7819 */ /* 0x010fe20000011435 */
[----:B---3--:R-:W-:-:S02]  /*67a0*/  IMAD.IADD R52, R3, 0x1, -R54 ;  /* 0x0000000103347824 */ /* 0x008fc400078e0a36 */
[----:B-----5:R-:W-:Y:S01]  /*67b0*/  IMAD.IADD R5, R0, 0x1, -R53 ;  /* 0x0000000100057824 */ /* 0x020fe200078e0a35 */
[----:B-1----:R-:W-:-:S03]  /*67c0*/  IADD3 R0, P0, PT, R54, R71, RZ ;  /* 0x0000004736007210 */ /* 0x002fc60007f1e0ff */
[----:B------:R-:W-:Y:S01]  /*67d0*/  IMAD.IADD R51, R52, 0x1, R5 ;  /* 0x0000000134337824 */ /* 0x000fe200078e0205 */
[----:B------:R-:W-:Y:S02]  /*67e0*/  LEA.HI.X.SX32 R3, R54, RZ, 0x1, P0 ;  /* 0x000000ff36037211 */ /* 0x000fe400000f0eff */
[C---:B--2---:R-:W-:Y:S02]  /*67f0*/  LEA R6, P1, R0.reuse, UR4, 0x2 ;  /* 0x0000000400067c11 */ /* 0x044fe4000f8210ff */
[----:B------:R-:W-:Y:S02]  /*6800*/  ISETP.GE.AND P0, PT, R71, R51, PT ;  /* 0x000000334700720c */ /* 0x000fe40003f06270 */
[----:B------:R-:W-:-:S11]  /*6810*/  LEA.HI.X R7, R0, UR5, R3, 0x2, P1 ;  /* 0x0000000500077c11 */ /* 0x000fd600088f1403 */
[----:B------:R-:W-:Y:S05]  /*6820*/  @P0 BRA `(.L_x_378) ;  /* 0x0000000000240947 */ /* 0x000fea0003800000 */
[----:B------:R-:W-:-:S13]  /*6830*/  ISETP.GE.AND P0, PT, R71, R52, PT ;  /* 0x000000344700720c */ /* 0x000fda0003f06270 */
[----:B------:R0:W5:Y:S01]  /*6840*/  @!P0 LDG.E R3, desc[UR6][R6.64] ;  /* 0x0000000606038981 */ /* 0x000162000c1e1900 */
[----:B------:R-:W1:Y:S01]  /*6850*/  @P0 LDC.64 R8, c[0x0][0x388] ;  /* 0x0000e200ff080b82 */ /* 0x000e620000000a00 */
[----:B------:R-:W-:-:S05]  /*6860*/  @P0 IMAD.IADD R0, R71, 0x1, -R52 ;  /* 0x0000000147000824 */ /* 0x000fca00078e0a34 */
[----:B------:R-:W-:-:S04]  /*6870*/  @P0 IADD3 R4, P1, PT, R53, R0, RZ ;  /* 0x0000000035040210 */ /* 0x000fc80007f3e0ff */
[----:B------:R-:W-:Y:S02]  /*6880*/  @P0 LEA.HI.X.SX32 R0, R0, R11, 0x1, P1 ;  /* 0x0000000b00000211 */ /* 0x000fe400008f0eff */
[----:B-1----:R-:W-:-:S04]  /*6890*/  @P0 LEA R8, P1, R4, R8, 0x2 ;  /* 0x0000000804080211 */ /* 0x002fc800078210ff */
[----:B------:R-:W-:-:S05]  /*68a0*/  @P0 LEA.HI.X R9, R4, R9, R0, 0x2, P1 ;  /* 0x0000000904090211 */ /* 0x000fca00008f1400 */
[----:B------:R0:W5:Y:S04]  /*68b0*/  @P0 LDG.E R3, desc[UR6][R8.64] ;  /* 0x0000000608030981 */ /* 0x000168000c1e1900 */
.L_x_378:
[----:B------:R-:W-:Y:S05]  /*68c0*/  BSYNC.RECONVERGENT B0 ;  /* 0x0000000000007941 */ /* 0x000fea0003800200 */
.L_x_377:
[----:B------:R-:W0:Y:S01]  /*68d0*/  LDCU.64 UR4, c[0x0][0x388] ;  /* 0x00007100ff0477ac */ /* 0x000e220008000a00 */
[--C-:B------:R-:W-:Y:S01]  /*68e0*/  SHF.R.S32.HI R0, RZ, 0x1f, R52.reuse ;  /* 0x0000001fff007819 */ /* 0x100fe20000011434 */
[----:B------:R-:W-:Y:S01]  /*68f0*/  VIADD R10, R71, 0x200 ;  /* 0x00000200470a7836 */ /* 0x000fe20000000000 */
[----:B------:R-:W-:Y:S01]  /*6900*/  IADD3 R4, P0, P1, R53, R71, -R52 ;  /* 0x0000004735047210 */ /* 0x000fe2000791e834 */
[C---:B------:R-:W-:Y:S01]  /*6910*/  VIADD R12, R71.reuse, 0x600 ;  /* 0x00000600470c7836 */ /* 0x040fe20000000000 */
[----:B------:R-:W-:Y:S01]  /*6920*/  LOP3.LUT R13, R71, 0x800, RZ, 0xfc, !PT ;  /* 0x00000800470d7812 */ /* 0x000fe200078efcff */
[----:B------:R-:W-:Y:S01]  /*6930*/  BSSY.RECONVERGENT B0, `(.L_x_379) ;  /* 0x000000f000007945 */ /* 0x000fe20003800200 */
[----:B------:R-:W-:Y:S01]  /*6940*/  IADD3.X R11, PT, PT, R11, RZ, ~R0, P0, P1 ;  /* 0x000000ff0b0b7210 */ /* 0x000fe200007e2c00 */
[C---:B------:R-:W-:Y:S01]  /*6950*/  VIADD R14, R71.reuse, 0xa00 ;  /* 0x00000a00470e7836 */ /* 0x040fe20000000000 */
[----:B------:R-:W-:Y:S02]  /*6960*/  ISETP.GE.AND P1, PT, R10, R51, PT ;  /* 0x000000330a00720c */ /* 0x000fe40003f26270 */
[----:B------:R-:W-:-:S02]  /*6970*/  LOP3.LUT R0, R71, 0x400, RZ, 0xfc, !PT ;  /* 0x0000040047007812 */ /* 0x000fc400078efcff */
[-C--:B------:R-:W-:Y:S02]  /*6980*/  ISETP.GE.AND P3, PT, R12, R51.reuse, PT ;  /* 0x000000330c00720c */ /* 0x080fe40003f66270 */
[-C--:B------:R-:W-:Y:S02]  /*6990*/  ISETP.GE.AND P2, PT, R0, R51.reuse, PT ;  /* 0x000000330000720c */ /* 0x080fe40003f46270 */
[----:B------:R-:W-:Y:S02]  /*69a0*/  ISETP.GE.AND P0, PT, R13, R51, PT ;  /* 0x000000330d00720c */ /* 0x000fe40003f06270 */
[C---:B0-----:R-:W-:Y:S02]  /*69b0*/  LEA R8, P4, R4.reuse, UR4, 0x2 ;  /* 0x0000000404087c11 */ /* 0x041fe4000f8810ff */
[----:B------:R-:W-:Y:S02]  /*69c0*/  LOP3.LUT R15, R71, 0xc00, RZ, 0xfc, !PT ;  /* 0x00000c00470f7812 */ /* 0x000fe400078efcff */
[----:B------:R-:W-:Y:S01]  /*69d0*/  LEA.HI.X R9, R4, UR5, R11, 0x2, P4 ;  /* 0x0000000504097c11 */ /* 0x000fe2000a0f140b */
[----:B------:R-:W-:Y:S08]  /*69e0*/  @P1 BRA `(.L_x_380) ;  /* 0x00000000000c1947 */ /* 0x000ff00003800000 */
[----:B------:R-:W-:-:S13]  /*69f0*/  ISETP.GE.AND P1, PT, R10, R52, PT ;  /* 0x000000340a00720c */ /* 0x000fda0003f26270 */
[----:B------:R0:W5:Y:S04]  /*6a00*/  @P1 LDG.E R4, desc[UR6][R8.64+0x800] ;  /* 0x0008000608041981 */ /* 0x000168000c1e1900 */
[----:B------:R0:W5:Y:S02]  /*6a10*/  @!P1 LDG.E R4, desc[UR6][R6.64+0x800] ;  /* 0x0008000606049981 */ /* 0x000164000c1e1900 */
.L_x_380:
[----:B------:R-:W-:Y:S05]  /*6a20*/  BSYNC.RECONVERGENT B0 ;  /* 0x0000000000007941 */ /* 0x000fea0003800200 */
.L_x_379:
[----:B------:R-:W-:Y:S04]  /*6a30*/  BSSY.RECONVERGENT B0, `(.L_x_381) ;  /* 0x0000005000007945 */ /* 0x000fe80003800200 */
[----:B------:R-:W-:Y:S05]  /*6a40*/  @P2 BRA `(.L_x_382) ;  /* 0x00000000000c2947 */ /* 0x000fea0003800000 */
[----:B------:R-:W-:-:S13]  /*6a50*/  ISETP.GE.AND P1, PT, R0, R52, PT ;  /* 0x000000340000720c */ /* 0x000fda0003f26270 */
[----:B------:R1:W5:Y:S04]  /*6a60*/  @P1 LDG.E R10, desc[UR6][R8.64+0x1000] ;  /* 0x00100006080a1981 */ /* 0x000368000c1e1900 */
[----:B------:R1:W5:Y:S02]  /*6a70*/  @!P1 LDG.E R10, desc[UR6][R6.64+0x1000] ;  /* 0x00100006060a9981 */ /* 0x000364000c1e1900 */
.L_x_382:
[----:B------:R-:W-:Y:S05]  /*6a80*/  BSYNC.RECONVERGENT B0 ;  /* 0x0000000000007941 */ /* 0x000fea0003800200 */
.L_x_381:
[----:B------:R-:W-:Y:S04]  /*6a90*/  BSSY.RECONVERGENT B0, `(.L_x_383) ;  /* 0x0000005000007945 */ /* 0x000fe80003800200 */
[----:B------:R-:W-:Y:S05]  /*6aa0*/  @P3 BRA `(.L_x_384) ;  /* 0x00000000000c3947 */ /* 0x000fea0003800000 */
[----:B------:R-:W-:-:S13]  /*6ab0*/  ISETP.GE.AND P1, PT, R12, R52, PT ;  /* 0x000000340c00720c */ /* 0x000fda0003f26270 */
[----:B------:R2:W5:Y:S04]  /*6ac0*/  @P1 LDG.E R11, desc[UR6][R8.64+0x1800] ;  /* 0x00180006080b1981 */ /* 0x000568000c1e1900 */
[----:B------:R2:W5:Y:S02]  /*6ad0*/  @!P1 LDG.E R11, desc[UR6][R6.64+0x1800] ;  /* 0x00180006060b9981 */ /* 0x000564000c1e1900 */
.L_x_384:
[----:B------:R-:W-:Y:S05]  /*6ae0*/  BSYNC.RECONVERGENT B0 ;  /* 0x0000000000007941 */ /* 0x000fea0003800200 */
.L_x_383:
[----:B------:R-:W-:Y:S04]  /*6af0*/  BSSY.RECONVERGENT B0, `(.L_x_385) ;  /* 0x0000005000007945 */ /* 0x000fe80003800200 */
[----:B------:R-:W-:Y:S05]  /*6b00*/  @P0 BRA `(.L_x_386) ;  /* 0x00000000000c0947 */ /* 0x000fea0003800000 */
[----:B------:R-:W-:-:S13]  /*6b10*/  ISETP.GE.AND P0, PT, R13, R52, PT ;  /* 0x000000340d00720c */ /* 0x000fda0003f06270 */
[----:B------:R3:W5:Y:S04]  /*6b20*/  @P0 LDG.E R12, desc[UR6][R8.64+0x2000] ;  /* 0x00200006080c0981 */ /* 0x000768000c1e1900 */
[----:B------:R3:W5:Y:S02]  /*6b30*/  @!P0 LDG.E R12, desc[UR6][R6.64+0x2000] ;  /* 0x00200006060c8981 */ /* 0x000764000c1e1900 */
.L_x_386:
[----:B------:R-:W-:Y:S05]  /*6b40*/  BSYNC.RECONVERGENT B0 ;  /* 0x0000000000007941 */ /* 0x000fea0003800200 */
.L_x_385:
[-C--:B------:R-:W-:Y:S01]  /*6b50*/  ISETP.GE.AND P6, PT, R14, R51.reuse, PT ;  /* 0x000000330e00720c */ /* 0x080fe20003fc6270 */
[C---:B------:R-:W-:Y:S01]  /*6b60*/  VIADD R0, R71.reuse, 0xe00 ;  /* 0x00000e0047007836 */ /* 0x040fe20000000000 */
[C---:B------:R-:W-:Y:S01]  /*6b70*/  LOP3.LUT R16, R71.reuse, 0x1000, RZ, 0xfc, !PT ;  /* 0x0000100047107812 */ /* 0x040fe200078efcff */
[C---:B------:R-:W-:Y:S01]  /*6b80*/  VIADD R17, R71.reuse, 0x1200 ;  /* 0x0000120047117836 */ /* 0x040fe20000000000 */
[C---:B------:R-:W-:Y:S01]  /*6b90*/  LOP3.LUT R18, R71.reuse, 0x1400, RZ, 0xfc, !PT ;  /* 0x0000140047127812 */ /* 0x040fe200078efcff */
[----:B------:R-:W-:Y:S01]  /*6ba0*/  VIADD R19, R71, 0x1600 ;  /* 0x0000160047137836 */ /* 0x000fe20000000000 */
        /* <DEDUP_REMOVED lines=13> */
.L_x_388:
[----:B------:R-:W-:Y:S05]  /*6c80*/  BSYNC.RECONVERGENT B0 ;  /* 0x0000000000007941 */ /* 0x000fea0003800200 */
.L_x_387:
[----:B------:R-:W-:Y:S04]  /*6c90*/  BSSY.RECONVERGENT B0, `(.L_x_389) ;  /* 0x0000005000007945 */ /* 0x000fe80003800200 */
[----:B------:R-:W-:Y:S05]  /*6ca0*/  @P0 BRA `(.L_x_390) ;  /* 0x00000000000c0947 */ /* 0x000fea0003800000 */
[----:B------:R-:W-:-:S13]  /*6cb0*/  ISETP.GE.AND P0, PT, R15, R52, PT ;  /* 0x000000340f00720c */ /* 0x000fda0003f06270 */
[----:B------:R0:W5:Y:S04]  /*6cc0*/  @P0 LDG.E R14, desc[UR6][R8.64+0x3000] ;  /* 0x00300006080e0981 */ /* 0x000168000c1e1900 */
[----:B------:R0:W5:Y:S02]  /*6cd0*/  @!P0 LDG.E R14, desc[UR6][R6.64+0x3000] ;  /* 0x00300006060e8981 */ /* 0x000164000c1e1900 */
.L_x_390:
[----:B------:R-:W-:Y:S05]  /*6ce0*/  BSYNC.RECONVERGENT B0 ;  /* 0x0000000000007941 */ /* 0x000fea0003800200 */
.L_x_389:
[----:B------:R-:W-:Y:S04]  /*6cf0*/  BSSY.RECONVERGENT B0, `(.L_x_391) ;  /* 0x0000005000007945 */ /* 0x000fe80003800200 */
[----:B------:R-:W-:Y:S05]  /*6d00*/  @P1 BRA `(.L_x_392) ;  /* 0x00000000000c1947 */ /* 0x000fea0003800000 */
[----:B------:R-:W-:-:S13]  /*6d10*/  ISETP.GE.AND P0, PT, R0, R52, PT ;  /* 0x000000340000720c */ /* 0x000fda0003f06270 */
[----:B------:R0:W5:Y:S04]  /*6d20*/  @P0 LDG.E R15, desc[UR6][R8.64+0x3800] ;  /* 0x00380006080f0981 */ /* 0x000168000c1e1900 */
[----:B------:R0:W5:Y:S02]  /*6d30*/  @!P0 LDG.E R15, desc[UR6][R6.64+0x3800] ;  /* 0x00380006060f8981 */ /* 0x000164000c1e1900 */
.L_x_392:
[----:B------:R-:W-:Y:S05]  /*6d40*/  BSYNC.RECONVERGENT B0 ;  /* 0x0000000000007941 */ /* 0x000fea0003800200 */
.L_x_391:
[----:B------:R-:W-:Y:S04]  /*6d50*/  BSSY.RECONVERGENT B0, `(.L_x_393) ;  /* 0x0000005000007945 */ /* 0x000fe80003800200 */
[----:B------:R-:W-:Y:S05]  /*6d60*/  @P2 BRA `(.L_x_394) ;  /* 0x00000000000c2947 */ /* 0x000fea0003800000 */
[----:B------:R-:W-:-:S13]  /*6d70*/  ISETP.GE.AND P0, PT, R16, R52, PT ;  /* 0x000000341000720c */ /* 0x000fda0003f06270 */
[----:B------:R0:W5:Y:S04]  /*6d80*/  @P0 LDG.E R16, desc[UR6][R8.64+0x4000] ;  /* 0x0040000608100981 */ /* 0x000168000c1e1900 */
[----:B------:R0:W5:Y:S02]  /*6d90*/  @!P0 LDG.E R16, desc[UR6][R6.64+0x4000] ;  /* 0x0040000606108981 */ /* 0x000164000c1e1900 */
.L_x_394:
[----:B------:R-:W-:Y:S05]  /*6da0*/  BSYNC.RECONVERGENT B0 ;  /* 0x0000000000007941 */ /* 0x000fea0003800200 */
.L_x_393:
[----:B------:R-:W-:Y:S04]  /*6db0*/  BSSY.RECONVERGENT B0, `(.L_x_395) ;  /* 0x0000005000007945 */ /* 0x000fe80003800200 */
[----:B------:R-:W-:Y:S05]  /*6dc0*/  @P3 BRA `(.L_x_396) ;  /* 0x00000000000c3947 */ /* 0x000fea0003800000 */
[----:B------:R-:W-:-:S13]  /*6dd0*/  ISETP.GE.AND P0, PT, R17, R52, PT ;  /* 0x000000341100720c */ /* 0x000fda0003f06270 */
[----:B------:R0:W5:Y:S04]  /*6de0*/  @P0 LDG.E R17, desc[UR6][R8.64+0x4800] ;  /* 0x0048000608110981 */ /* 0x000168000c1e1900 */
[----:B------:R0:W5:Y:S02]  /*6df0*/  @!P0 LDG.E R17, desc[UR6][R6.64+0x4800] ;  /* 0x0048000606118981 */ /* 0x000164000c1e1900 */
.L_x_396:
[----:B------:R-:W-:Y:S05]  /*6e00*/  BSYNC.RECONVERGENT B0 ;  /* 0x0000000000007941 */ /* 0x000fea0003800200 */
.L_x_395:
[----:B------:R-:W-:Y:S04]  /*6e10*/  BSSY.RECONVERGENT B0, `(.L_x_397) ;  /* 0x0000005000007945 */ /* 0x000fe80003800200 */
[----:B------:R-:W-:Y:S05]  /*6e20*/  @P4 BRA `(.L_x_398) ;  /* 0x00000000000c4947 */ /* 0x000fea0003800000 */
[----:B------:R-:W-:-:S13]  /*6e30*/  ISETP.GE.AND P0, PT, R18, R52, PT ;  /* 0x000000341200720c */ /* 0x000fda0003f06270 */
[----:B------:R0:W5:Y:S04]  /*6e40*/  @P0 LDG.E R18, desc[UR6][R8.64+0x5000] ;  /* 0x0050000608120981 */ /* 0x000168000c1e1900 */
[----:B------:R0:W5:Y:S02]  /*6e50*/  @!P0 LDG.E R18, desc[UR6][R6.64+0x5000] ;  /* 0x0050000606128981 */ /* 0x000164000c1e1900 */
.L_x_398:
[----:B------:R-:W-:Y:S05]  /*6e60*/  BSYNC.RECONVERGENT B0 ;  /* 0x0000000000007941 */ /* 0x000fea0003800200 */
.L_x_397:
[----:B------:R-:W-:Y:S04]  /*6e70*/  BSSY.RECONVERGENT B0, `(.L_x_399) ;  /* 0x0000005000007945 */ /* 0x000fe80003800200 */
[----:B------:R-:W-:Y:S05]  /*6e80*/  @P5 BRA `(.L_x_400) ;  /* 0x00000000000c5947 */ /* 0x000fea0003800000 */
[----:B------:R-:W-:-:S13]  /*6e90*/  ISETP.GE.AND P0, PT, R19, R52, PT ;  /* 0x000000341300720c */ /* 0x000fda0003f06270 */
[----:B------:R0:W5:Y:S04]  /*6ea0*/  @P0 LDG.E R19, desc[UR6][R8.64+0x5800] ;  /* 0x0058000608130981 */ /* 0x000168000c1e1900 */
[----:B------:R0:W5:Y:S02]  /*6eb0*/  @!P0 LDG.E R19, desc[UR6][R6.64+0x5800] ;  /* 0x0058000606138981 */ /* 0x000164000c1e1900 */
.L_x_400:
[----:B------:R-:W-:Y:S05]  /*6ec0*/  BSYNC.RECONVERGENT B0 ;  /* 0x0000000000007941 */ /* 0x000fea0003800200 */
.L_x_399:
        /* <DEDUP_REMOVED lines=17> */
.L_x_402:
[----:B------:R-:W-:Y:S05]  /*6fe0*/  BSYNC.RECONVERGENT B0 ;  /* 0x0000000000007941 */ /* 0x000fea0003800200 */
.L_x_401:
[----:B------:R-:W-:Y:S04]  /*6ff0*/  BSSY.RECONVERGENT B0, `(.L_x_403) ;  /* 0x0000005000007945 */ /* 0x000fe80003800200 */
[----:B------:R-:W-:Y:S05]  /*7000*/  @P0 BRA `(.L_x_404) ;  /* 0x00000000000c0947 */ /* 0x000fea0003800000 */
[----:B------:R-:W-:-:S13]  /*7010*/  ISETP.GE.AND P0, PT, R21, R52, PT ;  /* 0x000000341500720c */ /* 0x000fda0003f06270 */
[----:B------:R0:W5:Y:S04]  /*7020*/  @P0 LDG.E R21, desc[UR6][R8.64+0x6800] ;  /* 0x0068000608150981 */ /* 0x000168000c1e1900 */
[----:B------:R0:W5:Y:S02]  /*7030*/  @!P0 LDG.E R21, desc[UR6][R6.64+0x6800] ;  /* 0x0068000606158981 */ /* 0x000164000c1e1900 */
.L_x_404:
[----:B------:R-:W-:Y:S05]  /*7040*/  BSYNC.RECONVERGENT B0 ;  /* 0x0000000000007941 */ /* 0x000fea0003800200 */
.L_x_403:
[----:B------:R-:W-:Y:S04]  /*7050*/  BSSY.RECONVERGENT B0, `(.L_x_405) ;  /* 0x0000005000007945 */ /* 0x000fe80003800200 */
[----:B------:R-:W-:Y:S05]  /*7060*/  @P1 BRA `(.L_x_406) ;  /* 0x00000000000c1947 */ /* 0x000fea0003800000 */
[----:B------:R-:W-:-:S13]  /*7070*/  ISETP.GE.AND P0, PT, R0, R52, PT ;  /* 0x000000340000720c */ /* 0x000fda0003f06270 */
[----:B------:R0:W5:Y:S04]  /*7080*/  @P0 LDG.E R22, desc[UR6][R8.64+0x7000] ;  /* 0x0070000608160981 */ /* 0x000168000c1e1900 */
[----:B------:R0:W5:Y:S02]  /*7090*/  @!P0 LDG.E R22, desc[UR6][R6.64+0x7000] ;  /* 0x0070000606168981 */ /* 0x000164000c1e1900 */
.L_x_406:
[----:B------:R-:W-:Y:S05]  /*70a0*/  BSYNC.RECONVERGENT B0 ;  /* 0x0000000000007941 */ /* 0x000fea0003800200 */
.L_x_405:
[----:B------:R-:W-:Y:S04]  /*70b0*/  BSSY.RECONVERGENT B0, `(.L_x_407) ;  /* 0x0000005000007945 */ /* 0x000fe80003800200 */
[----:B------:R-:W-:Y:S05]  /*70c0*/  @P2 BRA `(.L_x_408) ;  /* 0x00000000000c2947 */ /* 0x000fea0003800000 */
[----:B------:R-:W-:-:S13]  /*70d0*/  ISETP.GE.AND P0, PT, R23, R52, PT ;  /* 0x000000341700720c */ /* 0x000fda0003f06270 */
[----:B------:R0:W5:Y:S04]  /*70e0*/  @P0 LDG.E R23, desc[UR6][R8.64+0x7800] ;  /* 0x0078000608170981 */ /* 0x000168000c1e1900 */
[----:B------:R0:W5:Y:S02]  /*70f0*/  @!P0 LDG.E R23, desc[UR6][R6.64+0x7800] ;  /* 0x0078000606178981 */ /* 0x000164000c1e1900 */
.L_x_408:
[----:B------:R-:W-:Y:S05]  /*7100*/  BSYNC.RECONVERGENT B0 ;  /* 0x0000000000007941 */ /* 0x000fea0003800200 */
.L_x_407:
[----:B------:R-:W-:Y:S04]  /*7110*/  BSSY.RECONVERGENT B0, `(.L_x_409) ;  /* 0x0000005000007945 */ /* 0x000fe80003800200 */
[----:B------:R-:W-:Y:S05]  /*7120*/  @P3 BRA `(.L_x_410) ;  /* 0x00000000000c3947 */ /* 0x000fea0003800000 */
[----:B------:R-:W-:-:S13]  /*7130*/  ISETP.GE.AND P0, PT, R24, R52, PT ;  /* 0x000000341800720c */ /* 0x000fda0003f06270 */
[----:B------:R0:W5:Y:S04]  /*7140*/  @P0 LDG.E R24, desc[UR6][R8.64+0x8000] ;  /* 0x0080000608180981 */ /* 0x000168000c1e1900 */
[----:B------:R0:W5:Y:S02]  /*7150*/  @!P0 LDG.E R24, desc[UR6][R6.64+0x8000] ;  /* 0x0080000606188981 */ /* 0x000164000c1e1900 */
.L_x_410:
[----:B------:R-:W-:Y:S05]  /*7160*/  BSYNC.RECONVERGENT B0 ;  /* 0x0000000000007941 */ /* 0x000fea0003800200 */
.L_x_409:
[----:B------:R-:W-:Y:S04]  /*7170*/  BSSY.RECONVERGENT B0, `(.L_x_411) ;  /* 0x0000005000007945 */ /* 0x000fe80003800200 */
[----:B------:R-:W-:Y:S05]  /*7180*/  @P4 BRA `(.L_x_412) ;  /* 0x00000000000c4947 */ /* 0x000fea0003800000 */
[----:B------:R-:W-:-:S13]  /*7190*/  ISETP.GE.AND P0, PT, R25, R52, PT ;  /* 0x000000341900720c */ /* 0x000fda0003f06270 */
[----:B------:R0:W5:Y:S04]  /*71a0*/  @P0 LDG.E R25, desc[UR6][R8.64+0x8800] ;  /* 0x0088000608190981 */ /* 0x000168000c1e1900 */
[----:B------:R0:W5:Y:S02]  /*71b0*/  @!P0 LDG.E R25, desc[UR6][R6.64+0x8800] ;  /* 0x0088000606198981 */ /* 0x000164000c1e1900 */
.L_x_412:
[----:B------:R-:W-:Y:S05]  /*71c0*/  BSYNC.RECONVERGENT B0 ;  /* 0x0000000000007941 */ /* 0x000fea0003800200 */
.L_x_411:
[----:B------:R-:W-:Y:S04]  /*71d0*/  BSSY.RECONVERGENT B0, `(.L_x_413) ;  /* 0x0000005000007945 */ /* 0x000fe80003800200 */
[----:B------:R-:W-:Y:S05]  /*71e0*/  @P5 BRA `(.L_x_414) ;  /* 0x00000000000c5947 */ /* 0x000fea0003800000 */
[----:B------:R-:W-:-:S13]  /*71f0*/  ISETP.GE.AND P0, PT, R26, R52, PT ;  /* 0x000000341a00720c */ /* 0x000fda0003f06270 */
[----:B------:R0:W5:Y:S04]  /*7200*/  @P0 LDG.E R26, desc[UR6][R8.64+0x9000] ;  /* 0x00900006081a0981 */ /* 0x000168000c1e1900 */
[----:B------:R0:W5:Y:S02]  /*7210*/  @!P0 LDG.E R26, desc[UR6][R6.64+0x9000] ;  /* 0x00900006061a8981 */ /* 0x000164000c1e1900 */
.L_x_414:
[----:B------:R-:W-:Y:S05]  /*7220*/  BSYNC.RECONVERGENT B0 ;  /* 0x0000000000007941 */ /* 0x000fea0003800200 */
.L_x_413:
[----:B------:R-:W0:Y:S01]  /*7230*/  S2UR UR5, SR_CgaCtaId ;  /* 0x00000000000579c3 */ /* 0x000e220000008800 */
[----:B------:R-:W-:Y:S01]  /*7240*/  UMOV UR4, 0x400 ;  /* 0x0000040000047882 */ /* 0x000fe20000000000 */
[----:B01234-:R-:W-:Y:S01]  /*7250*/  IMAD R6, R71, 0x13, RZ ;  /* 0x0000001347067824 */ /* 0x01ffe200078e02ff */
[----:B------:R-:W-:Y:S04]  /*7260*/  BSSY.RECONVERGENT B0, `(.L_x_415) ;  /* 0x000002c000007945 */ /* 0x000fe80003800200 */
[----:B------:R-:W-:-:S04]  /*7270*/  VIMNMX R6, PT, PT, R6, R51, PT ;  /* 0x0000003306067248 */ /* 0x000fc80003fe0100 */
[----:B------:R-:W-:Y:S01]  /*7280*/  VIMNMX R8, PT, PT, R52, R6, PT ;  /* 0x0000000634087248 */ /* 0x000fe20003fe0100 */
[----:B------:R-:W-:-:S06]  /*7290*/  ULEA UR4, UR5, UR4, 0x18 ;  /* 0x0000000405047291 */ /* 0x000fcc000f8ec0ff */
        /* <DEDUP_REMOVED lines=10> */
[----:B--2---:R-:W-:Y:S02]  /*7340*/  IMAD R4, R52, 0x4, R12 ;  /* 0x0000000434047824 */ /* 0x004fe400078e020c */
        /* <DEDUP_REMOVED lines=16> */
.L_x_417:
[----:B0-----:R-:W-:-:S05]  /*7450*/  IMAD.IADD R7, R8, 0x1, R3 ;  /* 0x0000000108077824 */ /* 0x001fca00078e0203 */
        /* <DEDUP_REMOVED lines=12> */
.L_x_416:
[----:B------:R-:W-:Y:S05]  /*7520*/  BSYNC.RECONVERGENT B0 ;  /* 0x0000000000007941 */ /* 0x000fea0003800200 */
.L_x_415:
[----:B0-----:R-:W-:Y:S01]  /*7530*/  IMAD.IADD R14, R6, 0x1, -R3 ;  /* 0x00000001060e7824 */ /* 0x001fe200078e0a03 */
        /* <DEDUP_REMOVED lines=8> */
[----:B------:R-:W-:-:S03]  /*75c0*/  IMAD.MOV.U32 R8, RZ, RZ, RZ ;  /* 0x000000ffff087224 */ /* 0x000fc600078e00ff */
[----:B------:R-:W-:Y:S01]  /*75d0*/  BSSY.RELIABLE B2, `(.L_x_421) ;  /* 0x000002a000027945 */ /* 0x000fe20003800100 */
[----:B------:R-:W-:Y:S06]  /*75e0*/  LDS R18, [R16] ;  /* 0x0000000010127984 */ /* 0x000fec0000000800 */
[----:B------:R-:W-:-:S05]  /*75f0*/  @P0 IMAD R7, R3, 0x1ff, RZ ;  /* 0x000001ff03070824 */ /* 0x000fca00078e02ff */
[----:B------:R-:W-:Y:S01]  /*7600*/  @P0 SHF.R.S32.HI R9, RZ, 0x9, R7 ;  /* 0x00000009ff090819 */ /* 0x000fe20000011407 */
[----:B------:R-:W-:-:S04]  /*7610*/  IMAD.MOV.U32 R7, RZ, RZ, R3 ;  /* 0x000000ffff077224 */ /* 0x000fc800078e0003 */
        /* <DEDUP_REMOVED lines=24> */
.L_x_422:
        /* <DEDUP_REMOVED lines=10> */
.L_x_423:
[----:B------:R-:W-:-:S13]  /*7840*/  ISETP.GE.AND P0, PT, R8, R7, PT ;  /* 0x000000070800720c */ /* 0x000fda0003f06270 */
[----:B------:R-:W-:Y:S05]  /*7850*/  @P0 BREAK.RELIABLE B2 ;  /* 0x0000000000020942 */ /* 0x000fea0003800100 */
[----:B------:R-:W-:Y:S05]  /*7860*/  @P0 BRA `(.L_x_424) ;  /* 0x0000000000280947 */ /* 0x000fea0003800000 */
[----:B------:R-:W-:Y:S05]  /*7870*/  BSYNC.RELIABLE B2 ;  /* 0x0000000000027941 */ /* 0x000fea0003800100 */
.L_x_421:
        /* <DEDUP_REMOVED lines=9> */
.L_x_424:
[----:B------:R-:W-:Y:S05]  /*7910*/  BSYNC.RECONVERGENT B1 ;  /* 0x0000000000017941 */ /* 0x000fea0003800200 */
.L_x_420:
        /* <DEDUP_REMOVED lines=31> */
.L_x_427:
        /* <DEDUP_REMOVED lines=10> */
.L_x_428:
[----:B------:R-:W-:-:S13]  /*7bb0*/  ISETP.GE.AND P0, PT, R7, R10, PT ;  /* 0x0000000a0700720c */ /* 0x000fda0003f06270 */
[----:B------:R-:W-:Y:S05]  /*7bc0*/  @P0 BREAK.RELIABLE B2 ;  /* 0x0000000000020942 */ /* 0x000fea0003800100 */
[----:B------:R-:W-:Y:S05]  /*7bd0*/  @P0 BRA `(.L_x_429) ;  /* 0x0000000000280947 */ /* 0x000fea0003800000 */
[----:B------:R-:W-:Y:S05]  /*7be0*/  BSYNC.RELIABLE B2 ;  /* 0x0000000000027941 */ /* 0x000fea0003800100 */
.L_x_426:
        /* <DEDUP_REMOVED lines=9> */
.L_x_429:
[----:B------:R-:W-:Y:S05]  /*7c80*/  BSYNC.RECONVERGENT B1 ;  /* 0x0000000000017941 */ /* 0x000fea0003800200 */
.L_x_425:
        /* <DEDUP_REMOVED lines=12> */
.L_x_432:
        /* <DEDUP_REMOVED lines=9> */
.L_x_431:
[----:B------:R-:W-:Y:S05]  /*7de0*/  BSYNC.RECONVERGENT B1 ;  /* 0x0000000000017941 */ /* 0x000fea0003800200 */
.L_x_430:
        /* <DEDUP_REMOVED lines=8> */
.L_x_419:
[----:B------:R-:W-:Y:S05]  /*7e70*/  BSYNC.RECONVERGENT B0 ;  /* 0x0000000000007941 */ /* 0x000fea0003800200 */
.L_x_418:
[----:B------:R-:W-:Y:S05]  /*7e80*/  WARPSYNC.ALL ;  /* 0x0000000000007948 */ /* 0x000fea0003800000 */
[C---:B------:R-:W-:Y:S01]  /*7e90*/  ISETP.NE.AND P0, PT, R71.reuse, RZ, PT ;  /* 0x000000ff4700720c */ /* 0x040fe20003f05270 */
[----:B------:R-:W-:Y:S01]  /*7ea0*/  VIADD R9, R71, 0xffffffff ;  /* 0xffffffff47097836 */ /* 0x000fe20000000000 */
[----:B------:R-:W-:Y:S01]  /*7eb0*/  IADD3 R7, PT, PT, R7, R6, -R3 ;  /* 0x0000000607077210 */ /* 0x000fe20007ffe803 */
[----:B------:R-:W-:Y:S02]  /*7ec0*/  IMAD.U32 R8, R52, 0x10000, RZ ;  /* 0x0001000034087824 */ /* 0x000fe400078e00ff */
[----:B------:R-:W-:Y:S01]  /*7ed0*/  IMAD.U32 R6, R3, 0x10000, RZ ;  /* 0x0001000003067824 */ /* 0x000fe200078e00ff */
[----:B------:R-:W-:Y:S01]  /*7ee0*/  SEL R9, R9, 0x1ff, P0 ;  /* 0x000001ff09097807 */ /* 0x000fe20000000000 */
[----:B------:R-:W-:Y:S01]  /*7ef0*/  IMAD R10, R7, 0x4, R4 ;  /* 0x00000004070a7824 */ /* 0x000fe200078e0204 */
[----:B------:R-:W-:Y:S01]  /*7f00*/  LOP3.LUT R8, R8, R5, RZ, 0xfc, !PT ;  /* 0x0000000508087212 */ /* 0x000fe200078efcff */
[----:B------:R-:W-:-:S02]  /*7f10*/  IMAD R11, R3, 0x4, R0 ;  /* 0x00000004030b7824 */ /* 0x000fc400078e0200 */
[----:B------:R-:W-:Y:S02]  /*7f20*/  IMAD R15, R9, 0x4, R0 ;  /* 0x00000004090f7824 */ /* 0x000fe400078e0200 */
[----:B------:R-:W-:Y:S01]  /*7f30*/  @P0 LOP3.LUT R8, R7, R6, RZ, 0xfc, !PT ;  /* 0x0000000607080212 */ /* 0x000fe200078efcff */
[----:B------:R-:W-:-:S04]  /*7f40*/  IMAD.IADD R14, R52, 0x1, R7 ;  /* 0x00000001340e7824 */ /* 0x000fc800078e0207 */
[----:B------:R-:W-:Y:S01]  /*7f50*/  STS [R15], R8 ;  /* 0x000000080f007388 */ /* 0x000fe20000000800 */
[----:B------:R-:W-:Y:S01]  /*7f60*/  IMAD.IADD R49, R3, 0x1, R14 ;  /* 0x0000000103317824 */ /* 0x000fe200078e020e */
        /* <DEDUP_REMOVED lines=387> */
[----:B------:R-:W1:Y:S01]  /*97a0*/  LDS.128 R12, [R0+0x30] ;  /* 0x00003000000c7984 */ /* 0x000e620000000c00 */
[----:B------:R-:W-:Y:S01]  /*97b0*/  ISETP.NE.AND P0, PT, R74, 0x5, PT ;  /* 0x000000054a00780c */ /* 0x000fe20003f05270 */
[----:B------:R-:W-:-:S03]  /*97c0*/  IMAD.IADD R6, R6, 0x1, R5 ;  /* 0x0000000106067824 */ /* 0x000fc600078e0205 */
[----:B------:R-:W-:Y:S01]  /*97d0*/  SEL R2, R4, R2, !P0 ;  /* 0x0000000204027207 */ /* 0x000fe20004000000 */
[----:B------:R-:W-:Y:S01]  /*97e0*/  IMAD.IADD R7, R7, 0x1, R6 ;  /* 0x0000000107077824 */ /* 0x000fe200078e0206 */
[----:B------:R-:W-:Y:S01]  /*97f0*/  ISETP.NE.AND P0, PT, R74, 0x6, PT ;  /* 0x000000064a00780c */ /* 0x000fe20003f05270 */
[----:B------:R-:W-:-:S03]  /*9800*/  IMAD.MOV.U32 R4, RZ, RZ, RZ ;  /* 0x000000ffff047224 */ /* 0x000fc600078e00ff */
[----:B------:R-:W-:Y:S02]  /*9810*/  SEL R2, R5, R2, !P0 ;  /* 0x0000000205027207 */ /* 0x000fe40004000000 */
[----:B------:R-:W-:-:S04]  /*9820*/  ISETP.NE.AND P0, PT, R74, 0x7, PT ;  /* 0x000000074a00780c */ /* 0x000fc80003f05270 */
[----:B------:R-:W-:Y:S02]  /*9830*/  SEL R2, R6, R2, !P0 ;  /* 0x0000000206027207 */ /* 0x000fe40004000000 */
[C---:B------:R-:W-:Y:S02]  /*9840*/  ISETP.NE.AND P0, PT, R74.reuse, 0x8, PT ;  /* 0x000000084a00780c */ /* 0x040fe40003f05270 */
[----:B------:R-:W-:Y:S02]  /*9850*/  SEL R6, R3, RZ, P2 ;  /* 0x000000ff03067207 */ /* 0x000fe40001000000 */
        /* <DEDUP_REMOVED lines=9> */
[----:B------:R-:W-:-:S03]  /*98f0*/  ISETP.NE.AND P0, PT, R74, 0xb, PT ;  /* 0x0000000b4a00780c */ /* 0x000fc60003f05270 */
[----:B-1----:R-:W-:Y:S01]  /*9900*/  IMAD.IADD R12, R11, 0x1, R12 ;  /* 0x000000010b0c7824 */ /* 0x002fe200078e020c */
[----:B------:R-:W-:Y:S02]  /*9910*/  SEL R2, R10, R2, !P0 ;  /* 0x000000020a027207 */ /* 0x000fe40004000000 */
[----:B------:R-:W-:Y:S01]  /*9920*/  ISETP.NE.AND P0, PT, R74, 0xc, PT ;  /* 0x0000000c4a00780c */ /* 0x000fe20003f05270 */
[----:B------:R-:W-:-:S03]  /*9930*/  IMAD.IADD R13, R13, 0x1, R12 ;  /* 0x000000010d0d7824 */ /* 0x000fc600078e020c */
[----:B------:R-:W-:Y:S01]  /*9940*/  SEL R2, R11, R2, !P0 ;  /* 0x000000020b027207 */ /* 0x000fe20004000000 */
[----:B------:R-:W-:Y:S01]  /*9950*/  IMAD.IADD R14, R14, 0x1, R13 ;  /* 0x000000010e0e7824 */ /* 0x000fe200078e020d */
[----:B------:R-:W-:Y:S02]  /*9960*/  ISETP.NE.AND P0, PT, R74, 0xe, PT ;  /* 0x0000000e4a00780c */ /* 0x000fe40003f05270 */
[----:B------:R-:W-:Y:S02]  /*9970*/  SEL R2, R12, R2, !P1 ;  /* 0x000000020c027207 */ /* 0x000fe40004800000 */
[----:B------:R-:W-:Y:S02]  /*9980*/  ISETP.NE.AND P1, PT, R74, 0xf, PT ;  /* 0x0000000f4a00780c */ /* 0x000fe40003f25270 */
[----:B------:R-:W-:Y:S02]  /*9990*/  SEL R2, R13, R2, !P0 ;  /* 0x000000020d027207 */ /* 0x000fe40004000000 */
[----:B------:R-:W-:-:S02]  /*99a0*/  ISETP.GE.U32.AND P0, PT, R71, 0x20, PT ;  /* 0x000000204700780c */ /* 0x000fc40003f06070 */
[----:B------:R-:W-:-:S04]  /*99b0*/  SEL R2, R14, R2, !P1 ;  /* 0x000000020e027207 */ /* 0x000fc80004800000 */
[----:B------:R-:W-:Y:S01]  /*99c0*/  SEL R3, R2, RZ, P0 ;  /* 0x000000ff02037207 */ /* 0x000fe20000000000 */
[----:B------:R-:W-:-:S04]  /*99d0*/  IMAD.IADD R2, R15, 0x1, R14 ;  /* 0x000000010f027824 */ /* 0x000fc800078e020e */
[----:B------:R-:W-:Y:S01]  /*99e0*/  IMAD.IADD R5, R3, 0x1, R6 ;  /* 0x0000000103057824 */ /* 0x000fe200078e0206 */
[----:B------:R-:W-:Y:S06]  /*99f0*/  BRA `(.L_x_434) ;  /* 0x0000000c00cc7947 */ /* 0x000fec0003800000 */
.L_x_433:
        /* <DEDUP_REMOVED lines=84> */
.L_x_436:
[----:B------:R-:W-:Y:S05]  /*9f40*/  NANOSLEEP 0x1c2 ;  /* 0x000001c20000795d */ /* 0x000fea0003800000 */
[----:B------:R-:W-:Y:S01]  /*9f50*/  NOP ;  /* 0x0000000000007918 */ /* 0x000fe20000000000 */
.L_x_437:
        /* <DEDUP_REMOVED lines=11> */
.L_x_545:
[----:B------:R-:W-:Y:S05]  /*a010*/  @!P0 BRA `(.L_x_439) ;  /* 0x0000000000348947 */ /* 0x000fea0003800000 */
[----:B------:R-:W-:-:S13]  /*a020*/  ISETP.GT.U32.AND P1, PT, R8, 0x1f3, PT ;  /* 0x000001f30800780c */ /* 0x000fda0003f24070 */
.L_x_443:
[----:B------:R-:W-:Y:S05]  /*a030*/  YIELD ;  /* 0x0000000000007946 */ /* 0x000fea0003800000 */
[----:B------:R-:W-:Y:S05]  /*a040*/  @P1 BRA `(.L_x_440) ;  /* 0x0000000000081947 */ /* 0x000fea0003800000 */
[----:B------:R0:W-:Y:S06]  /*a050*/  MEMBAR.SC.CTA ;  /* 0x0000000000007992 */ /* 0x0001ec0000000000 */
[----:B0-----:R-:W-:Y:S05]  /*a060*/  BRA `(.L_x_441) ;  /* 0x0000000000087947 */ /* 0x001fea0003800000 */
.L_x_440:
[----:B------:R-:W-:Y:S05]  /*a070*/  NANOSLEEP 0x15e ;  /* 0x0000015e0000795d */ /* 0x000fea0003800000 */
[----:B------:R-:W-:Y:S01]  /*a080*/  NOP ;  /* 0x0000000000007918 */ /* 0x000fe20000000000 */
.L_x_441:
[----:B------:R-:W3:Y:S01]  /*a090*/  LD.E.64.STRONG.GPU R4, desc[UR6][R6.64+0x100] ;  /* 0x0001000606047980 */ /* 0x000ee2000c10fb00 */
[----:B------:R-:W-:Y:S01]  /*a0a0*/  UMOV UR4, 0xffffffff ;  /* 0xffffffff00047882 */ /* 0x000fe20000000000 */
[----:B---3--:R-:W-:Y:S02]  /*a0b0*/  ISETP.NE.AND P0, PT, R4, 0x63, PT ;  /* 0x000000630400780c */ /* 0x008fe40003f05270 */
[----:B------:R-:W-:Y:S11]  /*a0c0*/  BRA.DIV UR4, `(.L_x_442) ;  /* 0x0000004204647947 */ /* 0x000ff6000b800000 */
[----:B------:R-:W-:-:S13]  /*a0d0*/  VOTE.ANY P0, !P0 ;  /* 0x0000000000ff7806 */ /* 0x000fda0004000100 */
.L_x_548:
[----:B------:R-:W-:Y:S05]  /*a0e0*/  @P0 BRA `(.L_x_443) ;  /* 0xfffffffc00d00947 */ /* 0x000fea000383ffff */
.L_x_439:
        /* <DEDUP_REMOVED lines=42> */
.L_x_557:
[----:B------:R-:W-:Y:S05]  /*a390*/  @!P0 BRA `(.L_x_445) ;  /* 0x0000000000f48947 */ /* 0x000fea0003800000 */
[----:B------:R-:W-:-:S07]  /*a3a0*/  IMAD.MOV.U32 R9, RZ, RZ, R4 ;  /* 0x000000ffff097224 */ /* 0x000fce00078e0004 */
.L_x_453:
        /* <DEDUP_REMOVED lines=9> */
.L_x_560:
[----:B------:R-:W-:Y:S05]  /*a440*/  @!P0 BRA `(.L_x_447) ;  /* 0x0000000000388947 */ /* 0x000fea0003800000 */
.L_x_451:
[----:B------:R-:W-:Y:S05]  /*a450*/  YIELD ;  /* 0x0000000000007946 */ /* 0x000fea0003800000 */
[----:B------:R-:W0:Y:S02]  /*a460*/  LDCU UR4, c[0x0][0x370] ;  /* 0x00006e00ff0477ac */ /* 0x000e240008000800 */
[----:B0-----:R-:W-:-:S09]  /*a470*/  UISETP.GT.U32.AND UP0, UPT, UR4, 0x1f3, UPT ;  /* 0x000001f30400788c */ /* 0x001fd2000bf04070 */
[----:B------:R-:W-:Y:S05]  /*a480*/  BRA.U UP0, `(.L_x_448) ;  /* 0x0000000100087547 */ /* 0x000fea000b800000 */
[----:B------:R0:W-:Y:S06]  /*a490*/  MEMBAR.SC.CTA ;  /* 0x0000000000007992 */ /* 0x0001ec0000000000 */
[----:B0-----:R-:W-:Y:S05]  /*a4a0*/  BRA `(.L_x_449) ;  /* 0x0000000000087947 */ /* 0x001fea0003800000 */
.L_x_448:
[----:B------:R-:W-:Y:S05]  /*a4b0*/  NANOSLEEP 0x15e ;  /* 0x0000015e0000795d */ /* 0x000fea0003800000 */
[----:B------:R-:W-:Y:S01]  /*a4c0*/  NOP ;  /* 0x0000000000007918 */ /* 0x000fe20000000000 */
.L_x_449:
[----:B------:R-:W2:Y:S01]  /*a4d0*/  LD.E.64.STRONG.GPU R4, desc[UR6][R6.64+-0x100] ;  /* 0xffff000606047980 */ /* 0x000ea2000c10fb00 */
[----:B------:R-:W-:Y:S01]  /*a4e0*/  UMOV UR4, 0xffffffff ;  /* 0xffffffff00047882 */ /* 0x000fe20000000000 */
[----:B--2---:R-:W-:Y:S02]  /*a4f0*/  ISETP.NE.AND P0, PT, R4, 0x63, PT ;  /* 0x000000630400780c */ /* 0x004fe40003f05270 */
[----:B------:R-:W-:Y:S11]  /*a500*/  BRA.DIV UR4, `(.L_x_450) ;  /* 0x0000004204a87947 */ /* 0x000ff6000b800000 */
[----:B------:R-:W-:-:S13]  /*a510*/  VOTE.ANY P0, !P0 ;  /* 0x0000000000ff7806 */ /* 0x000fda0004000100 */
.L_x_563:
[----:B------:R-:W-:Y:S05]  /*a520*/  @P0 BRA `(.L_x_451) ;  /* 0xfffffffc00c80947 */ /* 0x000fea000383ffff */
.L_x_447:
        /* <DEDUP_REMOVED lines=35> */
.L_x_572:
[----:B------:R-:W-:Y:S05]  /*a760*/  @P0 BRA `(.L_x_453) ;  /* 0xfffffffc00100947 */ /* 0x000fea000383ffff */
.L_x_445:
[----:B------:R-:W0:Y:S01]  /*a770*/  S2R R71, SR_TID.X ;  /* 0x0000000000477919 */ /* 0x000e220000002100 */
[----:B------:R-:W-:-:S13]  /*a780*/  ISETP.NE.AND P1, PT, R72, RZ, PT ;  /* 0x000000ff4800720c */ /* 0x000fda0003f25270 */
[----:B------:R-:W1:Y:S01]  /*a790*/  @!P1 S2R R7, SR_CgaCtaId ;  /* 0x0000000000079919 */ /* 0x000e620000008800 */
[----:B------:R-:W-:Y:S02]  /*a7a0*/  @!P1 MOV R4, 0x400 ;  /* 0x0000040000049802 */ /* 0x000fe40000000f00 */
[----:B0-----:R-:W-:-:S13]  /*a7b0*/  ISETP.NE.AND P0, PT, R71, RZ, PT ;  /* 0x000000ff4700720c */ /* 0x001fda0003f05270 */
[----:B------:R-:W0:Y:S01]  /*a7c0*/  @!P0 S2R R5, SR_CgaCtaId ;  /* 0x0000000000058919 */ /* 0x000e220000008800 */
[----:B------:R-:W-:Y:S01]  /*a7d0*/  @!P0 MOV R0, 0x400 ;  /* 0x0000040000008802 */ /* 0x000fe20000000f00 */
[----:B------:R-:W-:Y:S01]  /*a7e0*/  @!P0 IMAD.IADD R15, R15, 0x1, R12 ;  /* 0x000000010f0f8824 */ /* 0x000fe200078e020c */
[----:B-1----:R-:W-:Y:S01]  /*a7f0*/  @!P1 LEA R7, R7, R4, 0x18 ;  /* 0x0000000407079211 */ /* 0x002fe200078ec0ff */
[----:B------:R-:W-:-:S05]  /*a800*/  @!P0 IMAD.MOV.U32 R14, RZ, RZ, 0x65 ;  /* 0x00000065ff0e8424 */ /* 0x000fca00078e00ff */
[----:B------:R1:W-:Y:S01]  /*a810*/  @!P0 ST.E.64.STRONG.GPU desc[UR6][R2.64+0x100], R14 ;  /* 0x0001000e02008985 */ /* 0x0003e2000c10fb06 */
[----:B0-----:R-:W-:Y:S01]  /*a820*/  @!P0 LEA R0, R5, R0, 0x18 ;  /* 0x0000000005008211 */ /* 0x001fe200078ec0ff */
[----:B------:R-:W-:Y:S02]  /*a830*/  IMAD.MOV.U32 R5, RZ, RZ, R10 ;  /* 0x000000ffff057224 */ /* 0x000fe400078e000a */
[----:B------:R-:W-:Y:S02]  /*a840*/  @!P1 IMAD.MOV.U32 R5, RZ, RZ, R12 ;  /* 0x000000ffff059224 */ /* 0x000fe400078e000c */
[----:B------:R1:W-:Y:S04]  /*a850*/  @!P0 STS [R0+0x68], R15 ;  /* 0x0000680f00008388 */ /* 0x0003e80000000800 */
[----:B------:R1:W-:Y:S04]  /*a860*/  @!P0 STS [R0+0x64], R12 ;  /* 0x0000640c00008388 */ /* 0x0003e80000000800 */
[----:B------:R1:W-:Y:S02]  /*a870*/  @!P1 STS [R7+0x50], R12 ;  /* 0x0000500c07009388 */ /* 0x0003e40000000800 */
.L_x_435:
[----:B------:R-:W-:Y:S05]  /*a880*/  WARPSYNC.ALL ;  /* 0x0000000000007948 */ /* 0x000fea0003800000 */
[----:B------:R-:W-:Y:S01]  /*a890*/  ISETP.NE.AND P0, PT, R71, RZ, PT ;  /* 0x000000ff4700720c */ /* 0x000fe20003f05270 */
[----:B------:R-:W0:Y:S08]  /*a8a0*/  S2UR UR5, SR_CgaCtaId ;  /* 0x00000000000579c3 */ /* 0x000e300000008800 */
[----:B------:R-:W-:Y:S06]  /*a8b0*/  BAR.SYNC.DEFER_BLOCKING 0x0 ;  /* 0x0000000000007b1d */ /* 0x000fec0000010000 */
[----:B------:R-:W-:-:S02]  /*a8c0*/  UMOV UR4, 0x400 ;  /* 0x0000040000047882 */ /* 0x000fc40000000000 */
[----:B0-----:R-:W-:-:S06]  /*a8d0*/  ULEA UR4, UR5, UR4, 0x18 ;  /* 0x0000000405047291 */ /* 0x001fcc000f8ec0ff */
[----:B-1----:R-:W-:-:S03]  /*a8e0*/  IMAD.U32 R0, RZ, RZ, UR4 ;  /* 0x00000004ff007e24 */ /* 0x002fc6000f8e00ff */
[----:B------:R-:W0:Y:S04]  /*a8f0*/  @P0 LDS R6, [UR4+0x50] ;  /* 0x00005004ff060984 */ /* 0x000e280008000800 */
[----:B------:R1:W2:Y:S04]  /*a900*/  LDS R4, [R0+0x64] ;  /* 0x0000640000047984 */ /* 0x0002a80000000800 */
[----:B------:R1:W3:Y:S02]  /*a910*/  LDS R2, [R0+0x6c] ;  /* 0x00006c0000027984 */ /* 0x0002e40000000800 */
[----:B01----:R-:W-:-:S07]  /*a920*/  @P0 IMAD.IADD R5, R5, 0x1, R6 ;  /* 0x0000000105050824 */ /* 0x003fce00078e0206 */
.L_x_434:
        /* <DEDUP_REMOVED lines=33> */
[----:B------:R-:W-:Y:S01]  /*ab40*/  @P0 STS [R6+0x800], R35 ;  /* 0x0008002306000388 */ /* 0x000fe20000000800 */
[C---:B------:R-:W-:Y:S02]  /*ab50*/  @P6 IMAD R75, R7.reuse, 0x4, R0 ;  /* 0x00000004074b6824 */ /* 0x040fe400078e0200 */
[----:B------:R-:W-:-:S03]  /*ab60*/  @P6 VIADD R5, R7, 0x1 ;  /* 0x0000000107056836 */ /* 0x000fc60000000000 */
[----:B------:R-:W-:Y:S01]  /*ab70*/  @P6 STS [R75+0x800], R34 ;  /* 0x000800224b006388 */ /* 0x000fe20000000800 */
[----:B------:R-:W-:Y:S01]  /*ab80*/  @P6 IMAD.MOV.U32 R7, RZ, RZ, R5 ;  /* 0x000000ffff076224 */ /* 0x000fe200078e0005 */
[----:B------:R-:W-:-:S13]  /*ab90*/  LOP3.LUT P6, R5, R60, 0x80, RZ, 0xc0, !PT ;  /* 0x000000803c057812 */ /* 0x000fda00078cc0ff */
[C---:B0-----:R-:W-:Y:S02]  /*aba0*/  @P6 IMAD R9, R7.reuse, 0x4, R0 ;  /* 0x0000000407096824 */ /* 0x041fe400078e0200 */
[----:B------:R-:W-:-:S03]  /*abb0*/  @P6 VIADD R8, R7, 0x1 ;  /* 0x0000000107086836 */ /* 0x000fc60000000000 */
[----:B------:R0:W-:Y:S01]  /*abc0*/  @P6 STS [R9+0x800], R32 ;  /* 0x0008002009006388 */ /* 0x0001e20000000800 */
[----:B------:R-:W-:Y:S01]  /*abd0*/  @P6 IMAD.MOV.U32 R7, RZ, RZ, R8 ;  /* 0x000000ffff076224 */ /* 0x000fe200078e0008 */
[----:B------:R-:W-:Y:S02]  /*abe0*/  LOP3.LUT P6, R60, R60, 0x100, RZ, 0xc0, !PT ;  /* 0x000001003c3c7812 */ /* 0x000fe400078cc0ff */
[----:B0-----:R-:W-:-:S11]  /*abf0*/  LOP3.LUT R32, R32, 0xffffff7f, RZ, 0xc0, !PT ;  /* 0xffffff7f20207812 */ /* 0x001fd600078ec0ff */
[C---:B------:R-:W-:Y:S02]  /*ac00*/  @P6 IMAD R10, R7.reuse, 0x4, R0 ;  /* 0x00000004070a6824 */ /* 0x040fe400078e0200 */
        /* <DEDUP_REMOVED lines=33> */
[----:B----4-:R-:W-:-:S13]  /*ae20*/  LOP3.LUT P6, R13, R56, 0x8000, RZ, 0xc0, !PT ;  /* 0x00008000380d7812 */ /* 0x010fda00078cc0ff */
[C---:B0-----:R-:W-:Y:S02]  /*ae30*/  @P6 IMAD R10, R7.reuse, 0x4, R0 ;  /* 0x00000004070a6824 */ /* 0x041fe400078e0200 */
        /* <DEDUP_REMOVED lines=8> */
[----:B-1----:R-:W-:-:S13]  /*aec0*/  LOP3.LUT P6, R14, R55, 0x20000, RZ, 0xc0, !PT ;  /* 0x00020000370e7812 */ /* 0x002fda00078cc0ff */
[C---:B--2---:R-:W-:Y:S02]  /*aed0*/  @P6 IMAD R22, R7.reuse, 0x4, R0 ;  /* 0x0000000407166824 */ /* 0x044fe400078e0200 */
        /* <DEDUP_REMOVED lines=8> */
[----:B------:R-:W-:Y:S01]  /*af60*/  @P6 LOP3.LUT R32, R32, 0x80, RZ, 0xfc, !PT ;  /* 0x0000008020206812 */ /* 0x000fe200078efcff */
[----:B0-----:R-:W-:Y:S06]  /*af70*/  @P6 BRA `(.L_x_455) ;  /* 0x0000000800406947 */ /* 0x001fec0003800000 */
        /* <DEDUP_REMOVED lines=20> */
.L_x_459:
        /* <DEDUP_REMOVED lines=10> */
.L_x_458:
[----:B------:R-:W-:-:S07]  /*b160*/  IMAD.MOV.U32 R15, RZ, RZ, R18 ;  /* 0x000000ffff0f7224 */ /* 0x000fce00078e0012 */
.L_x_457:
[----:B------:R-:W-:Y:S05]  /*b170*/  BSYNC.RECONVERGENT B1 ;  /* 0x0000000000017941 */ /* 0x000fea0003800200 */
.L_x_456:
[----:B0-----:R-:W-:-:S05]  /*b180*/  LOP3.LUT R7, RZ, R71, RZ, 0x33, !PT ;  /* 0x00000047ff077212 */ /* 0x001fca00078e33ff */
[----:B------:R-:W-:-:S05]  /*b190*/  IMAD.IADD R7, R7, 0x1, R2 ;  /* 0x0000000107077824 */ /* 0x000fca00078e0202 */
[----:B------:R-:W-:-:S13]  /*b1a0*/  ISETP.GE.U32.AND P6, PT, R7, 0x600, PT ;  /* 0x000006000700780c */ /* 0x000fda0003fc6070 */
[----:B------:R-:W-:Y:S05]  /*b1b0*/  @!P6 BRA `(.L_x_455) ;  /* 0x0000000400b0e947 */ /* 0x000fea0003800000 */
[----:B------:R-:W0:Y:S01]  /*b1c0*/  LDCU.64 UR4, c[0x0][0x3a8] ;  /* 0x00007500ff0477ac */ /* 0x000e220008000a00 */
[----:B------:R-:W-:Y:S01]  /*b1d0*/  IMAD.IADD R18, R2, 0x1, -R15 ;  /* 0x0000000102127824 */ /* 0x000fe200078e0a0f */
[----:B------:R-:W-:Y:S01]  /*b1e0*/  P2R R11, PR, RZ, 0x1 ;  /* 0x00000001ff0b7803 */ /* 0x000fe20000000000 */
[C---:B------:R-:W-:Y:S01]  /*b1f0*/  IMAD R10, R15.reuse, 0x4, R0 ;  /* 0x000000040f0a7824 */ /* 0x040fe200078e0200 */
[----:B------:R-:W-:Y:S01]  /*b200*/  PLOP3.LUT P0, PT, PT, PT, PT, 0x80, 0x8 ;  /* 0x000000000008781c */ /* 0x000fe20003f0f070 */
[----:B------:R-:W-:Y:S01]  /*b210*/  BSSY.RECONVERGENT B1, `(.L_x_460) ;  /* 0x000003c000017945 */ /* 0x000fe20003800200 */
[----:B------:R-:W-:Y:S01]  /*b220*/  ISETP.GT.AND P6, PT, R18, 0x1800, PT ;  /* 0x000018001200780c */ /* 0x000fe20003fc4270 */
[----:B------:R-:W-:Y:S01]  /*b230*/  IMAD.IADD R25, R15, 0x1, R4 ;  /* 0x000000010f197824 */ /* 0x000fe200078e0204 */
[----:B------:R-:W-:Y:S01]  /*b240*/  LOP3.LUT R32, R32, 0xfffffffe, RZ, 0xc0, !PT ;  /* 0xfffffffe20207812 */ /* 0x000fe200078ec0ff */
[----:B------:R-:W-:-:S08]  /*b250*/  VIADD R26, R10, 0x2000 ;  /* 0x000020000a1a7836 */ /* 0x000fd00000000000 */
[----:B------:R-:W-:Y:S01]  /*b260*/  @P0 LOP3.LUT R32, R32, 0x1, RZ, 0xfc, !PT ;  /* 0x0000000120200812 */ /* 0x000fe200078efcff */
[----:B0-----:R-:W-:Y:S01]  /*b270*/  UIADD3 UR4, UP0, UPT, UR4, 0x1000, URZ ;  /* 0x0000100004047890 */ /* 0x001fe2000ff1e0ff */
[----:B------:R-:W-:-:S03]  /*b280*/  ISETP.NE.AND P0, PT, R11, RZ, PT ;  /* 0x000000ff0b00720c */ /* 0x000fc60003f05270 */
[----:B------:R-:W-:Y:S02]  /*b290*/  UIADD3.X UR5, UPT, UPT, URZ, UR5, URZ, UP0, !UPT ;  /* 0x00000005ff057290 */ /* 0x000fe400087fe4ff */
[----:B------:R-:W-:-:S04]  /*b2a0*/  IMAD.U32 R6, RZ, RZ, UR4 ;  /* 0x00000004ff067e24 */ /* 0x000fc8000f8e00ff */
[----:B------:R-:W-:Y:S01]  /*b2b0*/  IMAD.U32 R7, RZ, RZ, UR5 ;  /* 0x00000005ff077e24 */ /* 0x000fe2000f8e00ff */
[----:B------:R-:W-:Y:S06]  /*b2c0*/  @!P6 BRA `(.L_x_461) ;  /* 0x0000000000c0e947 */ /* 0x000fec0003800000 */
[----:B------:R-:W-:Y:S01]  /*b2d0*/  PLOP3.LUT P6, PT, PT, PT, PT, 0x8, 0x80 ;  /* 0x000000000080781c */ /* 0x000fe20003fce170 */
[----:B------:R-:W-:Y:S01]  /*b2e0*/  VIADD R34, R2, 0xffffe800 ;  /* 0xffffe80002227836 */ /* 0x000fe20000000000 */
[----:B------:R-:W-:-:S11]  /*b2f0*/  LOP3.LUT R32, R32, 0xfffffffe, RZ, 0xc0, !PT ;  /* 0xfffffffe20207812 */ /* 0x000fd600078ec0ff */
[----:B------:R-:W-:-:S07]  /*b300*/  @P6 LOP3.LUT R32, R32, 0x1, RZ, 0xfc, !PT ;  /* 0x0000000120206812 */ /* 0x000fce00078efcff */
.L_x_462:
        /* <DEDUP_REMOVED lines=44> */
.L_x_461:
[----:B------:R-:W-:Y:S05]  /*b5d0*/  BSYNC.RECONVERGENT B1 ;  /* 0x0000000000017941 */ /* 0x000fea0003800200 */
.L_x_460:
        /* <DEDUP_REMOVED lines=8> */
[----:B------:R-:W1:Y:S01]  /*b660*/  LDS R29, [R26+-0x1000] ;  /* 0xfff000001a1d7984 */ /* 0x000e620000000800 */
[----:B------:R-:W-:Y:S02]  /*b670*/  LOP3.LUT R32, R32, 0xfffffffe, RZ, 0xc0, !PT ;  /* 0xfffffffe20207812 */ /* 0x000fe400078ec0ff */
[----:B------:R-:W-:Y:S01]  /*b680*/  IMAD.WIDE R18, R19, 0x4, R6 ;  /* 0x0000000413127825 */ /* 0x000fe200078e0206 */
[----:B------:R-:W2:Y:S03]  /*b690*/  LDS R31, [R26+-0x800] ;  /* 0xfff800001a1f7984 */ /* 0x000ea60000000800 */
[----:B------:R-:W-:Y:S01]  /*b6a0*/  VIADD R15, R15, 0x1000 ;  /* 0x000010000f0f7836 */ /* 0x000fe20000000000 */
[----:B------:R-:W3:Y:S01]  /*b6b0*/  LDS R35, [R26] ;  /* 0x000000001a237984 */ /* 0x000ee20000000800 */
[----:B------:R-:W-:-:S02]  /*b6c0*/  VIADD R25, R25, 0x1000 ;  /* 0x0000100019197836 */ /* 0x000fc40000000000 */
[----:B------:R-:W-:Y:S01]  /*b6d0*/  @P6 LOP3.LUT R32, R32, 0x1, RZ, 0xfc, !PT ;  /* 0x0000000120206812 */ /* 0x000fe200078efcff */
        /* <DEDUP_REMOVED lines=13> */
.L_x_464:
[----:B------:R-:W-:Y:S05]  /*b7b0*/  BSYNC.RECONVERGENT B1 ;  /* 0x0000000000017941 */ /* 0x000fea0003800200 */
.L_x_463:
[----:B------:R-:W-:-:S04]  /*b7c0*/  LOP3.LUT P6, RZ, R32, 0x1, RZ, 0xc0, !PT ;  /* 0x0000000120ff7812 */ /* 0x000fc800078cc0ff */
        /* <DEDUP_REMOVED lines=11> */
.L_x_455:
[----:B------:R-:W-:Y:S05]  /*b880*/  BSYNC.RECONVERGENT B0 ;  /* 0x0000000000007941 */ /* 0x000fea0003800200 */
.L_x_454:
[----:B------:R-:W1:Y:S01]  /*b890*/  LDCU.64 UR4, c[0x0][0x390] ;  /* 0x00007200ff0477ac */ /* 0x000e620008000a00 */
[C---:B----4-:R-:W-:Y:S01]  /*b8a0*/  IADD3 R7, P6, PT, R54.reuse, R71, RZ ;  /* 0x0000004736077210 */ /* 0x050fe20007fde0ff */
[----:B------:R-:W-:Y:S03]  /*b8b0*/  BSSY.RECONVERGENT B0, `(.L_x_465) ;  /* 0x0000012000007945 */ /* 0x000fe60003800200 */
[----:B------:R-:W-:Y:S02]  /*b8c0*/  LEA.HI.X.SX32 R54, R54, RZ, 0x1, P6 ;  /* 0x000000ff36367211 */ /* 0x000fe400030f0eff */
[----:B-1----:R-:W-:-:S04]  /*b8d0*/  LEA R6, P6, R7, UR4, 0x2 ;  /* 0x0000000407067c11 */ /* 0x002fc8000f8c10ff */
[----:B------:R-:W-:Y:S02]  /*b8e0*/  LEA.HI.X R7, R7, UR5, R54, 0x2, P6 ;  /* 0x0000000507077c11 */ /* 0x000fe4000b0f1436 */
[----:B------:R-:W-:-:S13]  /*b8f0*/  ISETP.GE.AND P6, PT, R71, R51, PT ;  /* 0x000000334700720c */ /* 0x000fda0003fc6270 */
[----:B------:R-:W-:Y:S05]  /*b900*/  @P6 BRA `(.L_x_466) ;  /* 0x0000000000306947 */ /* 0x000fea0003800000 */
[----:B------:R-:W-:Y:S02]  /*b910*/  ISETP.GE.AND P6, PT, R71, R52, PT ;  /* 0x000000344700720c */ /* 0x000fe40003fc6270 */
[----:B0-----:R-:W-:-:S11]  /*b920*/  P2R R19, PR, RZ, 0x1 ;  /* 0x00000001ff137803 */ /* 0x001fd60000000000 */
[----:B------:R1:W5:Y:S01]  /*b930*/  @!P6 LDG.E R35, desc[UR6][R6.64] ;  /* 0x000000060623e981 */ /* 0x000362000c1e1900 */
[----:B------:R-:W-:-:S05]  /*b940*/  @P6 IMAD.IADD R10, R71, 0x1, -R52 ;  /* 0x00000001470a6824 */ /* 0x000fca00078e0a34 */
[----:B------:R-:W-:Y:S02]  /*b950*/  @P6 SHF.R.S32.HI R18, RZ, 0x1f, R10 ;  /* 0x0000001fff126819 */ /* 0x000fe4000001140a */
[C---:B------:R-:W-:Y:S02]  /*b960*/  @P6 IADD3 R15, P0, PT, R53.reuse, R10, RZ ;  /* 0x0000000a350f6210 */ /* 0x040fe40007f1e0ff */
[----:B------:R-:W0:Y:S02]  /*b970*/  @P6 LDC.64 R10, c[0x0][0x398] ;  /* 0x0000e600ff0a6b82 */ /* 0x000e240000000a00 */
[----:B------:R-:W-:Y:S02]  /*b980*/  @P6 LEA.HI.X.SX32 R18, R53, R18, 0x1, P0 ;  /* 0x0000001235126211 */ /* 0x000fe400000f0eff */
[----:B0-----:R-:W-:-:S04]  /*b990*/  @P6 LEA R10, P0, R15, R10, 0x2 ;  /* 0x0000000a0f0a6211 */ /* 0x001fc800078010ff */
[----:B------:R-:W-:Y:S02]  /*b9a0*/  @P6 LEA.HI.X R11, R15, R11, R18, 0x2, P0 ;  /* 0x0000000b0f0b6211 */ /* 0x000fe400000f1412 */
[----:B------:R-:W-:-:S03]  /*b9b0*/  ISETP.NE.AND P0, PT, R19, RZ, PT ;  /* 0x000000ff1300720c */ /* 0x000fc60003f05270 */
[----:B------:R1:W5:Y:S10]  /*b9c0*/  @P6 LDG.E R35, desc[UR6][R10.64] ;  /* 0x000000060a236981 */ /* 0x000374000c1e1900 */
.L_x_466:
[----:B------:R-:W-:Y:S05]  /*b9d0*/  BSYNC.RECONVERGENT B0 ;  /* 0x0000000000007941 */ /* 0x000fea0003800200 */
.L_x_465:
[----:B------:R-:W2:Y:S01]  /*b9e0*/  LDCU.64 UR4, c[0x0][0x398] ;  /* 0x00007300ff0477ac */ /* 0x000ea20008000a00 */
[----:B------:R-:W-:Y:S01]  /*b9f0*/  P2R R15, PR, RZ, 0x1 ;  /* 0x00000001ff0f7803 */ /* 0x000fe20000000000 */
[----:B------:R-:W-:Y:S01]  /*ba00*/  BSSY.RECONVERGENT B0, `(.L_x_467) ;  /* 0x000000e000007945 */ /* 0x000fe20003800200 */
[----:B01----:R-:W-:Y:S02]  /*ba10*/  SHF.R.S32.HI R11, RZ, 0x1f, R53 ;  /* 0x0000001fff0b7819 */ /* 0x003fe40000011435 */
[--C-:B------:R-:W-:Y:S02]  /*ba20*/  SHF.R.S32.HI R10, RZ, 0x1f, R52.reuse ;  /* 0x0000001fff0a7819 */ /* 0x100fe40000011434 */
[----:B------:R-:W-:-:S04]  /*ba30*/  IADD3 R53, P0, P6, R53, R71, -R52 ;  /* 0x0000004735357210 */ /* 0x000fc80007e1e834 */
[----:B------:R-:W-:Y:S02]  /*ba40*/  IADD3.X R18, PT, PT, R11, RZ, ~R10, P0, P6 ;  /* 0x000000ff0b127210 */ /* 0x000fe400007ecc0a */
[----:B------:R-:W-:Y:S01]  /*ba50*/  ISETP.NE.AND P0, PT, R15, RZ, PT ;  /* 0x000000ff0f00720c */ /* 0x000fe20003f05270 */
[----:B------:R-:W-:Y:S01]  /*ba60*/  VIADD R15, R71, 0x200 ;  /* 0x00000200470f7836 */ /* 0x000fe20000000000 */
[----:B--2---:R-:W-:-:S04]  /*ba70*/  LEA R10, P6, R53, UR4, 0x2 ;  /* 0x00000004350a7c11 */ /* 0x004fc8000f8c10ff */
[----:B------:R-:W-:Y:S02]  /*ba80*/  LEA.HI.X R11, R53, UR5, R18, 0x2, P6 ;  /* 0x00000005350b7c11 */ /* 0x000fe4000b0f1412 */
[----:B------:R-:W-:-:S13]  /*ba90*/  ISETP.GE.AND P6, PT, R15, R51, PT ;  /* 0x000000330f00720c */ /* 0x000fda0003fc6270 */
[----:B------:R-:W-:Y:S05]  /*baa0*/  @P6 BRA `(.L_x_468) ;  /* 0x00000000000c6947 */ /* 0x000fea0003800000 */
[----:B------:R-:W-:-:S13]  /*bab0*/  ISETP.GE.AND P6, PT, R15, R52, PT ;  /* 0x000000340f00720c */ /* 0x000fda0003fc6270 */
[----:B------:R0:W5:Y:S04]  /*bac0*/  @P6 LDG.E R53, desc[UR6][R10.64+0x800] ;  /* 0x000800060a356981 */ /* 0x000168000c1e1900 */
[----:B------:R0:W5:Y:S02]  /*bad0*/  @!P6 LDG.E R53, desc[UR6][R6.64+0x800] ;  /* 0x000800060635e981 */ /* 0x000164000c1e1900 */
.L_x_468:
[----:B------:R-:W-:Y:S05]  /*bae0*/  BSYNC.RECONVERGENT B0 ;  /* 0x0000000000007941 */ /* 0x000fea0003800200 */
.L_x_467:
[----:B------:R-:W-:Y:S01]  /*baf0*/  LOP3.LUT R15, R71, 0x400, RZ, 0xfc, !PT ;  /* 0x00000400470f7812 */ /* 0x000fe200078efcff */
[----:B------:R-:W-:Y:S03]  /*bb00*/  BSSY.RECONVERGENT B0, `(.L_x_469) ;  /* 0x0000006000007945 */ /* 0x000fe60003800200 */
[----:B------:R-:W-:-:S13]  /*bb10*/  ISETP.GE.AND P6, PT, R15, R51, PT ;  /* 0x000000330f00720c */ /* 0x000fda0003fc6270 */
[----:B------:R-:W-:Y:S05]  /*bb20*/  @P6 BRA `(.L_x_470) ;  /* 0x00000000000c6947 */ /* 0x000fea0003800000 */
[----:B------:R-:W-:-:S13]  /*bb30*/  ISETP.GE.AND P6, PT, R15, R52, PT ;  /* 0x000000340f00720c */ /* 0x000fda0003fc6270 */
[----:B------:R1:W5:Y:S04]  /*bb40*/  @P6 LDG.E R61, desc[UR6][R10.64+0x1000] ;  /* 0x001000060a3d6981 */ /* 0x000368000c1e1900 */
[----:B------:R1:W5:Y:S02]  /*bb50*/  @!P6 LDG.E R61, desc[UR6][R6.64+0x1000] ;  /* 0x00100006063de981 */ /* 0x000364000c1e1900 */
.L_x_470:
[----:B------:R-:W-:Y:S05]  /*bb60*/  BSYNC.RECONVERGENT B0 ;  /* 0x0000000000007941 */ /* 0x000fea0003800200 */
.L_x_469:
[----:B------:R-:W-:Y:S01]  /*bb70*/  VIADD R15, R71, 0x600 ;  /* 0x00000600470f7836 */ /* 0x000fe20000000000 */
[----:B------:R-:W-:Y:S04]  /*bb80*/  BSSY.RECONVERGENT B0, `(.L_x_471) ;  /* 0x0000006000007945 */ /* 0x000fe80003800200 */
[----:B------:R-:W-:-:S13]  /*bb90*/  ISETP.GE.AND P6, PT, R15, R51, PT ;  /* 0x000000330f00720c */ /* 0x000fda0003fc6270 */
[----:B------:R-:W-:Y:S05]  /*bba0*/  @P6 BRA `(.L_x_472) ;  /* 0x00000000000c6947 */ /* 0x000fea0003800000 */
[----:B------:R-:W-:-:S13]  /*bbb0*/  ISETP.GE.AND P6, PT, R15, R52, PT ;  /* 0x000000340f00720c */ /* 0x000fda0003fc6270 */
[----:B------:R2:W5:Y:S04]  /*bbc0*/  @P6 LDG.E R73, desc[UR6][R10.64+0x1800] ;  /* 0x001800060a496981 */ /* 0x000568000c1e1900 */
[----:B------:R2:W5:Y:S02]  /*bbd0*/  @!P6 LDG.E R73, desc[UR6][R6.64+0x1800] ;  /* 0x001800060649e981 */ /* 0x000564000c1e1900 */
.L_x_472:
[----:B------:R-:W-:Y:S05]  /*bbe0*/  BSYNC.RECONVERGENT B0 ;  /* 0x0000000000007941 */ /* 0x000fea0003800200 */
.L_x_471:
[----:B------:R-:W-:Y:S01]  /*bbf0*/  LOP3.LUT R15, R71, 0x800, RZ, 0xfc, !PT ;  /* 0x00000800470f7812 */ /* 0x000fe200078efcff */
[----:B------:R-:W-:Y:S03]  /*bc00*/  BSSY.RECONVERGENT B0, `(.L_x_473) ;  /* 0x0000006000007945 */ /* 0x000fe60003800200 */
[----:B------:R-:W-:-:S13]  /*bc10*/  ISETP.GE.AND P6, PT, R15, R51, PT ;  /* 0x000000330f00720c */ /* 0x000fda0003fc6270 */
[----:B------:R-:W-:Y:S05]  /*bc20*/  @P6 BRA `(.L_x_474) ;  /* 0x00000000000c6947 */ /* 0x000fea0003800000 */
[----:B------:R-:W-:-:S13]  /*bc30*/  ISETP.GE.AND P6, PT, R15, R52, PT ;  /* 0x000000340f00720c */ /* 0x000fda0003fc6270 */
[----:B------:R3:W5:Y:S04]  /*bc40*/  @P6 LDG.E R75, desc[UR6][R10.64+0x2000] ;  /* 0x002000060a4b6981 */ /* 0x000768000c1e1900 */
[----:B------:R3:W5:Y:S02]  /*bc50*/  @!P6 LDG.E R75, desc[UR6][R6.64+0x2000] ;  /* 0x00200006064be981 */ /* 0x000764000c1e1900 */
.L_x_474:
[----:B------:R-:W-:Y:S05]  /*bc60*/  BSYNC.RECONVERGENT B0 ;  /* 0x0000000000007941 */ /* 0x000fea0003800200 */
.L_x_473:
[----:B------:R-:W-:Y:S01]  /*bc70*/  VIADD R15, R71, 0xa00 ;  /* 0x00000a00470f7836 */ /* 0x000fe20000000000 */
[----:B------:R-:W-:Y:S04]  /*bc80*/  BSSY.RECONVERGENT B0, `(.L_x_475) ;  /* 0x0000006000007945 */ /* 0x000fe80003800200 */
[----:B------:R-:W-:-:S13]  /*bc90*/  ISETP.GE.AND P6, PT, R15, R51, PT ;  /* 0x000000330f00720c */ /* 0x000fda0003fc6270 */
[----:B------:R-:W-:Y:S05]  /*bca0*/  @P6 BRA `(.L_x_476) ;  /* 0x00000000000c6947 */ /* 0x000fea0003800000 */
[----:B------:R-:W-:-:S13]  /*bcb0*/  ISETP.GE.AND P6, PT, R15, R52, PT ;  /* 0x000000340f00720c */ /* 0x000fda0003fc6270 */
[----:B------:R4:W5:Y:S04]  /*bcc0*/  @P6 LDG.E R77, desc[UR6][R10.64+0x2800] ;  /* 0x002800060a4d6981 */ /* 0x000968000c1e1900 */
[----:B------:R4:W5:Y:S02]  /*bcd0*/  @!P6 LDG.E R77, desc[UR6][R6.64+0x2800] ;  /* 0x00280006064de981 */ /* 0x000964000c1e1900 */
.L_x_476:
[----:B------:R-:W-:Y:S05]  /*bce0*/  BSYNC.RECONVERGENT B0 ;  /* 0x0000000000007941 */ /* 0x000fea0003800200 */
.L_x_475:
[----:B------:R-:W-:Y:S01]  /*bcf0*/  LOP3.LUT R15, R71, 0xc00, RZ, 0xfc, !PT ;  /* 0x00000c00470f7812 */ /* 0x000fe200078efcff */
[----:B------:R-:W-:Y:S03]  /*bd00*/  BSSY.RECONVERGENT B0, `(.L_x_477) ;  /* 0x0000006000007945 */ /* 0x000fe60003800200 */
[----:B------:R-:W-:-:S13]  /*bd10*/  ISETP.GE.AND P6, PT, R15, R51, PT ;  /* 0x000000330f00720c */ /* 0x000fda0003fc6270 */
[----:B------:R-:W-:Y:S05]  /*bd20*/  @P6 BRA `(.L_x_478) ;  /* 0x00000000000c6947 */ /* 0x000fea0003800000 */
[----:B------:R-:W-:-:S13]  /*bd30*/  ISETP.GE.AND P6, PT, R15, R52, PT ;  /* 0x000000340f00720c */ /* 0x000fda0003fc6270 */
[----:B------:R0:W5:Y:S04]  /*bd40*/  @P6 LDG.E R79, desc[UR6][R10.64+0x3000] ;  /* 0x003000060a4f6981 */ /* 0x000168000c1e1900 */
[----:B------:R0:W5:Y:S02]  /*bd50*/  @!P6 LDG.E R79, desc[UR6][R6.64+0x3000] ;  /* 0x00300006064fe981 */ /* 0x000164000c1e1900 */
.L_x_478:
[----:B------:R-:W-:Y:S05]  /*bd60*/  BSYNC.RECONVERGENT B0 ;  /* 0x0000000000007941 */ /* 0x000fea0003800200 */
.L_x_477:
[----:B------:R-:W-:Y:S01]  /*bd70*/  VIADD R15, R71, 0xe00 ;  /* 0x00000e00470f7836 */ /* 0x000fe20000000000 */
[----:B------:R-:W-:Y:S04]  /*bd80*/  BSSY.RECONVERGENT B0, `(.L_x_479) ;  /* 0x0000006000007945 */ /* 0x000fe80003800200 */
[----:B------:R-:W-:-:S13]  /*bd90*/  ISETP.GE.AND P6, PT, R15, R51, PT ;  /* 0x000000330f00720c */ /* 0x000fda0003fc6270 */
[----:B------:R-:W-:Y:S05]  /*bda0*/  @P6 BRA `(.L_x_480) ;  /* 0x00000000000c6947 */ /* 0x000fea0003800000 */
[----:B------:R-:W-:-:S13]  /*bdb0*/  ISETP.GE.AND P6, PT, R15, R52, PT ;  /* 0x000000340f00720c */ /* 0x000fda0003fc6270 */
[----:B------:R0:W5:Y:S04]  /*bdc0*/  @P6 LDG.E R81, desc[UR6][R10.64+0x3800] ;  /* 0x003800060a516981 */ /* 0x000168000c1e1900 */
[----:B------:R0:W5:Y:S02]  /*bdd0*/  @!P6 LDG.E R81, desc[UR6][R6.64+0x3800] ;  /* 0x003800060651e981 */ /* 0x000164000c1e1900 */
.L_x_480:
[----:B------:R-:W-:Y:S05]  /*bde0*/  BSYNC.RECONVERGENT B0 ;  /* 0x0000000000007941 */ /* 0x000fea0003800200 */
.L_x_479:
[----:B------:R-:W-:Y:S01]  /*bdf0*/  LOP3.LUT R15, R71, 0x1000, RZ, 0xfc, !PT ;  /* 0x00001000470f7812 */ /* 0x000fe200078efcff */
[----:B------:R-:W-:Y:S03]  /*be00*/  BSSY.RECONVERGENT B0, `(.L_x_481) ;  /* 0x0000006000007945 */ /* 0x000fe60003800200 */
[----:B------:R-:W-:-:S13]  /*be10*/  ISETP.GE.AND P6, PT, R15, R51, PT ;  /* 0x000000330f00720c */ /* 0x000fda0003fc6270 */
[----:B------:R-:W-:Y:S05]  /*be20*/  @P6 BRA `(.L_x_482) ;  /* 0x00000000000c6947 */ /* 0x000fea0003800000 */
[----:B------:R-:W-:-:S13]  /*be30*/  ISETP.GE.AND P6, PT, R15, R52, PT ;  /* 0x000000340f00720c */ /* 0x000fda0003fc6270 */
[----:B------:R0:W5:Y:S04]  /*be40*/  @P6 LDG.E R83, desc[UR6][R10.64+0x4000] ;  /* 0x004000060a536981 */ /* 0x000168000c1e1900 */
[----:B------:R0:W5:Y:S02]  /*be50*/  @!P6 LDG.E R83, desc[UR6][R6.64+0x4000] ;  /* 0x004000060653e981 */ /* 0x000164000c1e1900 */
.L_x_482:
[----:B------:R-:W-:Y:S05]  /*be60*/  BSYNC.RECONVERGENT B0 ;  /* 0x0000000000007941 */ /* 0x000fea0003800200 */
.L_x_481:
[----:B------:R-:W-:Y:S01]  /*be70*/  VIADD R15, R71, 0x1200 ;  /* 0x00001200470f7836 */ /* 0x000fe20000000000 */
[----:B------:R-:W-:Y:S04]  /*be80*/  BSSY.RECONVERGENT B0, `(.L_x_483) ;  /* 0x0000006000007945 */ /* 0x000fe80003800200 */
[----:B------:R-:W-:-:S13]  /*be90*/  ISETP.GE.AND P6, PT, R15, R51, PT ;  /* 0x000000330f00720c */ /* 0x000fda0003fc6270 */
[----:B------:R-:W-:Y:S05]  /*bea0*/  @P6 BRA `(.L_x_484) ;  /* 0x00000000000c6947 */ /* 0x000fea0003800000 */
[----:B------:R-:W-:-:S13]  /*beb0*/  ISETP.GE.AND P6, PT, R15, R52, PT ;  /* 0x000000340f00720c */ /* 0x000fda0003fc6270 */
[----:B------:R0:W5:Y:S04]  /*bec0*/  @P6 LDG.E R85, desc[UR6][R10.64+0x4800] ;  /* 0x004800060a556981 */ /* 0x000168000c1e1900 */
[----:B------:R0:W5:Y:S02]  /*bed0*/  @!P6 LDG.E R85, desc[UR6][R6.64+0x4800] ;  /* 0x004800060655e981 */ /* 0x000164000c1e1900 */
.L_x_484:
[----:B------:R-:W-:Y:S05]  /*bee0*/  BSYNC.RECONVERGENT B0 ;  /* 0x0000000000007941 */ /* 0x000fea0003800200 */
.L_x_483:
[----:B------:R-:W-:Y:S01]  /*bef0*/  LOP3.LUT R15, R71, 0x1400, RZ, 0xfc, !PT ;  /* 0x00001400470f7812 */ /* 0x000fe200078efcff */
[----:B------:R-:W-:Y:S03]  /*bf00*/  BSSY.RECONVERGENT B0, `(.L_x_485) ;  /* 0x0000006000007945 */ /* 0x000fe60003800200 */
[----:B------:R-:W-:-:S13]  /*bf10*/  ISETP.GE.AND P6, PT, R15, R51, PT ;  /* 0x000000330f00720c */ /* 0x000fda0003fc6270 */
[----:B------:R-:W-:Y:S05]  /*bf20*/  @P6 BRA `(.L_x_486) ;  /* 0x00000000000c6947 */ /* 0x000fea0003800000 */
[----:B------:R-:W-:-:S13]  /*bf30*/  ISETP.GE.AND P6, PT, R15, R52, PT ;  /* 0x000000340f00720c */ /* 0x000fda0003fc6270 */
[----:B------:R0:W5:Y:S04]  /*bf40*/  @P6 LDG.E R87, desc[UR6][R10.64+0x5000] ;  /* 0x005000060a576981 */ /* 0x000168000c1e1900 */
[----:B------:R0:W5:Y:S02]  /*bf50*/  @!P6 LDG.E R87, desc[UR6][R6.64+0x5000] ;  /* 0x005000060657e981 */ /* 0x000164000c1e1900 */
.L_x_486:
[----:B------:R-:W-:Y:S05]  /*bf60*/  BSYNC.RECONVERGENT B0 ;  /* 0x0000000000007941 */ /* 0x000fea0003800200 */
.L_x_485:
[----:B------:R-:W-:Y:S01]  /*bf70*/  VIADD R15, R71, 0x1600 ;  /* 0x00001600470f7836 */ /* 0x000fe20000000000 */
[----:B------:R-:W-:Y:S04]  /*bf80*/  BSSY.RECONVERGENT B0, `(.L_x_487) ;  /* 0x0000006000007945 */ /* 0x000fe80003800200 */
[----:B------:R-:W-:-:S13]  /*bf90*/  ISETP.GE.AND P6, PT, R15, R51, PT ;  /* 0x000000330f00720c */ /* 0x000fda0003fc6270 */
[----:B------:R-:W-:Y:S05]  /*bfa0*/  @P6 BRA `(.L_x_488) ;  /* 0x00000000000c6947 */ /* 0x000fea0003800000 */
[----:B------:R-:W-:-:S13]  /*bfb0*/  ISETP.GE.AND P6, PT, R15, R52, PT ;  /* 0x000000340f00720c */ /* 0x000fda0003fc6270 */
[----:B------:R0:W5:Y:S04]  /*bfc0*/  @P6 LDG.E R31, desc[UR6][R10.64+0x5800] ;  /* 0x005800060a1f6981 */ /* 0x000168000c1e1900 */
[----:B------:R0:W5:Y:S02]  /*bfd0*/  @!P6 LDG.E R31, desc[UR6][R6.64+0x5800] ;  /* 0x00580006061fe981 */ /* 0x000164000c1e1900 */
.L_x_488:
[----:B------:R-:W-:Y:S05]  /*bfe0*/  BSYNC.RECONVERGENT B0 ;  /* 0x0000000000007941 */ /* 0x000fea0003800200 */
.L_x_487:
[----:B------:R-:W-:Y:S01]  /*bff0*/  LOP3.LUT R15, R71, 0x1800, RZ, 0xfc, !PT ;  /* 0x00001800470f7812 */ /* 0x000fe200078efcff */
[----:B------:R-:W-:Y:S03]  /*c000*/  BSSY.RECONVERGENT B0, `(.L_x_489) ;  /* 0x0000006000007945 */ /* 0x000fe60003800200 */
[----:B------:R-:W-:-:S13]  /*c010*/  ISETP.GE.AND P6, PT, R15, R51, PT ;  /* 0x000000330f00720c */ /* 0x000fda0003fc6270 */
[----:B------:R-:W-:Y:S05]  /*c020*/  @P6 BRA `(.L_x_490) ;  /* 0x00000000000c6947 */ /* 0x000fea0003800000 */
[----:B------:R-:W-:-:S13]  /*c030*/  ISETP.GE.AND P6, PT, R15, R52, PT ;  /* 0x000000340f00720c */ /* 0x000fda0003fc6270 */
[----:B------:R0:W5:Y:S04]  /*c040*/  @P6 LDG.E R29, desc[UR6][R10.64+0x6000] ;  /* 0x006000060a1d6981 */ /* 0x000168000c1e1900 */
[----:B------:R0:W5:Y:S02]  /*c050*/  @!P6 LDG.E R29, desc[UR6][R6.64+0x6000] ;  /* 0x00600006061de981 */ /* 0x000164000c1e1900 */
.L_x_490:
[----:B------:R-:W-:Y:S05]  /*c060*/  BSYNC.RECONVERGENT B0 ;  /* 0x0000000000007941 */ /* 0x000fea0003800200 */
.L_x_489:
[----:B------:R-:W-:Y:S01]  /*c070*/  VIADD R15, R71, 0x1a00 ;  /* 0x00001a00470f7836 */ /* 0x000fe20000000000 */
[----:B------:R-:W-:Y:S04]  /*c080*/  BSSY.RECONVERGENT B0, `(.L_x_491) ;  /* 0x0000006000007945 */ /* 0x000fe80003800200 */
[----:B------:R-:W-:-:S13]  /*c090*/  ISETP.GE.AND P6, PT, R15, R51, PT ;  /* 0x000000330f00720c */ /* 0x000fda0003fc6270 */
[----:B------:R-:W-:Y:S05]  /*c0a0*/  @P6 BRA `(.L_x_492) ;  /* 0x00000000000c6947 */ /* 0x000fea0003800000 */
[----:B------:R-:W-:-:S13]  /*c0b0*/  ISETP.GE.AND P6, PT, R15, R52, PT ;  /* 0x000000340f00720c */ /* 0x000fda0003fc6270 */
[----:B------:R0:W5:Y:S04]  /*c0c0*/  @P6 LDG.E R15, desc[UR6][R10.64+0x6800] ;  /* 0x006800060a0f6981 */ /* 0x000168000c1e1900 */
[----:B------:R0:W5:Y:S02]  /*c0d0*/  @!P6 LDG.E R15, desc[UR6][R6.64+0x6800] ;  /* 0x00680006060fe981 */ /* 0x000164000c1e1900 */
.L_x_492:
[----:B------:R-:W-:Y:S05]  /*c0e0*/  BSYNC.RECONVERGENT B0 ;  /* 0x0000000000007941 */ /* 0x000fea0003800200 */
.L_x_491:
[----:B------:R-:W-:Y:S01]  /*c0f0*/  LOP3.LUT R18, R71, 0x1c00, RZ, 0xfc, !PT ;  /* 0x00001c0047127812 */ /* 0x000fe200078efcff */
[----:B------:R-:W-:Y:S03]  /*c100*/  BSSY.RECONVERGENT B0, `(.L_x_493) ;  /* 0x0000006000007945 */ /* 0x000fe60003800200 */
[----:B------:R-:W-:-:S13]  /*c110*/  ISETP.GE.AND P6, PT, R18, R51, PT ;  /* 0x000000331200720c */ /* 0x000fda0003fc6270 */
[----:B------:R-:W-:Y:S05]  /*c120*/  @P6 BRA `(.L_x_494) ;  /* 0x00000000000c6947 */ /* 0x000fea0003800000 */
[----:B------:R-:W-:-:S13]  /*c130*/  ISETP.GE.AND P6, PT, R18, R52, PT ;  /* 0x000000341200720c */ /* 0x000fda0003fc6270 */
[----:B------:R0:W5:Y:S04]  /*c140*/  @P6 LDG.E R18, desc[UR6][R10.64+0x7000] ;  /* 0x007000060a126981 */ /* 0x000168000c1e1900 */
[----:B------:R0:W5:Y:S02]  /*c150*/  @!P6 LDG.E R18, desc[UR6][R6.64+0x7000] ;  /* 0x007000060612e981 */ /* 0x000164000c1e1900 */
.L_x_494:
[----:B------:R-:W-:Y:S05]  /*c160*/  BSYNC.RECONVERGENT B0 ;  /* 0x0000000000007941 */ /* 0x000fea0003800200 */
.L_x_493:
[----:B------:R-:W-:Y:S01]  /*c170*/  VIADD R19, R71, 0x1e00 ;  /* 0x00001e0047137836 */ /* 0x000fe20000000000 */
[----:B------:R-:W-:Y:S04]  /*c180*/  BSSY.RECONVERGENT B0, `(.L_x_495) ;  /* 0x0000006000007945 */ /* 0x000fe80003800200 */
[----:B------:R-:W-:-:S13]  /*c190*/  ISETP.GE.AND P6, PT, R19, R51, PT ;  /* 0x000000331300720c */ /* 0x000fda0003fc6270 */
[----:B------:R-:W-:Y:S05]  /*c1a0*/  @P6 BRA `(.L_x_496) ;  /* 0x00000000000c6947 */ /* 0x000fea0003800000 */
[----:B------:R-:W-:-:S13]  /*c1b0*/  ISETP.GE.AND P6, PT, R19, R52, PT ;  /* 0x000000341300720c */ /* 0x000fda0003fc6270 */
[----:B------:R0:W5:Y:S04]  /*c1c0*/  @P6 LDG.E R19, desc[UR6][R10.64+0x7800] ;  /* 0x007800060a136981 */ /* 0x000168000c1e1900 */
[----:B------:R0:W5:Y:S02]  /*c1d0*/  @!P6 LDG.E R19, desc[UR6][R6.64+0x7800] ;  /* 0x007800060613e981 */ /* 0x000164000c1e1900 */
.L_x_496:
[----:B------:R-:W-:Y:S05]  /*c1e0*/  BSYNC.RECONVERGENT B0 ;  /* 0x0000000000007941 */ /* 0x000fea0003800200 */
.L_x_495:
[----:B------:R-:W-:Y:S01]  /*c1f0*/  LOP3.LUT R22, R71, 0x2000, RZ, 0xfc, !PT ;  /* 0x0000200047167812 */ /* 0x000fe200078efcff */
[----:B------:R-:W-:Y:S03]  /*c200*/  BSSY.RECONVERGENT B0, `(.L_x_497) ;  /* 0x0000006000007945 */ /* 0x000fe60003800200 */
[----:B------:R-:W-:-:S13]  /*c210*/  ISETP.GE.AND P6, PT, R22, R51, PT ;  /* 0x000000331600720c */ /* 0x000fda0003fc6270 */
[----:B------:R-:W-:Y:S05]  /*c220*/  @P6 BRA `(.L_x_498) ;  /* 0x00000000000c6947 */ /* 0x000fea0003800000 */
[----:B------:R-:W-:-:S13]  /*c230*/  ISETP.GE.AND P6, PT, R22, R52, PT ;  /* 0x000000341600720c */ /* 0x000fda0003fc6270 */
[----:B------:R0:W5:Y:S04]  /*c240*/  @P6 LDG.E R22, desc[UR6][R10.64+0x8000] ;  /* 0x008000060a166981 */ /* 0x000168000c1e1900 */
[----:B------:R0:W5:Y:S02]  /*c250*/  @!P6 LDG.E R22, desc[UR6][R6.64+0x8000] ;  /* 0x008000060616e981 */ /* 0x000164000c1e1900 */
.L_x_498:
[----:B------:R-:W-:Y:S05]  /*c260*/  BSYNC.RECONVERGENT B0 ;  /* 0x0000000000007941 */ /* 0x000fea0003800200 */
.L_x_497:
[----:B------:R-:W-:Y:S01]  /*c270*/  VIADD R23, R71, 0x2200 ;  /* 0x0000220047177836 */ /* 0x000fe20000000000 */
[----:B------:R-:W-:Y:S04]  /*c280*/  BSSY.RECONVERGENT B0, `(.L_x_499) ;  /* 0x0000006000007945 */ /* 0x000fe80003800200 */
[----:B------:R-:W-:-:S13]  /*c290*/  ISETP.GE.AND P6, PT, R23, R51, PT ;  /* 0x000000331700720c */ /* 0x000fda0003fc6270 */
[----:B------:R-:W-:Y:S05]  /*c2a0*/  @P6 BRA `(.L_x_500) ;  /* 0x00000000000c6947 */ /* 0x000fea0003800000 */
[----:B------:R-:W-:-:S13]  /*c2b0*/  ISETP.GE.AND P6, PT, R23, R52, PT ;  /* 0x000000341700720c */ /* 0x000fda0003fc6270 */
[----:B------:R0:W5:Y:S04]  /*c2c0*/  @P6 LDG.E R23, desc[UR6][R10.64+0x8800] ;  /* 0x008800060a176981 */ /* 0x000168000c1e1900 */
[----:B------:R0:W5:Y:S02]  /*c2d0*/  @!P6 LDG.E R23, desc[UR6][R6.64+0x8800] ;  /* 0x008800060617e981 */ /* 0x000164000c1e1900 */
.L_x_500:
[----:B------:R-:W-:Y:S05]  /*c2e0*/  BSYNC.RECONVERGENT B0 ;  /* 0x0000000000007941 */ /* 0x000fea0003800200 */
.L_x_499:
[----:B------:R-:W-:Y:S01]  /*c2f0*/  LOP3.LUT R25, R71, 0x2400, RZ, 0xfc, !PT ;  /* 0x0000240047197812 */ /* 0x000fe200078efcff */
[----:B------:R-:W-:Y:S03]  /*c300*/  BSSY.RECONVERGENT B0, `(.L_x_501) ;  /* 0x0000006000007945 */ /* 0x000fe60003800200 */
[----:B------:R-:W-:-:S13]  /*c310*/  ISETP.GE.AND P6, PT, R25, R51, PT ;  /* 0x000000331900720c */ /* 0x000fda0003fc6270 */
[----:B------:R-:W-:Y:S05]  /*c320*/  @P6 BRA `(.L_x_502) ;  /* 0x00000000000c6947 */ /* 0x000fea0003800000 */
[----:B------:R-:W-:-:S13]  /*c330*/  ISETP.GE.AND P6, PT, R25, R52, PT ;  /* 0x000000341900720c */ /* 0x000fda0003fc6270 */
[----:B------:R0:W5:Y:S04]  /*c340*/  @P6 LDG.E R25, desc[UR6][R10.64+0x9000] ;  /* 0x009000060a196981 */ /* 0x000168000c1e1900 */
[----:B------:R0:W5:Y:S02]  /*c350*/  @!P6 LDG.E R25, desc[UR6][R6.64+0x9000] ;  /* 0x009000060619e981 */ /* 0x000164000c1e1900 */
.L_x_502:
[----:B------:R-:W-:Y:S05]  /*c360*/  BSYNC.RECONVERGENT B0 ;  /* 0x0000000000007941 */ /* 0x000fea0003800200 */
.L_x_501:
        /* <DEDUP_REMOVED lines=10> */
[----:B------:R-:W-:Y:S01]  /*c410*/  @P0 IMAD R16, R16, 0x4, R0 ;  /* 0x0000000410100824 */ /* 0x000fe200078e0200 */
        /* <DEDUP_REMOVED lines=22> */
[----:B------:R-:W-:Y:S04]  /*c580*/  @!P5 LDS R73, [R39+0x800] ;  /* 0x000800002749d984 */ /* 0x000fe80000000800 */
[----:B------:R-:W-:Y:S01]  /*c590*/  @!P4 LDS R61, [R42+0x800] ;  /* 0x000800002a3dc984 */ /* 0x000fe20000000800 */
[----:B------:R-:W-:-:S03]  /*c5a0*/  ISETP.NE.AND P4, PT, R60, RZ, PT ;  /* 0x000000ff3c00720c */ /* 0x000fc60003f85270 */
[----:B------:R-:W1:Y:S01]  /*c5b0*/  @!P3 LDS R53, [R45+0x800] ;  /* 0x000800002d35b984 */ /* 0x000e620000000800 */
[----:B------:R-:W-:Y:S01]  /*c5c0*/  ISETP.NE.AND P3, PT, R8, RZ, PT ;  /* 0x000000ff0800720c */ /* 0x000fe20003f65270 */
[--C-:B------:R-:W-:Y:S01]  /*c5d0*/  @!P6 IMAD R8, R3, 0x4, R0.reuse ;  /* 0x000000040308e824 */ /* 0x100fe200078e0200 */
[----:B------:R-:W-:Y:S01]  /*c5e0*/  @P2 LOP3.LUT R32, R32, 0x20, RZ, 0xfc, !PT ;  /* 0x0000002020202812 */ /* 0x000fe200078efcff */
[----:B------:R-:W2:Y:S01]  /*c5f0*/  @!P1 LDS R75, [R36+0x800] ;  /* 0x00080000244b9984 */ /* 0x000ea20000000800 */
[----:B------:R-:W-:Y:S01]  /*c600*/  ISETP.NE.AND P2, PT, R5, RZ, PT ;  /* 0x000000ff0500720c */ /* 0x000fe20003f45270 */
[----:B------:R-:W-:Y:S01]  /*c610*/  @!P6 VIADD R5, R3, 0x1 ;  /* 0x000000010305e836 */ /* 0x000fe20000000000 */
[----:B------:R-:W-:Y:S01]  /*c620*/  LOP3.LUT R32, R32, 0xffffffef, RZ, 0xc0, !PT ;  /* 0xffffffef20207812 */ /* 0x000fe200078ec0ff */
[----:B------:R3:W4:Y:S01]  /*c630*/  @P0 LDS R77, [R16+0x800] ;  /* 0x00080000104d0984 */ /* 0x0007220000000800 */
[----:B------:R-:W-:Y:S01]  /*c640*/  ISETP.NE.AND P0, PT, R9, RZ, PT ;  /* 0x000000ff0900720c */ /* 0x000fe20003f05270 */
[----:B------:R-:W-:-:S02]  /*c650*/  @P4 IMAD R30, R30, 0x4, R0 ;  /* 0x000000041e1e4824 */ /* 0x000fc400078e0200 */
[----:B------:R-:W-:Y:S02]  /*c660*/  @!P6 IMAD.MOV.U32 R3, RZ, RZ, R5 ;  /* 0x000000ffff03e224 */ /* 0x000fe400078e0005 */
[--C-:B------:R-:W-:Y:S01]  /*c670*/  @P3 IMAD R64, R64, 0x4, R0.reuse ;  /* 0x0000000440403824 */ /* 0x100fe200078e0200 */
[----:B------:R-:W-:Y:S03]  /*c680*/  @P4 LDS R83, [R30+0x800] ;  /* 0x000800001e534984 */ /* 0x000fe60000000800 */
[----:B------:R-:W-:Y:S01]  /*c690*/  @P2 LOP3.LUT R32, R32, 0x10, RZ, 0xfc, !PT ;  /* 0x0000001020202812 */ /* 0x000fe200078efcff */
[----:B------:R-:W-:Y:S01]  /*c6a0*/  @P3 LDS R85, [R64+0x800] ;  /* 0x0008000040553984 */ /* 0x000fe20000000800 */
[----:B------:R-:W-:Y:S02]  /*c6b0*/  ISETP.NE.AND P2, PT, R59, RZ, PT ;  /* 0x000000ff3b00720c */ /* 0x000fe40003f45270 */
[C---:B------:R-:W-:Y:S01]  /*c6c0*/  LOP3.LUT P5, RZ, R32.reuse, 0x10, RZ, 0xc0, !PT ;  /* 0x0000001020ff7812 */ /* 0x040fe200078ac0ff */
[----:B------:R-:W-:Y:S01]  /*c6d0*/  @P0 IMAD R65, R65, 0x4, R0 ;  /* 0x0000000441410824 */ /* 0x000fe200078e0200 */
[----:B------:R-:W-:-:S02]  /*c6e0*/  LOP3.LUT P1, RZ, R32, 0x20, RZ, 0xc0, !PT ;  /* 0x0000002020ff7812 */ /* 0x000fc4000782c0ff */
[----:B------:R-:W-:Y:S02]  /*c6f0*/  LOP3.LUT R32, R32, 0xfffffff7, RZ, 0xc0, !PT ;  /* 0xfffffff720207812 */ /* 0x000fe400078ec0ff */
[----:B------:R-:W-:Y:S02]  /*c700*/  @P0 LDS R31, [R65+0x800] ;  /* 0x00080000411f0984 */ /* 0x000fe40000000800 */
[----:B------:R-:W-:Y:S02]  /*c710*/  @P4 LOP3.LUT R32, R32, 0x8, RZ, 0xfc, !PT ;  /* 0x0000000820204812 */ /* 0x000fe400078efcff */
[----:B------:R-:W-:Y:S01]  /*c720*/  ISETP.NE.AND P4, PT, R12, RZ, PT ;  /* 0x000000ff0c00720c */ /* 0x000fe20003f85270 */
[--C-:B------:R-:W-:Y:S01]  /*c730*/  @P2 IMAD R27, R27, 0x4, R0.reuse ;  /* 0x000000041b1b2824 */ /* 0x100fe200078e0200 */
[----:B------:R-:W-:Y:S01]  /*c740*/  LOP3.LUT R32, R32, 0xfffffffb, RZ, 0xc0, !PT ;  /* 0xfffffffb20207812 */ /* 0x000fe200078ec0ff */
[--C-:B------:R-:W-:Y:S01]  /*c750*/  @P5 IMAD R63, R63, 0x4, R0.reuse ;  /* 0x000000043f3f5824 */ /* 0x100fe200078e0200 */
[----:B---3--:R-:W-:Y:S01]  /*c760*/  P2R R16, PR, RZ, 0x10 ;  /* 0x00000010ff107803 */ /* 0x008fe20000000000 */
[----:B------:R-:W-:Y:S01]  /*c770*/  @P1 IMAD R33, R33, 0x4, R0 ;  /* 0x0000000421211824 */ /* 0x000fe200078e0200 */
[----:B------:R-:W-:Y:S01]  /*c780*/  @P3 LOP3.LUT R32, R32, 0x4, RZ, 0xfc, !PT ;  /* 0x0000000420203812 */ /* 0x000fe200078efcff */
[----:B------:R-:W-:Y:S01]  /*c790*/  @P2 LDS R87, [R27+0x800] ;  /* 0x000800001b572984 */ /* 0x000fe20000000800 */
[----:B------:R-:W-:-:S02]  /*c7a0*/  ISETP.NE.AND P3, PT, R57, RZ, PT ;  /* 0x000000ff3900720c */ /* 0x000fc40003f65270 */
[----:B------:R-:W-:Y:S01]  /*c7b0*/  LOP3.LUT R32, R32, 0xfffffffd, RZ, 0xc0, !PT ;  /* 0xfffffffd20207812 */ /* 0x000fe200078ec0ff */
[----:B------:R-:W-:Y:S01]  /*c7c0*/  @P5 LDS R81, [R63+0x800] ;  /* 0x000800003f515984 */ /* 0x000fe20000000800 */
[----:B------:R-:W-:Y:S01]  /*c7d0*/  ISETP.NE.AND P5, PT, R58, RZ, PT ;  /* 0x000000ff3a00720c */ /* 0x000fe20003fa5270 */
[--C-:B------:R-:W-:Y:S01]  /*c7e0*/  @P4 IMAD R68, R68, 0x4, R0.reuse ;  /* 0x0000000444444824 */ /* 0x100fe200078e0200 */
[----:B------:R-:W-:Y:S01]  /*c7f0*/  @P2 LOP3.LUT R32, R32, 0x2, RZ, 0xfc, !PT ;  /* 0x0000000220202812 */ /* 0x000fe200078efcff */
[----:B------:R-:W3:Y:S01]  /*c800*/  @P1 LDS R79, [R33+0x800] ;  /* 0x00080000214f1984 */ /* 0x000ee20000000800 */
[----:B------:R-:W-:Y:S02]  /*c810*/  ISETP.NE.AND P2, PT, R13, RZ, PT ;  /* 0x000000ff0d00720c */ /* 0x000fe40003f45270 */
[----:B------:R-:W-:Y:S01]  /*c820*/  LOP3.LUT R32, R32, 0xfffffffe, RZ, 0xc0, !PT ;  /* 0xfffffffe20207812 */ /* 0x000fe200078ec0ff */
[----:B------:R-:W-:Y:S01]  /*c830*/  @P4 LDS R15, [R68+0x800] ;  /* 0x00080000440f4984 */ /* 0x000fe20000000800 */
[----:B------:R-:W-:Y:S01]  /*c840*/  ISETP.NE.AND P1, PT, R56, RZ, PT ;  /* 0x000000ff3800720c */ /* 0x000fe20003f25270 */
[----:B------:R-:W-:Y:S01]  /*c850*/  @P3 IMAD R21, R21, 0x4, R0 ;  /* 0x0000000415153824 */ /* 0x000fe200078e0200 */
[----:B------:R-:W-:-:S02]  /*c860*/  @P0 LOP3.LUT R32, R32, 0x1, RZ, 0xfc, !PT ;  /* 0x0000000120200812 */ /* 0x000fc400078efcff */
[----:B------:R-:W-:Y:S01]  /*c870*/  ISETP.NE.AND P0, PT, R14, RZ, PT ;  /* 0x000000ff0e00720c */ /* 0x000fe20003f05270 */
[--C-:B------:R-:W-:Y:S01]  /*c880*/  @P5 IMAD R24, R24, 0x4, R0.reuse ;  /* 0x0000000418185824 */ /* 0x100fe200078e0200 */
[----:B------:R-:W-:Y:S01]  /*c890*/  @P3 LDS R18, [R21+0x800] ;  /* 0x0008000015123984 */ /* 0x000fe20000000800 */
[----:B------:R-:W-:Y:S02]  /*c8a0*/  LOP3.LUT R32, R32, 0xffffffbf, RZ, 0xc0, !PT ;  /* 0xffffffbf20207812 */ /* 0x000fe400078ec0ff */
[--C-:B------:R-:W-:Y:S01]  /*c8b0*/  @P2 IMAD R67, R67, 0x4, R0.reuse ;  /* 0x0000000443432824 */ /* 0x100fe200078e0200 */
[----:B------:R0:W3:Y:S01]  /*c8c0*/  @P5 LDS R29, [R24+0x800] ;  /* 0x00080000181d5984 */ /* 0x0000e20000000800 */
[----:B------:R-:W-:Y:S02]  /*c8d0*/  P2R R7, PR, RZ, 0x2 ;  /* 0x00000002ff077803 */ /* 0x000fe40000000000 */
[----:B------:R-:W-:Y:S01]  /*c8e0*/  @P1 IMAD R17, R17, 0x4, R0 ;  /* 0x0000000411111824 */ /* 0x000fe200078e0200 */
[----:B------:R-:W3:Y:S01]  /*c8f0*/  @P2 LDS R19, [R67+0x800] ;  /* 0x0008000043132984 */ /* 0x000ee20000000800 */
[----:B------:R-:W-:-:S02]  /*c900*/  P2R R9, PR, RZ, 0x4 ;  /* 0x00000004ff097803 */ /* 0x000fc40000000000 */
[--C-:B------:R-:W-:Y:S01]  /*c910*/  @P0 IMAD R66, R66, 0x4, R0.reuse ;  /* 0x0000000442420824 */ /* 0x100fe200078e0200 */
[----:B0-----:R-:W-:Y:S01]  /*c920*/  P2R R24, PR, RZ, 0x20 ;  /* 0x00000020ff187803 */ /* 0x001fe20000000000 */
[----:B------:R-:W0:Y:S01]  /*c930*/  @P1 LDS R22, [R17+0x800] ;  /* 0x0008000011161984 */ /* 0x000e220000000800 */
[----:B------:R-:W-:Y:S02]  /*c940*/  ISETP.NE.AND P5, PT, R55, RZ, PT ;  /* 0x000000ff3700720c */ /* 0x000fe40003fa5270 */
[----:B------:R-:W-:Y:S01]  /*c950*/  P2R R11, PR, RZ, 0x8 ;  /* 0x00000008ff0b7803 */ /* 0x000fe20000000000 */
[----:B------:R-:W0:Y:S10]  /*c960*/  @P0 LDS R23, [R66+0x800] ;  /* 0x0008000042170984 */ /* 0x000e340000000800 */
[----:B------:R-:W-:Y:S01]  /*c970*/  @P5 IMAD R69, R69, 0x4, R0 ;  /* 0x0000000445455824 */ /* 0x000fe200078e0200 */
[----:B------:R-:W-:-:S04]  /*c980*/  @P5 LOP3.LUT R32, R32, 0x40, RZ, 0xfc, !PT ;  /* 0x0000004020205812 */ /* 0x000fc800078efcff */
[----:B------:R-:W0:Y:S01]  /*c990*/  @P5 LDS R25, [R69+0x800] ;  /* 0x0008000045195984 */ /* 0x000e220000000800 */
[----:B------:R-:W-:Y:S01]  /*c9a0*/  BAR.SYNC.DEFER_BLOCKING 0x0 ;  /* 0x0000000000007b1d */ /* 0x000fe20000010000 */
[C---:B------:R-:W-:Y:S02]  /*c9b0*/  LOP3.LUT P1, RZ, R32.reuse, 0x20, RZ, 0xc0, !PT ;  /* 0x0000002020ff7812 */ /* 0x040fe4000782c0ff */
[C---:B------:R-:W-:Y:S02]  /*c9c0*/  LOP3.LUT P2, RZ, R32.reuse, 0x10, RZ, 0xc0, !PT ;  /* 0x0000001020ff7812 */ /* 0x040fe4000784c0ff */
[C---:B------:R-:W-:Y:S02]  /*c9d0*/  LOP3.LUT P3, RZ, R32.reuse, 0x8, RZ, 0xc0, !PT ;  /* 0x0000000820ff7812 */ /* 0x040fe4000786c0ff */
[C---:B------:R-:W-:Y:S02]  /*c9e0*/  LOP3.LUT P4, RZ, R32.reuse, 0x4, RZ, 0xc0, !PT ;  /* 0x0000000420ff7812 */ /* 0x040fe4000788c0ff */
[----:B------:R-:W-:Y:S01]  /*c9f0*/  LOP3.LUT P5, RZ, R32, 0x2, RZ, 0xc0, !PT ;  /* 0x0000000220ff7812 */ /* 0x000fe200078ac0ff */
[----:B------:R2:W-:Y:S01]  /*ca00*/  @!P6 STS [R8+0x800], R35 ;  /* 0x000800230800e388 */ /* 0x0005e20000000800 */
[----:B------:R-:W-:-:S13]  /*ca10*/  ISETP.GE.AND P6, PT, R47, R20, PT ;  /* 0x000000142f00720c */ /* 0x000fda0003fc6270 */
[C---:B------:R-:W-:Y:S02]  /*ca20*/  @!P6 IMAD R10, R3.reuse, 0x4, R0 ;  /* 0x00000004030ae824 */ /* 0x040fe400078e0200 */
[----:B------:R-:W-:-:S03]  /*ca30*/  @!P6 VIADD R5, R3, 0x1 ;  /* 0x000000010305e836 */ /* 0x000fc60000000000 */
[----:B-1----:R1:W-:Y:S01]  /*ca40*/  @!P6 STS [R10+0x800], R53 ;  /* 0x000800350a00e388 */ /* 0x0023e20000000800 */
[----:B------:R-:W-:Y:S01]  /*ca50*/  @!P6 IMAD.MOV.U32 R3, RZ, RZ, R5 ;  /* 0x000000ffff03e224 */ /* 0x000fe200078e0005 */
[----:B------:R-:W-:-:S13]  /*ca60*/  ISETP.GE.AND P6, PT, R43, R20, PT ;  /* 0x000000142b00720c */ /* 0x000fda0003fc6270 */
[C---:B------:R-:W-:Y:S02]  /*ca70*/  @!P6 IMAD R12, R3.reuse, 0x4, R0 ;  /* 0x00000004030ce824 */ /* 0x040fe400078e0200 */
[----:B------:R-:W-:-:S03]  /*ca80*/  @!P6 VIADD R5, R3, 0x1 ;  /* 0x000000010305e836 */ /* 0x000fc60000000000 */
[----:B------:R4:W-:Y:S01]  /*ca90*/  @!P6 STS [R12+0x800], R61 ;  /* 0x0008003d0c00e388 */ /* 0x0009e20000000800 */
[----:B------:R-:W-:Y:S01]  /*caa0*/  @!P6 IMAD.MOV.U32 R3, RZ, RZ, R5 ;  /* 0x000000ffff03e224 */ /* 0x000fe200078e0005 */
[----:B------:R-:W-:-:S13]  /*cab0*/  ISETP.GE.AND P6, PT, R41, R20, PT ;  /* 0x000000142900720c */ /* 0x000fda0003fc6270 */
[C---:B--2---:R-:W-:Y:S02]  /*cac0*/  @!P6 IMAD R8, R3.reuse, 0x4, R0 ;  /* 0x000000040308e824 */ /* 0x044fe400078e0200 */
[----:B------:R-:W-:-:S03]  /*cad0*/  @!P6 VIADD R5, R3, 0x1 ;  /* 0x000000010305e836 */ /* 0x000fc60000000000 */
[----:B------:R2:W-:Y:S01]  /*cae0*/  @!P6 STS [R8+0x800], R73 ;  /* 0x000800490800e388 */ /* 0x0005e20000000800 */
[----:B------:R-:W-:Y:S01]  /*caf0*/  @!P6 IMAD.MOV.U32 R3, RZ, RZ, R5 ;  /* 0x000000ffff03e224 */ /* 0x000fe200078e0005 */
[----:B------:R-:W-:-:S13]  /*cb00*/  ISETP.GE.AND P6, PT, R37, R20, PT ;  /* 0x000000142500720c */ /* 0x000fda0003fc6270 */
[C---:B-1----:R-:W-:Y:S02]  /*cb10*/  @!P6 IMAD R10, R3.reuse, 0x4, R0 ;  /* 0x00000004030ae824 */ /* 0x042fe400078e0200 */
[----:B------:R-:W-:-:S03]  /*cb20*/  @!P6 VIADD R5, R3, 0x1 ;  /* 0x000000010305e836 */ /* 0x000fc60000000000 */
[----:B------:R1:W-:Y:S01]  /*cb30*/  @!P6 STS [R10+0x800], R75 ;  /* 0x0008004b0a00e388 */ /* 0x0003e20000000800 */
[----:B------:R-:W-:Y:S01]  /*cb40*/  @!P6 IMAD.MOV.U32 R3, RZ, RZ, R5 ;  /* 0x000000ffff03e224 */ /* 0x000fe200078e0005 */
[----:B------:R-:W-:-:S13]  /*cb50*/  ISETP.NE.AND P6, PT, R72, RZ, PT ;  /* 0x000000ff4800720c */ /* 0x000fda0003fc5270 */
[C---:B------:R-:W-:Y:S02]  /*cb60*/  @P6 VIADD R5, R3.reuse, 0x1 ;  /* 0x0000000103056836 */ /* 0x040fe40000000000 */
[----:B----4-:R-:W-:Y:S02]  /*cb70*/  @P6 IMAD R12, R3, 0x4, R0 ;  /* 0x00000004030c6824 */ /* 0x010fe400078e0200 */
[----:B------:R-:W-:-:S03]  /*cb80*/  @P6 IMAD.MOV.U32 R3, RZ, RZ, R5 ;  /* 0x000000ffff036224 */ /* 0x000fc600078e0005 */
[----:B------:R4:W-:Y:S01]  /*cb90*/  @P6 STS [R12+0x800], R77 ;  /* 0x0008004d0c006388 */ /* 0x0009e20000000800 */
[C---:B------:R-:W-:Y:S01]  /*cba0*/  @P1 VIADD R5, R3.reuse, 0x1 ;  /* 0x0000000103051836 */ /* 0x040fe20000000000 */
[----:B------:R-:W-:Y:S01]  /*cbb0*/  LOP3.LUT P6, RZ, R32, 0x1, RZ, 0xc0, !PT ;  /* 0x0000000120ff7812 */ /* 0x000fe200078cc0ff */
[----:B--2---:R-:W-:Y:S02]  /*cbc0*/  @P1 IMAD R8, R3, 0x4, R0 ;  /* 0x0000000403081824 */ /* 0x004fe400078e0200 */
[----:B------:R-:W-:-:S03]  /*cbd0*/  @P1 IMAD.MOV.U32 R3, RZ, RZ, R5 ;  /* 0x000000ffff031224 */ /* 0x000fc600078e0005 */
[----:B---3--:R2:W-:Y:S01]  /*cbe0*/  @P1 STS [R8+0x800], R79 ;  /* 0x0008004f08001388 */ /* 0x0085e20000000800 */
[----:B------:R-:W-:Y:S01]  /*cbf0*/  @P2 VIADD R5, R3, 0x1 ;  /* 0x0000000103052836 */ /* 0x000fe20000000000 */
[----:B------:R-:W-:Y:S01]  /*cc00*/  ISETP.NE.AND P1, PT, R7, RZ, PT ;  /* 0x000000ff0700720c */ /* 0x000fe20003f25270 */
[----:B-1----:R-:W-:Y:S02]  /*cc10*/  @P2 IMAD R10, R3, 0x4, R0 ;  /* 0x00000004030a2824 */ /* 0x002fe400078e0200 */
        /* <DEDUP_REMOVED lines=9> */
[----:B----4-:R-:W-:Y:S02]  /*ccb0*/  @P4 IMAD R12, R3, 0x4, R0 ;  /* 0x00000004030c4824 */ /* 0x010fe400078e0200 */
[----:B------:R-:W-:-:S03]  /*ccc0*/  @P4 IMAD.MOV.U32 R3, RZ, RZ, R5 ;  /* 0x000000ffff034224 */ /* 0x000fc600078e0005 */
[----:B------:R4:W-:Y:S01]  /*ccd0*/  @P4 STS [R12+0x800], R85 ;  /* 0x000800550c004388 */ /* 0x0009e20000000800 */
[C---:B--2---:R-:W-:Y:S01]  /*cce0*/  @P5 IMAD R8, R3.reuse, 0x4, R0 ;  /* 0x0000000403085824 */ /* 0x044fe200078e0200 */
[----:B------:R-:W-:Y:S01]  /*ccf0*/  ISETP.NE.AND P4, PT, R16, RZ, PT ;  /* 0x000000ff1000720c */ /* 0x000fe20003f85270 */
[----:B------:R-:W-:-:S03]  /*cd00*/  @P5 VIADD R5, R3, 0x1 ;  /* 0x0000000103055836 */ /* 0x000fc60000000000 */
[----:B------:R-:W-:Y:S01]  /*cd10*/  @P5 STS [R8+0x800], R87 ;  /* 0x0008005708005388 */ /* 0x000fe20000000800 */
[----:B------:R-:W-:Y:S01]  /*cd20*/  @P5 IMAD.MOV.U32 R3, RZ, RZ, R5 ;  /* 0x000000ffff035224 */ /* 0x000fe200078e0005 */
[----:B------:R-:W-:-:S03]  /*cd30*/  ISETP.NE.AND P5, PT, R24, RZ, PT ;  /* 0x000000ff1800720c */ /* 0x000fc60003fa5270 */
[C---:B------:R-:W-:Y:S02]  /*cd40*/  @P6 VIADD R5, R3.reuse, 0x1 ;  /* 0x0000000103056836 */ /* 0x040fe40000000000 */
[----:B-1----:R-:W-:Y:S02]  /*cd50*/  @P6 IMAD R10, R3, 0x4, R0 ;  /* 0x00000004030a6824 */ /* 0x002fe400078e0200 */
[----:B------:R-:W-:-:S03]  /*cd60*/  @P6 IMAD.MOV.U32 R3, RZ, RZ, R5 ;  /* 0x000000ffff036224 */ /* 0x000fc600078e0005 */
[----:B------:R1:W-:Y:S01]  /*cd70*/  @P6 STS [R10+0x800], R31 ;  /* 0x0008001f0a006388 */ /* 0x0003e20000000800 */
[----:B------:R-:W-:Y:S02]  /*cd80*/  LOP3.LUT P6, RZ, R32, 0x80, RZ, 0xc0, !PT ;  /* 0x0000008020ff7812 */ /* 0x000fe400078cc0ff */
[C---:B------:R-:W-:Y:S02]  /*cd90*/  @P5 VIADD R5, R3.reuse, 0x1 ;  /* 0x0000000103055836 */ /* 0x040fe40000000000 */
[----:B---3--:R-:W-:Y:S02]  /*cda0*/  @P5 IMAD R14, R3, 0x4, R0 ;  /* 0x00000004030e5824 */ /* 0x008fe400078e0200 */
[----:B------:R-:W-:-:S03]  /*cdb0*/  @P5 IMAD.MOV.U32 R3, RZ, RZ, R5 ;  /* 0x000000ffff035224 */ /* 0x000fc600078e0005 */
[----:B------:R2:W-:Y:S01]  /*cdc0*/  @P5 STS [R14+0x800], R29 ;  /* 0x0008001d0e005388 */ /* 0x0005e20000000800 */
[C---:B------:R-:W-:Y:S01]  /*cdd0*/  @P4 VIADD R5, R3.reuse, 0x1 ;  /* 0x0000000103054836 */ /* 0x040fe20000000000 */
[----:B------:R-:W-:Y:S01]  /*cde0*/  LOP3.LUT P5, RZ, R32, 0x40, RZ, 0xc0, !PT ;  /* 0x0000004020ff7812 */ /* 0x000fe200078ac0ff */
[----:B----4-:R-:W-:Y:S02]  /*cdf0*/  @P4 IMAD R12, R3, 0x4, R0 ;  /* 0x00000004030c4824 */ /* 0x010fe400078e0200 */
[----:B------:R-:W-:-:S03]  /*ce00*/  @P4 IMAD.MOV.U32 R3, RZ, RZ, R5 ;  /* 0x000000ffff034224 */ /* 0x000fc600078e0005 */
[----:B------:R3:W-:Y:S01]  /*ce10*/  @P4 STS [R12+0x800], R15 ;  /* 0x0008000f0c004388 */ /* 0x0007e20000000800 */
[C---:B------:R-:W-:Y:S02]  /*ce20*/  @P3 VIADD R5, R3.reuse, 0x1 ;  /* 0x0000000103053836 */ /* 0x040fe40000000000 */
[----:B------:R-:W-:Y:S02]  /*ce30*/  @P3 IMAD R7, R3, 0x4, R0 ;  /* 0x0000000403073824 */ /* 0x000fe400078e0200 */
[----:B------:R-:W-:-:S03]  /*ce40*/  @P3 IMAD.MOV.U32 R3, RZ, RZ, R5 ;  /* 0x000000ffff033224 */ /* 0x000fc600078e0005 */
[----:B------:R3:W-:Y:S01]  /*ce50*/  @P3 STS [R7+0x800], R18 ;  /* 0x0008001207003388 */ /* 0x0007e20000000800 */
[C---:B------:R-:W-:Y:S02]  /*ce60*/  @P2 VIADD R5, R3.reuse, 0x1 ;  /* 0x0000000103052836 */ /* 0x040fe40000000000 */
[----:B-1----:R-:W-:Y:S02]  /*ce70*/  @P2 IMAD R10, R3, 0x4, R0 ;  /* 0x00000004030a2824 */ /* 0x002fe400078e0200 */
[----:B------:R-:W-:-:S03]  /*ce80*/  @P2 IMAD.MOV.U32 R3, RZ, RZ, R5 ;  /* 0x000000ffff032224 */ /* 0x000fc600078e0005 */
[----:B------:R3:W-:Y:S01]  /*ce90*/  @P2 STS [R10+0x800], R19 ;  /* 0x000800130a002388 */ /* 0x0007e20000000800 */
[C---:B------:R-:W-:Y:S02]  /*cea0*/  @P1 VIADD R5, R3.reuse, 0x1 ;  /* 0x0000000103051836 */ /* 0x040fe40000000000 */
[----:B------:R-:W-:Y:S02]  /*ceb0*/  @P1 IMAD R9, R3, 0x4, R0 ;  /* 0x0000000403091824 */ /* 0x000fe400078e0200 */
[----:B------:R-:W-:-:S03]  /*cec0*/  @P1 IMAD.MOV.U32 R3, RZ, RZ, R5 ;  /* 0x000000ffff031224 */ /* 0x000fc600078e0005 */
[----:B0-----:R3:W-:Y:S01]  /*ced0*/  @P1 STS [R9+0x800], R22 ;  /* 0x0008001609001388 */ /* 0x0017e20000000800 */
[C---:B------:R-:W-:Y:S02]  /*cee0*/  @P0 VIADD R5, R3.reuse, 0x1 ;  /* 0x0000000103050836 */ /* 0x040fe40000000000 */
[----:B--2---:R-:W-:Y:S02]  /*cef0*/  @P0 IMAD R14, R3, 0x4, R0 ;  /* 0x00000004030e0824 */ /* 0x004fe400078e0200 */
[----:B------:R-:W-:-:S03]  /*cf00*/  @P0 IMAD.MOV.U32 R3, RZ, RZ, R5 ;  /* 0x000000ffff030224 */ /* 0x000fc600078e0005 */
[----:B------:R3:W-:Y:S01]  /*cf10*/  @P0 STS [R14+0x800], R23 ;  /* 0x000800170e000388 */ /* 0x0007e20000000800 */
[----:B------:R-:W-:-:S05]  /*cf20*/  @P5 IMAD R8, R3, 0x4, R0 ;  /* 0x0000000403085824 */ /* 0x000fca00078e0200 */
[----:B------:R3:W-:Y:S01]  /*cf30*/  @P5 STS [R8+0x800], R25 ;  /* 0x0008001908005388 */ /* 0x0007e20000000800 */
[----:B------:R-:W-:Y:S06]  /*cf40*/  BAR.SYNC.DEFER_BLOCKING 0x0 ;  /* 0x0000000000007b1d */ /* 0x000fec0000010000 */
[----:B------:R-:W-:Y:S05]  /*cf50*/  @P6 BRA `(.L_x_504) ;  /* 0x0000000400f86947 */ /* 0x000fea0003800000 */
[----:B------:R-:W-:Y:S01]  /*cf60*/  LOP3.LUT R3, RZ, R71, RZ, 0x33, !PT ;  /* 0x00000047ff037212 */ /* 0x000fe200078e33ff */
[----:B------:R-:W-:Y:S04]  /*cf70*/  BSSY.RECONVERGENT B1, `(.L_x_505) ;  /* 0x0000018000017945 */ /* 0x000fe80003800200 */
[----:B------:R-:W-:-:S05]  /*cf80*/  IMAD.IADD R5, R3, 0x1, R2 ;  /* 0x0000000103057824 */ /* 0x000fca00078e0202 */
[C---:B------:R-:W-:Y:S02]  /*cf90*/  LOP3.LUT R3, R5.reuse, 0x600, RZ, 0xc0, !PT ;  /* 0x0000060005037812 */ /* 0x040fe400078ec0ff */
[----:B------:R-:W-:Y:S02]  /*cfa0*/  ISETP.GE.U32.AND P1, PT, R5, 0x600, PT ;  /* 0x000006000500780c */ /* 0x000fe40003f26070 */
[----:B------:R-:W-:Y:S01]  /*cfb0*/  ISETP.NE.AND P0, PT, R3, 0x600, PT ;  /* 0x000006000300780c */ /* 0x000fe20003f05270 */
[----:B------:R-:W-:-:S12]  /*cfc0*/  IMAD.MOV.U32 R3, RZ, RZ, R71 ;  /* 0x000000ffff037224 */ /* 0x000fd800078e0047 */
[----:B------:R-:W-:Y:S05]  /*cfd0*/  @!P0 BRA `(.L_x_506) ;  /* 0x0000000000448947 */ /* 0x000fea0003800000 */
[----:B---3--:R-:W0:Y:S01]  /*cfe0*/  LDC.64 R8, c[0x0][0x3b0] ;  /* 0x0000ec00ff087b82 */ /* 0x008e220000000a00 */
[----:B------:R-:W-:Y:S01]  /*cff0*/  LEA.HI R3, R5, 0x1, RZ, 0x17 ;  /* 0x0000000105037811 */ /* 0x000fe200078fb8ff */
[----:B------:R-:W-:-:S04]  /*d000*/  VIADD R11, R6, 0x800 ;  /* 0x00000800060b7836 */ /* 0x000fc80000000000 */
[C---:B------:R-:W-:Y:S01]  /*d010*/  IMAD.SHL.U32 R5, R3.reuse, 0x200, RZ ;  /* 0x0000020003057824 */ /* 0x040fe200078e00ff */
[----:B------:R-:W-:-:S04]  /*d020*/  LOP3.LUT R3, R3, 0x3, RZ, 0xc0, !PT ;  /* 0x0000000303037812 */ /* 0x000fc800078ec0ff */
[----:B------:R-:W-:Y:S01]  /*d030*/  LOP3.LUT R10, R5, 0x600, RZ, 0xc0, !PT ;  /* 0x00000600050a7812 */ /* 0x000fe200078ec0ff */
[----:B------:R-:W-:Y:S02]  /*d040*/  IMAD.MOV R12, RZ, RZ, -R3 ;  /* 0x000000ffff0c7224 */ /* 0x000fe400078e0a03 */
[----:B------:R-:W-:Y:S02]  /*d050*/  IMAD.IADD R5, R71, 0x1, R4 ;  /* 0x0000000147057824 */ /* 0x000fe400078e0204 */
[----:B------:R-:W-:-:S07]  /*d060*/  IMAD.IADD R3, R10, 0x1, R71 ;  /* 0x000000010a037824 */ /* 0x000fce00078e0247 */
.L_x_507:
        /* <DEDUP_REMOVED lines=8> */
.L_x_506:
[----:B------:R-:W-:Y:S05]  /*d0f0*/  BSYNC.RECONVERGENT B1 ;  /* 0x0000000000017941 */ /* 0x000fea0003800200 */
.L_x_505:
[----:B------:R-:W-:Y:S05]  /*d100*/  @!P1 BRA `(.L_x_504) ;  /* 0x00000004008c9947 */ /* 0x000fea0003800000 */
[----:B------:R-:W0:Y:S01]  /*d110*/  LDCU.64 UR4, c[0x0][0x3b0] ;  /* 0x00007600ff0477ac */ /* 0x000e220008000a00 */
[----:B------:R-:W-:Y:S01]  /*d120*/  IMAD.IADD R5, R2, 0x1, -R3 ;  /* 0x0000000102057824 */ /* 0x000fe200078e0a03 */
[----:B------:R-:W-:Y:S01]  /*d130*/  BSSY.RECONVERGENT B1, `(.L_x_508) ;  /* 0x0000039000017945 */ /* 0x000fe20003800200 */
[----:B------:R-:W-:Y:S01]  /*d140*/  IMAD R0, R3, 0x4, R0 ;  /* 0x0000000403007824 */ /* 0x000fe200078e0200 */
[----:B------:R-:W-:Y:S02]  /*d150*/  PLOP3.LUT P0, PT, PT, PT, PT, 0x80, 0x8 ;  /* 0x000000000008781c */ /* 0x000fe40003f0f070 */
[----:B------:R-:W-:Y:S01]  /*d160*/  ISETP.GT.AND P1, PT, R5, 0x1800, PT ;  /* 0x000018000500780c */ /* 0x000fe20003f24270 */
[----:B------:R-:W-:Y:S02]  /*d170*/  IMAD.IADD R5, R3, 0x1, R4 ;  /* 0x0000000103057824 */ /* 0x000fe400078e0204 */
[----:B------:R-:W-:Y:S01]  /*d180*/  VIADD R0, R0, 0x2000 ;  /* 0x0000200000007836 */ /* 0x000fe20000000000 */
[----:B0-----:R-:W-:-:S04]  /*d190*/  UIADD3 UR4, UP0, UPT, UR4, 0x1000, URZ ;  /* 0x0000100004047890 */ /* 0x001fc8000ff1e0ff */
[----:B------:R-:W-:Y:S02]  /*d1a0*/  UIADD3.X UR5, UPT, UPT, URZ, UR5, URZ, UP0, !UPT ;  /* 0x00000005ff057290 */ /* 0x000fe400087fe4ff */
[----:B---3--:R-:W-:-:S04]  /*d1b0*/  IMAD.U32 R14, RZ, RZ, UR4 ;  /* 0x00000004ff0e7e24 */ /* 0x008fc8000f8e00ff */
[----:B------:R-:W-:Y:S01]  /*d1c0*/  IMAD.U32 R15, RZ, RZ, UR5 ;  /* 0x00000005ff0f7e24 */ /* 0x000fe2000f8e00ff */
[----:B------:R-:W-:Y:S06]  /*d1d0*/  @!P1 BRA `(.L_x_509) ;  /* 0x0000000000b89947 */ /* 0x000fec0003800000 */
[----:B------:R-:W-:Y:S01]  /*d1e0*/  PLOP3.LUT P0, PT, PT, PT, PT, 0x8, 0x80 ;  /* 0x000000000080781c */ /* 0x000fe20003f0e170 */
[----:B------:R-:W-:-:S12]  /*d1f0*/  VIADD R16, R2, 0xffffe800 ;  /* 0xffffe80002107836 */ /* 0x000fd80000000000 */
.L_x_510:
        /* <DEDUP_REMOVED lines=44> */
.L_x_509:
[----:B------:R-:W-:Y:S05]  /*d4c0*/  BSYNC.RECONVERGENT B1 ;  /* 0x0000000000017941 */ /* 0x000fea0003800200 */
.L_x_508:
        /* <DEDUP_REMOVED lines=27> */
.L_x_512:
[----:B------:R-:W-:Y:S05]  /*d680*/  BSYNC.RECONVERGENT B1 ;  /* 0x0000000000017941 */ /* 0x000fea0003800200 */
.L_x_511:
[----:B------:R-:W-:-:S13]  /*d690*/  ISETP.LT.OR P0, PT, R3, R2, P0 ;  /* 0x000000020300720c */ /* 0x000fda0000701670 */
[----:B------:R-:W-:Y:S05]  /*d6a0*/  @!P0 BRA `(.L_x_504) ;  /* 0x0000000000248947 */ /* 0x000fea0003800000 */
[----:B------:R-:W1:Y:S01]  /*d6b0*/  LDS R3, [R0+-0x1800] ;  /* 0xffe8000000037984 */ /* 0x000e620000000800 */
[----:B0-----:R-:W-:-:S03]  /*d6c0*/  IMAD.WIDE R6, R5, 0x4, R14 ;  /* 0x0000000405067825 */ /* 0x001fc600078e020e */
[----:B------:R-:W0:Y:S04]  /*d6d0*/  LDS R9, [R0+-0x1000] ;  /* 0xfff0000000097984 */ /* 0x000e280000000800 */
[----:B------:R-:W2:Y:S04]  /*d6e0*/  LDS R11, [R0+-0x800] ;  /* 0xfff80000000b7984 */ /* 0x000ea80000000800 */
[----:B------:R-:W3:Y:S04]  /*d6f0*/  LDS R13, [R0] ;  /* 0x00000000000d7984 */ /* 0x000ee80000000800 */
[----:B-1----:R4:W-:Y:S04]  /*d700*/  STG.E desc[UR6][R6.64+-0x1000], R3 ;  /* 0xfff0000306007986 */ /* 0x0029e8000c101906 */
[----:B0-----:R4:W-:Y:S04]  /*d710*/  STG.E desc[UR6][R6.64+-0x800], R9 ;  /* 0xfff8000906007986 */ /* 0x0019e8000c101906 */
[----:B--2---:R4:W-:Y:S04]  /*d720*/  STG.E desc[UR6][R6.64], R11 ;  /* 0x0000000b06007986 */ /* 0x0049e8000c101906 */
[----:B---3--:R4:W-:Y:S02]  /*d730*/  STG.E desc[UR6][R6.64+0x800], R13 ;  /* 0x0008000d06007986 */ /* 0x0089e4000c101906 */
.L_x_504:
[----:B------:R-:W-:Y:S05]  /*d740*/  BSYNC.RECONVERGENT B0 ;  /* 0x0000000000007941 */ /* 0x000fea0003800200 */
.L_x_503:
[----:B------:R-:W-:-:S13]  /*d750*/  ISETP.NE.AND P0, PT, R71, RZ, PT ;  /* 0x000000ff4700720c */ /* 0x000fda0003f05270 */
[----:B------:R-:W-:Y:S05]  /*d760*/  @P0 EXIT ;  /* 0x000000000000094d */ /* 0x000fea0003800000 */
[----:B01-34-:R-:W0:Y:S01]  /*d770*/  LDC.64 R6, c[0x0][0x3c8] ;  /* 0x0000f200ff067b82 */ /* 0x01be220000000a00 */
[----:B------:R-:W-:-:S05]  /*d780*/  IMAD.IADD R2, R4, 0x1, R2 ;  /* 0x0000000104027824 */ /* 0x000fca00078e0202 */
[----:B------:R-:W-:-:S05]  /*d790*/  SHF.R.S32.HI R3, RZ, 0x1f, R2 ;  /* 0x0000001fff037819 */ /* 0x000fca0000011402 */
[----:B0-----:R-:W-:Y:S01]  /*d7a0*/  STG.E.64 desc[UR6][R6.64], R2 ;  /* 0x0000000206007986 */ /* 0x001fe2000c101b06 */
[----:B------:R-:W-:Y:S05]  /*d7b0*/  EXIT ;  /* 0x000000000000794d */ /* 0x000fea0003800000 */
.L_x_340:
[----:B------:R-:W-:Y:S01]  /*d7c0*/  BSSY B1, `(.L_x_513) ;  /* 0x0000006000017945 */ /* 0x000fe20003800000 */
[----:B------:R-:W-:Y:S01]  /*d7d0*/  PLOP3.LUT P0, PT, P0, PT, PT, 0x8, 0x80 ;  /* 0x000000000080781c */ /* 0x000fe2000070e170 */
[----:B--2---:R-:W-:-:S12]  /*d7e0*/  IMAD.MOV.U32 R0, RZ, RZ, -0x1 ;  /* 0xffffffffff007424 */ /* 0x004fd800078e00ff */
[----:B------:R-:W-:Y:S05]  /*d7f0*/  WARPSYNC.COLLECTIVE R0, `(.L_x_514) ;  /* 0x0000000000087348 */ /* 0x000fea0003c00000 */
[----:B------:R-:W-:Y:S01]  /*d800*/  VOTE.ANY P0, P0 ;  /* 0x0000000000ff7806 */ /* 0x000fe20000000100 */
[----:B------:R-:W-:-:S12]  /*d810*/  ENDCOLLECTIVE ;  /* 0x000000000000791b */ /* 0x000fd80003800000 */
.L_x_514:
[----:B------:R-:W-:Y:S05]  /*d820*/  BSYNC B1 ;  /* 0x0000000000017941 */ /* 0x000fea0003800000 */
.L_x_513:
[----:B------:R-:W-:Y:S05]  /*d830*/  BRA `(.L_x_515) ;  /* 0xffffff5c00387947 */ /* 0x000fea000383ffff */
.L_x_344:
[----:B------:R-:W-:Y:S01]  /*d840*/  BSSY B1, `(.L_x_516) ;  /* 0x0000006000017945 */ /* 0x000fe20003800000 */
[----:B------:R-:W-:Y:S01]  /*d850*/  PLOP3.LUT P0, PT, P0, PT, PT, 0x8, 0x80 ;  /* 0x000000000080781c */ /* 0x000fe2000070e170 */
[----:B--2---:R-:W-:-:S12]  /*d860*/  IMAD.MOV.U32 R0, RZ, RZ, -0x1 ;  /* 0xffffffffff007424 */ /* 0x004fd800078e00ff */
[----:B------:R-:W-:Y:S05]  /*d870*/  WARPSYNC.COLLECTIVE R0, `(.L_x_517) ;  /* 0x0000000000087348 */ /* 0x000fea0003c00000 */
[----:B------:R-:W-:Y:S01]  /*d880*/  VOTE.ANY P0, P0 ;  /* 0x0000000000ff7806 */ /* 0x000fe20000000100 */
[----:B------:R-:W-:-:S12]  /*d890*/  ENDCOLLECTIVE ;  /* 0x000000000000791b */ /* 0x000fd80003800000 */
.L_x_517:
[----:B------:R-:W-:Y:S05]  /*d8a0*/  BSYNC B1 ;  /* 0x0000000000017941 */ /* 0x000fea0003800000 */
.L_x_516:
[----:B------:R-:W-:Y:S05]  /*d8b0*/  BRA `(.L_x_518) ;  /* 0xffffff5c004c7947 */ /* 0x000fea000383ffff */
.L_x_346:
[----:B------:R-:W0:Y:S01]  /*d8c0*/  S2R R11, SR_GEMASK ;  /* 0x00000000000b7919 */ /* 0x000e220000003c00 */
[----:B------:R-:W-:Y:S01]  /*d8d0*/  BSSY B1, `(.L_x_519) ;  /* 0x0000006000017945 */ /* 0x000fe20003800000 */
[----:B------:R-:W-:Y:S01]  /*d8e0*/  PLOP3.LUT P0, PT, P0, PT, PT, 0x8, 0x80 ;  /* 0x000000000080781c */ /* 0x000fe2000070e170 */
[----:B--2---:R-:W-:-:S12]  /*d8f0*/  IMAD.MOV.U32 R0, RZ, RZ, -0x1 ;  /* 0xffffffffff007424 */ /* 0x004fd800078e00ff */
[----:B0-----:R-:W-:Y:S05]  /*d900*/  WARPSYNC.COLLECTIVE R0, `(.L_x_520) ;  /* 0x0000000000087348 */ /* 0x001fea0003c00000 */
[----:B------:R-:W-:Y:S01]  /*d910*/  VOTE.ANY R0, PT, P0 ;  /* 0x0000000000007806 */ /* 0x000fe200000e0100 */
[----:B0-----:R-:W-:Y:S06]  /*d920*/  ENDCOLLECTIVE ;  /* 0x000000000000791b */ /* 0x001fec0003800000 */
.L_x_520:
[----:B------:R-:W-:Y:S05]  /*d930*/  BSYNC B1 ;  /* 0x0000000000017941 */ /* 0x000fea0003800000 */
.L_x_519:
[----:B------:R-:W-:Y:S01]  /*d940*/  LOP3.LUT R0, R0, 0x80000000, R11, 0xec, !PT ;  /* 0x8000000000007812 */ /* 0x000fe200078eec0b */
[----:B------:R-:W-:-:S04]  /*d950*/  IMAD.MOV.U32 R6, RZ, RZ, 0x1 ;  /* 0x00000001ff067424 */ /* 0x000fc800078e00ff */
[----:B------:R-:W-:-:S05]  /*d960*/  VIADD R7, R0, 0xffffffff ;  /* 0xffffffff00077836 */ /* 0x000fca0000000000 */
[----:B------:R-:W-:Y:S01]  /*d970*/  LOP3.LUT R9, R0, R7, RZ, 0xc, !PT ;  /* 0x0000000700097212 */ /* 0x000fe200078e0cff */
[----:B------:R-:W-:-:S05]  /*d980*/  IMAD.MOV.U32 R0, RZ, RZ, -0x1 ;  /* 0xffffffffff007424 */ /* 0x000fca00078e00ff */
[----:B------:R-:W0:Y:S02]  /*d990*/  POPC R9, R9 ;  /* 0x0000000900097309 */ /* 0x000e240000000000 */
[----:B0-----:R-:W-:-:S07]  /*d9a0*/  IMAD.MOV.U32 R7, RZ, RZ, R9 ;  /* 0x000000ffff077224 */ /* 0x001fce00078e0009 */
[----:B------:R-:W-:Y:S05]  /*d9b0*/  WARPSYNC.COLLECTIVE R0, `(.L_x_521) ;  /* 0x0000000000087348 */ /* 0x000fea0003c00000 */
[----:B------:R0:W1:Y:S02]  /*d9c0*/  SHFL.DOWN P0, R8, R5, R6, R7 ;  /* 0x0800000605087389 */ /* 0x0000640000000007 */
[----:B01----:R-:W-:Y:S05]  /*d9d0*/  ENDCOLLECTIVE ;  /* 0x000000000000791b */ /* 0x003fea0003800000 */
.L_x_521:
[----:B------:R-:W-:Y:S01]  /*d9e0*/  IMAD.MOV.U32 R6, RZ, RZ, 0x2 ;  /* 0x00000002ff067424 */ /* 0x000fe200078e00ff */
[----:B------:R-:W-:-:S04]  /*d9f0*/  ISETP.GE.AND P0, PT, R72, R9, PT ;  /* 0x000000094800720c */ /* 0x000fc80003f06270 */
[----:B------:R-:W-:-:S05]  /*da00*/  SEL R8, R8, RZ, !P0 ;  /* 0x000000ff08087207 */ /* 0x000fca0004000000 */
[----:B------:R-:W-:Y:S02]  /*da10*/  IMAD.IADD R12, R8, 0x1, R5 ;  /* 0x00000001080c7824 */ /* 0x000fe400078e0205 */
[----:B------:R-:W-:Y:S02]  /*da20*/  VIADD R8, R72, 0x2 ;  /* 0x0000000248087836 */ /* 0x000fe40000000000 */
[----:B------:R-:W-:-:S03]  /*da30*/  IMAD.MOV.U32 R5, RZ, RZ, R12 ;  /* 0x000000ffff057224 */ /* 0x000fc600078e000c */
[----:B------:R-:W-:-:S13]  /*da40*/  ISETP.GT.AND P1, PT, R8, R9, PT ;  /* 0x000000090800720c */ /* 0x000fda0003f24270 */
[----:B------:R-:W-:Y:S05]  /*da50*/  WARPSYNC.COLLECTIVE R0, `(.L_x_522) ;  /* 0x0000000000087348 */ /* 0x000fea0003c00000 */
[----:B------:R0:W1:Y:S02]  /*da60*/  SHFL.DOWN P0, R8, R5, R6, R7 ;  /* 0x0800000605087389 */ /* 0x0000640000000007 */
[----:B01----:R-:W-:Y:S05]  /*da70*/  ENDCOLLECTIVE ;  /* 0x000000000000791b */ /* 0x003fea0003800000 */
.L_x_522:
[----:B------:R-:W-:Y:S01]  /*da80*/  IMAD.MOV.U32 R6, RZ, RZ, 0x4 ;  /* 0x00000004ff067424 */ /* 0x000fe200078e00ff */
[----:B------:R-:W-:Y:S01]  /*da90*/  SEL R13, R8, RZ, !P1 ;  /* 0x000000ff080d7207 */ /* 0x000fe20004800000 */
[----:B------:R-:W-:-:S04]  /*daa0*/  VIADD R8, R72, 0x4 ;  /* 0x0000000448087836 */ /* 0x000fc80000000000 */
[----:B------:R-:W-:Y:S01]  /*dab0*/  IMAD.IADD R14, R12, 0x1, R13 ;  /* 0x000000010c0e7824 */ /* 0x000fe200078e020d */
[----:B------:R-:W-:Y:S01]  /*dac0*/  ISETP.GT.AND P1, PT, R8, R9, PT ;  /* 0x000000090800720c */ /* 0x000fe20003f24270 */
[----:B------:R-:W-:Y:S02]  /*dad0*/  VIADD R12, R72, 0x10 ;  /* 0x00000010480c7836 */ /* 0x000fe40000000000 */
[----:B------:R-:W-:-:S10]  /*dae0*/  IMAD.MOV.U32 R5, RZ, RZ, R14 ;  /* 0x000000ffff057224 */ /* 0x000fd400078e000e */
[----:B------:R-:W-:Y:S05]  /*daf0*/  WARPSYNC.COLLECTIVE R0, `(.L_x_523) ;  /* 0x0000000000087348 */ /* 0x000fea0003c00000 */
[----:B------:R0:W1:Y:S02]  /*db00*/  SHFL.DOWN P0, R8, R5, R6, R7 ;  /* 0x0800000605087389 */ /* 0x0000640000000007 */
[----:B01----:R-:W-:Y:S05]  /*db10*/  ENDCOLLECTIVE ;  /* 0x000000000000791b */ /* 0x003fea0003800000 */
.L_x_523:
[----:B------:R-:W-:Y:S01]  /*db20*/  IMAD.MOV.U32 R6, RZ, RZ, 0x8 ;  /* 0x00000008ff067424 */ /* 0x000fe200078e00ff */
[----:B------:R-:W-:Y:S01]  /*db30*/  SEL R13, R8, RZ, !P1 ;  /* 0x000000ff080d7207 */ /* 0x000fe20004800000 */
[----:B------:R-:W-:-:S04]  /*db40*/  VIADD R8, R72, 0x8 ;  /* 0x0000000848087836 */ /* 0x000fc80000000000 */
[----:B------:R-:W-:Y:S01]  /*db50*/  IMAD.IADD R74, R14, 0x1, R13 ;  /* 0x000000010e4a7824 */ /* 0x000fe200078e020d */
[----:B------:R-:W-:-:S03]  /*db60*/  ISETP.GT.AND P1, PT, R8, R9, PT ;  /* 0x000000090800720c */ /* 0x000fc60003f24270 */
[----:B------:R-:W-:-:S10]  /*db70*/  IMAD.MOV.U32 R5, RZ, RZ, R74 ;  /* 0x000000ffff057224 */ /* 0x000fd400078e004a */
[----:B------:R-:W-:Y:S05]  /*db80*/  WARPSYNC.COLLECTIVE R0, `(.L_x_524) ;  /* 0x0000000000087348 */ /* 0x000fea0003c00000 */
[----:B------:R0:W1:Y:S02]  /*db90*/  SHFL.DOWN P0, R8, R5, R6, R7 ;  /* 0x0800000605087389 */ /* 0x0000640000000007 */
[----:B01----:R-:W-:Y:S05]  /*dba0*/  ENDCOLLECTIVE ;  /* 0x000000000000791b */ /* 0x003fea0003800000 */
.L_x_524:
[----:B------:R-:W-:Y:S01]  /*dbb0*/  IMAD.MOV.U32 R6, RZ, RZ, 0x10 ;  /* 0x00000010ff067424 */ /* 0x000fe200078e00ff */
[----:B------:R-:W-:-:S05]  /*dbc0*/  SEL R13, R8, RZ, !P1 ;  /* 0x000000ff080d7207 */ /* 0x000fca0004800000 */
[----:B------:R-:W-:-:S04]  /*dbd0*/  IMAD.IADD R76, R74, 0x1, R13 ;  /* 0x000000014a4c7824 */ /* 0x000fc800078e020d */
[----:B------:R-:W-:-:S07]  /*dbe0*/  IMAD.MOV.U32 R5, RZ, RZ, R76 ;  /* 0x000000ffff057224 */ /* 0x000fce00078e004c */
[----:B------:R-:W-:Y:S05]  /*dbf0*/  WARPSYNC.COLLECTIVE R0, `(.L_x_525) ;  /* 0x0000000000087348 */ /* 0x000fea0003c00000 */
[----:B------:R0:W1:Y:S02]  /*dc00*/  SHFL.DOWN P0, R8, R5, R6, R7 ;  /* 0x0800000605087389 */ /* 0x0000640000000007 */
[----:B01----:R-:W-:Y:S05]  /*dc10*/  ENDCOLLECTIVE ;  /* 0x000000000000791b */ /* 0x003fea0003800000 */
.L_x_525:
[----:B------:R-:W0:Y:S01]  /*dc20*/  S2UR UR4, SR_CTAID.X ;  /* 0x00000000000479c3 */ /* 0x000e220000002500 */
[----:B------:R-:W-:-:S04]  /*dc30*/  ISETP.GT.AND P0, PT, R12, R9, PT ;  /* 0x000000090c00720c */ /* 0x000fc80003f04270 */
[----:B------:R-:W-:Y:S02]  /*dc40*/  SEL R9, R8, RZ, !P0 ;  /* 0x000000ff08097207 */ /* 0x000fe40004000000 */
[----:B------:R-:W-:Y:S02]  /*dc50*/  ISETP.NE.AND P0, PT, R4, 0x65, PT ;  /* 0x000000650400780c */ /* 0x000fe40003f05270 */
[----:B------:R-:W1:Y:S01]  /*dc60*/  S2R R4, SR_TID.X ;  /* 0x0000000000047919 */ /* 0x000e620000002100 */
[----:B------:R-:W-:Y:S02]  /*dc70*/  IMAD.IADD R12, R76, 0x1, R9 ;  /* 0x000000014c0c7824 */ /* 0x000fe400078e0209 */
[----:B------:R-:W2:Y:S02]  /*dc80*/  LDC.64 R8, c[0x0][0x3d0] ;  /* 0x0000f400ff087b82 */ /* 0x000ea40000000a00 */
[----:B--2---:R-:W-:Y:S02]  /*dc90*/  IADD3 R71, P1, PT, R8, 0x100, RZ ;  /* 0x0000010008477810 */ /* 0x004fe40007f3e0ff */
[----:B-1----:R-:W-:-:S03]  /*dca0*/  LOP3.LUT R4, RZ, R4, RZ, 0x33, !PT ;  /* 0x00000004ff047212 */ /* 0x002fc600078e33ff */
[----:B------:R-:W-:Y:S02]  /*dcb0*/  IMAD.X R78, RZ, RZ, R9, P1 ;  /* 0x000000ffff4e7224 */ /* 0x000fe400008e0609 */
[----:B0-----:R-:W-:-:S07]  /*dcc0*/  VIADD R4, R4, UR4 ;  /* 0x0000000404047c36 */ /* 0x001fce0008000000 */
[----:B------:R-:W-:Y:S05]  /*dcd0*/  WARPSYNC.COLLECTIVE R0, `(.L_x_526) ;  /* 0x0000000000087348 */ /* 0x000fea0003c00000 */
[----:B------:R-:W-:Y:S01]  /*dce0*/  VOTE.ALL P0, P0 ;  /* 0x0000000000ff7806 */ /* 0x000fe20000000000 */
[----:B------:R-:W-:-:S12]  /*dcf0*/  ENDCOLLECTIVE ;  /* 0x000000000000791b */ /* 0x000fd80003800000 */
.L_x_526:
[----:B------:R-:W-:Y:S05]  /*dd00*/  BRA `(.L_x_527) ;  /* 0xffffff5800e47947 */ /* 0x000fea000383ffff */
.L_x_348:
[----:B------:R-:W-:Y:S01]  /*dd10*/  BSSY B1, `(.L_x_528) ;  /* 0x0000006000017945 */ /* 0x000fe20003800000 */
[----:B------:R-:W-:Y:S01]  /*dd20*/  PLOP3.LUT P0, PT, P0, PT, PT, 0x8, 0x80 ;  /* 0x000000000080781c */ /* 0x000fe2000070e170 */
[----:B------:R-:W-:-:S12]  /*dd30*/  IMAD.MOV.U32 R0, RZ, RZ, -0x1 ;  /* 0xffffffffff007424 */ /* 0x000fd800078e00ff */
[----:B------:R-:W-:Y:S05]  /*dd40*/  WARPSYNC.COLLECTIVE R0, `(.L_x_529) ;  /* 0x0000000000087348 */ /* 0x000fea0003c00000 */
[----:B------:R-:W-:Y:S01]  /*dd50*/  VOTE.ANY P0, P0 ;  /* 0x0000000000ff7806 */ /* 0x000fe20000000100 */
[----:B------:R-:W-:-:S12]  /*dd60*/  ENDCOLLECTIVE ;  /* 0x000000000000791b */ /* 0x000fd80003800000 */
.L_x_529:
[----:B------:R-:W-:Y:S05]  /*dd70*/  BSYNC B1 ;  /* 0x0000000000017941 */ /* 0x000fea0003800000 */
.L_x_528:
[----:B------:R-:W-:Y:S05]  /*dd80*/  BRA `(.L_x_530) ;  /* 0xffffff5800f07947 */ /* 0x000fea000383ffff */
.L_x_352:
[----:B------:R-:W-:Y:S01]  /*dd90*/  BSSY B1, `(.L_x_531) ;  /* 0x0000006000017945 */ /* 0x000fe20003800000 */
[----:B------:R-:W-:Y:S01]  /*dda0*/  PLOP3.LUT P0, PT, P0, PT, PT, 0x8, 0x80 ;  /* 0x000000000080781c */ /* 0x000fe2000070e170 */
[----:B------:R-:W-:-:S12]  /*ddb0*/  IMAD.MOV.U32 R0, RZ, RZ, -0x1 ;  /* 0xffffffffff007424 */ /* 0x000fd800078e00ff */
[----:B------:R-:W-:Y:S05]  /*ddc0*/  WARPSYNC.COLLECTIVE R0, `(.L_x_532) ;  /* 0x0000000000087348 */ /* 0x000fea0003c00000 */
[----:B------:R-:W-:Y:S01]  /*ddd0*/  VOTE.ANY P0, P0 ;  /* 0x0000000000ff7806 */ /* 0x000fe20000000100 */
[----:B------:R-:W-:-:S12]  /*dde0*/  ENDCOLLECTIVE ;  /* 0x000000000000791b */ /* 0x000fd80003800000 */
.L_x_532:
[----:B------:R-:W-:Y:S05]  /*ddf0*/  BSYNC B1 ;  /* 0x0000000000017941 */ /* 0x000fea0003800000 */
.L_x_531:
[----:B------:R-:W-:Y:S05]  /*de00*/  BRA `(.L_x_533) ;  /* 0xffffff5c00087947 */ /* 0x000fea000383ffff */
.L_x_354:
[----:B------:R-:W-:Y:S01]  /*de10*/  BSSY B1, `(.L_x_534) ;  /* 0x0000006000017945 */ /* 0x000fe20003800000 */
[----:B------:R-:W-:Y:S01]  /*de20*/  PLOP3.LUT P0, PT, P0, PT, PT, 0x8, 0x80 ;  /* 0x000000000080781c */ /* 0x000fe2000070e170 */
[----:B------:R-:W-:-:S12]  /*de30*/  IMAD.MOV.U32 R0, RZ, RZ, -0x1 ;  /* 0xffffffffff007424 */ /* 0x000fd800078e00ff */
[----:B------:R-:W-:Y:S05]  /*de40*/  WARPSYNC.COLLECTIVE R0, `(.L_x_535) ;  /* 0x0000000000087348 */ /* 0x000fea0003c00000 */
[----:B------:R-:W-:Y:S01]  /*de50*/  VOTE.ANY R0, PT, P0 ;  /* 0x0000000000007806 */ /* 0x000fe200000e0100 */
[----:B------:R-:W-:Y:S06]  /*de60*/  ENDCOLLECTIVE ;  /* 0x000000000000791b */ /* 0x000fec0003800000 */
.L_x_535:
[----:B------:R-:W-:Y:S05]  /*de70*/  BSYNC B1 ;  /* 0x0000000000017941 */ /* 0x000fea0003800000 */
.L_x_534:
[----:B------:R-:W-:Y:S01]  /*de80*/  LOP3.LUT R0, R0, 0x80000000, R11, 0xec, !PT ;  /* 0x8000000000007812 */ /* 0x000fe200078eec0b */
[----:B------:R-:W-:Y:S02]  /*de90*/  IMAD.MOV.U32 R6, RZ, RZ, 0x1 ;  /* 0x00000001ff067424 */ /* 0x000fe400078e00ff */
[----:B------:R-:W-:Y:S02]  /*dea0*/  VIADD R9, R9, 0xffffffe0 ;  /* 0xffffffe009097836 */ /* 0x000fe40000000000 */
[----:B------:R-:W-:-:S05]  /*deb0*/  VIADD R7, R0, 0xffffffff ;  /* 0xffffffff00077836 */ /* 0x000fca0000000000 */
[----:B------:R-:W-:Y:S01]  /*dec0*/  LOP3.LUT R13, R0, R7, RZ, 0xc, !PT ;  /* 0x00000007000d7212 */ /* 0x000fe200078e0cff */
[----:B------:R-:W-:-:S03]  /*ded0*/  IMAD.MOV.U32 R0, RZ, RZ, -0x1 ;  /* 0xffffffffff007424 */ /* 0x000fc600078e00ff */
[----:B------:R0:W1:Y:S04]  /*dee0*/  POPC R7, R13 ;  /* 0x0000000d00077309 */ /* 0x0000680000000000 */
[----:B01----:R-:W-:Y:S05]  /*def0*/  WARPSYNC.COLLECTIVE R0, `(.L_x_536) ;  /* 0x0000000000087348 */ /* 0x003fea0003c00000 */
[----:B-1----:R1:W2:Y:S02]  /*df00*/  SHFL.DOWN P0, R8, R5, R6, R7 ;  /* 0x0800000605087389 */ /* 0x0022a40000000007 */
[----:B012---:R-:W-:Y:S05]  /*df10*/  ENDCOLLECTIVE ;  /* 0x000000000000791b */ /* 0x007fea0003800000 */
.L_x_536:
        /* <DEDUP_REMOVED lines=10> */
.L_x_537:
        /* <DEDUP_REMOVED lines=10> */
.L_x_538:
        /* <DEDUP_REMOVED lines=9> */
.L_x_539:
[----:B------:R-:W-:Y:S01]  /*e0f0*/  IMAD.MOV.U32 R6, RZ, RZ, 0x10 ;  /* 0x00000010ff067424 */ /* 0x000fe200078e00ff */
[----:B------:R-:W-:-:S05]  /*e100*/  SEL R13, R8, RZ, !P1 ;  /* 0x000000ff080d7207 */ /* 0x000fca0004800000 */
[----:B------:R-:W-:-:S04]  /*e110*/  IMAD.IADD R13, R76, 0x1, R13 ;  /* 0x000000014c0d7824 */ /* 0x000fc800078e020d */
[----:B------:R-:W-:-:S07]  /*e120*/  IMAD.MOV.U32 R5, RZ, RZ, R13 ;  /* 0x000000ffff057224 */ /* 0x000fce00078e000d */
[----:B------:R-:W-:Y:S05]  /*e130*/  WARPSYNC.COLLECTIVE R0, `(.L_x_540) ;  /* 0x0000000000087348 */ /* 0x000fea0003c00000 */
[----:B------:R0:W1:Y:S02]  /*e140*/  SHFL.DOWN P0, R8, R5, R6, R7 ;  /* 0x0800000605087389 */ /* 0x0000640000000007 */
[----:B01----:R-:W-:Y:S05]  /*e150*/  ENDCOLLECTIVE ;  /* 0x000000000000791b */ /* 0x003fea0003800000 */
.L_x_540:
[----:B------:R-:W-:-:S04]  /*e160*/  ISETP.GT.AND P0, PT, R14, R7, PT ;  /* 0x000000070e00720c */ /* 0x000fc80003f04270 */
[----:B------:R-:W-:Y:S02]  /*e170*/  SEL R8, R8, RZ, !P0 ;  /* 0x000000ff08087207 */ /* 0x000fe40004000000 */
[----:B------:R-:W-:Y:S02]  /*e180*/  ISETP.NE.AND P0, PT, R4, 0x65, PT ;  /* 0x000000650400780c */ /* 0x000fe40003f05270 */
[----:B------:R-:W-:-:S11]  /*e190*/  IADD3 R12, PT, PT, R13, R8, R12 ;  /* 0x000000080d0c7210 */ /* 0x000fd60007ffe00c */
[----:B------:R-:W-:Y:S05]  /*e1a0*/  WARPSYNC.COLLECTIVE R0, `(.L_x_541) ;  /* 0x0000000000087348 */ /* 0x000fea0003c00000 */
[----:B------:R-:W-:Y:S01]  /*e1b0*/  VOTE.ALL P0, P0 ;  /* 0x0000000000ff7806 */ /* 0x000fe20000000000 */
[----:B------:R-:W-:-:S12]  /*e1c0*/  ENDCOLLECTIVE ;  /* 0x000000000000791b */ /* 0x000fd80003800000 */
.L_x_541:
[----:B------:R-:W-:Y:S05]  /*e1d0*/  BRA `(.L_x_542) ;  /* 0xffffff5800a47947 */ /* 0x000fea000383ffff */
.L_x_438:
[----:B------:R-:W-:Y:S01]  /*e1e0*/  BSSY B0, `(.L_x_543) ;  /* 0x0000006000007945 */ /* 0x000fe20003800000 */
[----:B------:R-:W-:Y:S01]  /*e1f0*/  PLOP3.LUT P0, PT, P0, PT, PT, 0x8, 0x80 ;  /* 0x000000000080781c */ /* 0x000fe2000070e170 */
[----:B--2---:R-:W-:-:S12]  /*e200*/  IMAD.MOV.U32 R0, RZ, RZ, -0x1 ;  /* 0xffffffffff007424 */ /* 0x004fd800078e00ff */
[----:B------:R-:W-:Y:S05]  /*e210*/  WARPSYNC.COLLECTIVE R0, `(.L_x_544) ;  /* 0x0000000000087348 */ /* 0x000fea0003c00000 */
[----:B------:R-:W-:Y:S01]  /*e220*/  VOTE.ANY P0, P0 ;  /* 0x0000000000ff7806 */ /* 0x000fe20000000100 */
[----:B------:R-:W-:-:S12]  /*e230*/  ENDCOLLECTIVE ;  /* 0x000000000000791b */ /* 0x000fd80003800000 */
.L_x_544:
[----:B------:R-:W-:Y:S05]  /*e240*/  BSYNC B0 ;  /* 0x0000000000007941 */ /* 0x000fea0003800000 */
.L_x_543:
[----:B------:R-:W-:Y:S05]  /*e250*/  BRA `(.L_x_545) ;  /* 0xffffffbc006c7947 */ /* 0x000fea000383ffff */
.L_x_442:
[----:B------:R-:W-:Y:S01]  /*e260*/  BSSY B0, `(.L_x_546) ;  /* 0x0000006000007945 */ /* 0x000fe20003800000 */
[----:B------:R-:W-:Y:S01]  /*e270*/  PLOP3.LUT P0, PT, P0, PT, PT, 0x8, 0x80 ;  /* 0x000000000080781c */ /* 0x000fe2000070e170 */
[----:B--2---:R-:W-:-:S12]  /*e280*/  IMAD.MOV.U32 R0, RZ, RZ, -0x1 ;  /* 0xffffffffff007424 */ /* 0x004fd800078e00ff */
[----:B------:R-:W-:Y:S05]  /*e290*/  WARPSYNC.COLLECTIVE R0, `(.L_x_547) ;  /* 0x0000000000087348 */ /* 0x000fea0003c00000 */
[----:B------:R-:W-:Y:S01]  /*e2a0*/  VOTE.ANY P0, P0 ;  /* 0x0000000000ff7806 */ /* 0x000fe20000000100 */
[----:B------:R-:W-:-:S12]  /*e2b0*/  ENDCOLLECTIVE ;  /* 0x000000000000791b */ /* 0x000fd80003800000 */
.L_x_547:
[----:B------:R-:W-:Y:S05]  /*e2c0*/  BSYNC B0 ;  /* 0x0000000000007941 */ /* 0x000fea0003800000 */
.L_x_546:
[----:B------:R-:W-:Y:S05]  /*e2d0*/  BRA `(.L_x_548) ;  /* 0xffffffbc00807947 */ /* 0x000fea000383ffff */
.L_x_444:
[----:B------:R-:W0:Y:S01]  /*e2e0*/  S2R R11, SR_GEMASK ;  /* 0x00000000000b7919 */ /* 0x000e220000003c00 */
[----:B------:R-:W-:Y:S01]  /*e2f0*/  BSSY B0, `(.L_x_549) ;  /* 0x0000006000007945 */ /* 0x000fe20003800000 */
[----:B------:R-:W-:Y:S01]  /*e300*/  PLOP3.LUT P0, PT, P0, PT, PT, 0x8, 0x80 ;  /* 0x000000000080781c */ /* 0x000fe2000070e170 */
[----:B--2---:R-:W-:-:S12]  /*e310*/  IMAD.MOV.U32 R0, RZ, RZ, -0x1 ;  /* 0xffffffffff007424 */ /* 0x004fd800078e00ff */
[----:B0-----:R-:W-:Y:S05]  /*e320*/  WARPSYNC.COLLECTIVE R0, `(.L_x_550) ;  /* 0x0000000000087348 */ /* 0x001fea0003c00000 */
[----:B------:R-:W-:Y:S01]  /*e330*/  VOTE.ANY R0, PT, P0 ;  /* 0x0000000000007806 */ /* 0x000fe200000e0100 */
[----:B0-----:R-:W-:Y:S06]  /*e340*/  ENDCOLLECTIVE ;  /* 0x000000000000791b */ /* 0x001fec0003800000 */
.L_x_550:
[----:B------:R-:W-:Y:S05]  /*e350*/  BSYNC B0 ;  /* 0x0000000000007941 */ /* 0x000fea0003800000 */
.L_x_549:
        /* <DEDUP_REMOVED lines=10> */
.L_x_551:
        /* <DEDUP_REMOVED lines=10> */
.L_x_552:
        /* <DEDUP_REMOVED lines=10> */
.L_x_553:
        /* <DEDUP_REMOVED lines=9> */
.L_x_554:
[----:B------:R-:W-:Y:S01]  /*e5d0*/  IMAD.MOV.U32 R6, RZ, RZ, 0x10 ;  /* 0x00000010ff067424 */ /* 0x000fe200078e00ff */
[----:B------:R-:W-:-:S05]  /*e5e0*/  SEL R13, R8, RZ, !P1 ;  /* 0x000000ff080d7207 */ /* 0x000fca0004800000 */
[----:B------:R-:W-:-:S04]  /*e5f0*/  IMAD.IADD R76, R74, 0x1, R13 ;  /* 0x000000014a4c7824 */ /* 0x000fc800078e020d */
[----:B------:R-:W-:-:S07]  /*e600*/  IMAD.MOV.U32 R5, RZ, RZ, R76 ;  /* 0x000000ffff057224 */ /* 0x000fce00078e004c */
[----:B------:R-:W-:Y:S05]  /*e610*/  WARPSYNC.COLLECTIVE R0, `(.L_x_555) ;  /* 0x0000000000087348 */ /* 0x000fea0003c00000 */
[----:B------:R0:W1:Y:S02]  /*e620*/  SHFL.DOWN P0, R8, R5, R6, R7 ;  /* 0x0800000605087389 */ /* 0x0000640000000007 */
[----:B01----:R-:W-:Y:S05]  /*e630*/  ENDCOLLECTIVE ;  /* 0x000000000000791b */ /* 0x003fea0003800000 */
.L_x_555:
        /* <DEDUP_REMOVED lines=14> */
.L_x_556:
[----:B------:R-:W-:Y:S05]  /*e720*/  BRA `(.L_x_557) ;  /* 0xffffffbc00187947 */ /* 0x000fea000383ffff */
.L_x_446:
[----:B------:R-:W-:Y:S01]  /*e730*/  BSSY B0, `(.L_x_558) ;  /* 0x0000006000007945 */ /* 0x000fe20003800000 */
[----:B------:R-:W-:Y:S01]  /*e740*/  PLOP3.LUT P0, PT, P0, PT, PT, 0x8, 0x80 ;  /* 0x000000000080781c */ /* 0x000fe2000070e170 */
[----:B------:R-:W-:-:S12]  /*e750*/  IMAD.MOV.U32 R0, RZ, RZ, -0x1 ;  /* 0xffffffffff007424 */ /* 0x000fd800078e00ff */
[----:B------:R-:W-:Y:S05]  /*e760*/  WARPSYNC.COLLECTIVE R0, `(.L_x_559) ;  /* 0x0000000000087348 */ /* 0x000fea0003c00000 */
[----:B------:R-:W-:Y:S01]  /*e770*/  VOTE.ANY P0, P0 ;  /* 0x0000000000ff7806 */ /* 0x000fe20000000100 */
[----:B------:R-:W-:-:S12]  /*e780*/  ENDCOLLECTIVE ;  /* 0x000000000000791b */ /* 0x000fd80003800000 */
.L_x_559:
[----:B------:R-:W-:Y:S05]  /*e790*/  BSYNC B0 ;  /* 0x0000000000007941 */ /* 0x000fea0003800000 */
.L_x_558:
[----:B------:R-:W-:Y:S05]  /*e7a0*/  BRA `(.L_x_560) ;  /* 0xffffffbc00247947 */ /* 0x000fea000383ffff */
.L_x_450:
[----:B------:R-:W-:Y:S01]  /*e7b0*/  BSSY B0, `(.L_x_561) ;  /* 0x0000006000007945 */ /* 0x000fe20003800000 */
[----:B------:R-:W-:Y:S01]  /*e7c0*/  PLOP3.LUT P0, PT, P0, PT, PT, 0x8, 0x80 ;  /* 0x000000000080781c */ /* 0x000fe2000070e170 */
[----:B------:R-:W-:-:S12]  /*e7d0*/  IMAD.MOV.U32 R0, RZ, RZ, -0x1 ;  /* 0xffffffffff007424 */ /* 0x000fd800078e00ff */
[----:B------:R-:W-:Y:S05]  /*e7e0*/  WARPSYNC.COLLECTIVE R0, `(.L_x_562) ;  /* 0x0000000000087348 */ /* 0x000fea0003c00000 */
[----:B------:R-:W-:Y:S01]  /*e7f0*/  VOTE.ANY P0, P0 ;  /* 0x0000000000ff7806 */ /* 0x000fe20000000100 */
[----:B------:R-:W-:-:S12]  /*e800*/  ENDCOLLECTIVE ;  /* 0x000000000000791b */ /* 0x000fd80003800000 */
.L_x_562:
[----:B------:R-:W-:Y:S05]  /*e810*/  BSYNC B0 ;  /* 0x0000000000007941 */ /* 0x000fea0003800000 */
.L_x_561:
[----:B------:R-:W-:Y:S05]  /*e820*/  BRA `(.L_x_563) ;  /* 0xffffffbc003c7947 */ /* 0x000fea000383ffff */
.L_x_452:
[----:B------:R-:W-:Y:S01]  /*e830*/  BSSY B0, `(.L_x_564) ;  /* 0x0000006000007945 */ /* 0x000fe20003800000 */
[----:B------:R-:W-:Y:S01]  /*e840*/  PLOP3.LUT P0, PT, P0, PT, PT, 0x8, 0x80 ;  /* 0x000000000080781c */ /* 0x000fe2000070e170 */
[----:B------:R-:W-:-:S12]  /*e850*/  IMAD.MOV.U32 R0, RZ, RZ, -0x1 ;  /* 0xffffffffff007424 */ /* 0x000fd800078e00ff */
[----:B------:R-:W-:Y:S05]  /*e860*/  WARPSYNC.COLLECTIVE R0, `(.L_x_565) ;  /* 0x0000000000087348 */ /* 0x000fea0003c00000 */
[----:B------:R-:W-:Y:S01]  /*e870*/  VOTE.ANY R0, PT, P0 ;  /* 0x0000000000007806 */ /* 0x000fe200000e0100 */
[----:B------:R-:W-:Y:S06]  /*e880*/  ENDCOLLECTIVE ;  /* 0x000000000000791b */ /* 0x000fec0003800000 */
.L_x_565:
[----:B------:R-:W-:Y:S05]  /*e890*/  BSYNC B0 ;  /* 0x0000000000007941 */ /* 0x000fea0003800000 */
.L_x_564:
        /* <DEDUP_REMOVED lines=10> */
.L_x_566:
        /* <DEDUP_REMOVED lines=10> */
.L_x_567:
        /* <DEDUP_REMOVED lines=10> */
.L_x_568:
        /* <DEDUP_REMOVED lines=9> */
.L_x_569:
[----:B------:R-:W-:Y:S01]  /*eb10*/  IMAD.MOV.U32 R6, RZ, RZ, 0x10 ;  /* 0x00000010ff067424 */ /* 0x000fe200078e00ff */
[----:B------:R-:W-:-:S05]  /*eb20*/  SEL R13, R8, RZ, !P1 ;  /* 0x000000ff080d7207 */ /* 0x000fca0004800000 */
[----:B------:R-:W-:-:S04]  /*eb30*/  IMAD.IADD R13, R76, 0x1, R13 ;  /* 0x000000014c0d7824 */ /* 0x000fc800078e020d */
[----:B------:R-:W-:-:S07]  /*eb40*/  IMAD.MOV.U32 R5, RZ, RZ, R13 ;  /* 0x000000ffff057224 */ /* 0x000fce00078e000d */
[----:B------:R-:W-:Y:S05]  /*eb50*/  WARPSYNC.COLLECTIVE R0, `(.L_x_570) ;  /* 0x0000000000087348 */ /* 0x000fea0003c00000 */
[----:B------:R0:W1:Y:S02]  /*eb60*/  SHFL.DOWN P0, R8, R5, R6, R7 ;  /* 0x0800000605087389 */ /* 0x0000640000000007 */
[----:B01----:R-:W-:Y:S05]  /*eb70*/  ENDCOLLECTIVE ;  /* 0x000000000000791b */ /* 0x003fea0003800000 */
.L_x_570:
[----:B------:R-:W-:-:S04]  /*eb80*/  ISETP.GT.AND P0, PT, R14, R7, PT ;  /* 0x000000070e00720c */ /* 0x000fc80003f04270 */
[----:B------:R-:W-:Y:S02]  /*eb90*/  SEL R8, R8, RZ, !P0 ;  /* 0x000000ff08087207 */ /* 0x000fe40004000000 */
[----:B------:R-:W-:Y:S02]  /*eba0*/  ISETP.NE.AND P0, PT, R4, 0x65, PT ;  /* 0x000000650400780c */ /* 0x000fe40003f05270 */
[----:B------:R-:W-:-:S11]  /*ebb0*/  IADD3 R12, PT, PT, R13, R8, R12 ;  /* 0x000000080d0c7210 */ /* 0x000fd60007ffe00c */
[----:B------:R-:W-:Y:S05]  /*ebc0*/  WARPSYNC.COLLECTIVE R0, `(.L_x_571) ;  /* 0x0000000000087348 */ /* 0x000fea0003c00000 */
[----:B------:R-:W-:Y:S01]  /*ebd0*/  VOTE.ALL P0, P0 ;  /* 0x0000000000ff7806 */ /* 0x000fe20000000000 */
[----:B------:R-:W-:-:S12]  /*ebe0*/  ENDCOLLECTIVE ;  /* 0x000000000000791b */ /* 0x000fd80003800000 */
.L_x_571:
[----:B------:R-:W-:Y:S05]  /*ebf0*/  BRA `(.L_x_572) ;  /* 0xffffffb800d87947 */ /* 0x000fea000383ffff */
.L_x_573:
        /* <DEDUP_REMOVED lines=16> */
.L_x_1195:


//--------------------- .text._ZN6thrust24THRUST_300001_SM_1000_NS8cuda_cub4core6detail13_kernel_agentINS1_16__set_operations14PartitionAgentINS0_6detail15normal_iteratorINS0_10device_ptrIiEEEESB_i7CompareEEJSB_SB_iiiPN4cuda3std3__44pairIiiEESC_iEEEvDpT0_ --------------------------
	.section	.text._ZN6thrust24THRUST_300001_SM_1000_NS8cuda_cub4core6detail13_kernel_agentINS1_16__set_operations14PartitionAgentINS0_6detail15normal_iteratorINS0_10device_ptrIiEEEESB_i7CompareEEJSB_SB_iiiPN4cuda3std3__44pairIiiEESC_iEEEvDpT0_,"ax",@progbits
	.align	128
        .global         _ZN6thrust24THRUST_300001_SM_1000_NS8cuda_cub4core6detail13_kernel_agentINS1_16__set_operations14PartitionAgentINS0_6detail15normal_iteratorINS0_10device_ptrIiEEEESB_i7CompareEEJSB_SB_iiiPN4cuda3std3__44pairIiiEESC_iEEEvDpT0_
        .type           _ZN6thrust24THRUST_300001_SM_1000_NS8cuda_cub4core6detail13_kernel_agentINS1_16__set_operations14PartitionAgentINS0_6detail15normal_iteratorINS0_10device_ptrIiEEEESB_i7CompareEEJSB_SB_iiiPN4cuda3std3__44pairIiiEESC_iEEEvDpT0_,@function
        .size           _ZN6thrust24THRUST_300001_SM_1000_NS8cuda_cub4core6detail13_kernel_agentINS1_16__set_operations14PartitionAgentINS0_6detail15normal_iteratorINS0_10device_ptrIiEEEESB_i7CompareEEJSB_SB_iiiPN4cuda3std3__44pairIiiEESC_iEEEvDpT0_,(.L_x_1196 - _ZN6thrust24THRUST_300001_SM_1000_NS8cuda_cub4core6detail13_kernel_agentINS1_16__set_operations14PartitionAgentINS0_6detail15normal_iteratorINS0_10device_ptrIiEEEESB_i7CompareEEJSB_SB_iiiPN4cuda3std3__44pairIiiEESC_iEEEvDpT0_)
        .other          _ZN6thrust24THRUST_300001_SM_1000_NS8cuda_cub4core6detail13_kernel_agentINS1_16__set_operations14PartitionAgentINS0_6detail15normal_iteratorINS0_10device_ptrIiEEEESB_i7CompareEEJSB_SB_iiiPN4cuda3std3__44pairIiiEESC_iEEEvDpT0_,@"STO_CUDA_ENTRY STV_DEFAULT"
_ZN6thrust24THRUST_300001_SM_1000_NS8cuda_cub4core6detail13_kernel_agentINS1_16__set_operations14PartitionAgentINS0_6detail15normal_iteratorINS0_10device_ptrIiEEEESB_i7CompareEEJSB_SB_iiiPN4cuda3std3__44pairIiiEESC_iEEEvDpT0_:
.text._ZN6thrust24THRUST_300001_SM_1000_NS8cuda_cub4core6detail13_kernel_agentINS1_16__set_operations14PartitionAgentINS0_6detail15normal_iteratorINS0_10device_ptrIiEEEESB_i7CompareEEJSB_SB_iiiPN4cuda3std3__44pairIiiEESC_iEEEvDpT0_:
[----:B------:R-:W-:Y:S01]  /*0000*/  LDC R1, c[0x0][0x37c] ;  /* 0x0000df00ff017b82 */ /* 0x000fe20000000800 */
[----:B------:R-:W0:Y:S01]  /*0010*/  S2R R0, SR_CTAID.X ;  /* 0x0000000000007919 */ /* 0x000e220000002500 */
[----:B------:R-:W0:Y:S01]  /*0020*/  LDCU UR4, c[0x0][0x360] ;  /* 0x00006c00ff0477ac */ /* 0x000e220008000800 */
[----:B------:R-:W0:Y:S01]  /*0030*/  S2R R3, SR_TID.X ;  /* 0x0000000000037919 */ /* 0x000e220000002100 */
[----:B------:R-:W1:Y:S01]  /*0040*/  LDCU UR5, c[0x0][0x398] ;  /* 0x00007300ff0577ac */ /* 0x000e620008000800 */
[----:B0-----:R-:W-:-:S05]  /*0050*/  IMAD R0, R0, UR4, R3 ;  /* 0x0000000400007c24 */ /* 0x001fca000f8e0203 */
[----:B-1----:R-:W-:-:S13]  /*0060*/  ISETP.GE.AND P0, PT, R0, UR5, PT ;  /* 0x0000000500007c0c */ /* 0x002fda000bf06270 */
[----:B------:R-:W-:Y:S05]  /*0070*/  @P0 EXIT ;  /* 0x000000000000094d */ /* 0x000fea0003800000 */
[----:B------:R-:W0:Y:S01]  /*0080*/  LDC.64 R2, c[0x0][0x390] ;  /* 0x0000e400ff027b82 */ /* 0x000e220000000a00 */
[----:B------:R-:W1:Y:S01]  /*0090*/  LDCU UR4, c[0x0][0x3ac] ;  /* 0x00007580ff0477ac */ /* 0x000e620008000800 */
[----:B------:R-:W-:Y:S01]  /*00a0*/  BSSY.RECONVERGENT B0, `(.L_x_574) ;  /* 0x0000017000007945 */ /* 0x000fe20003800200 */
[----:B-1----:R-:W-:Y:S01]  /*00b0*/  IMAD R8, R0, UR4, RZ ;  /* 0x0000000400087c24 */ /* 0x002fe2000f8e02ff */
[----:B------:R-:W1:Y:S04]  /*00c0*/  LDCU.64 UR4, c[0x0][0x358] ;  /* 0x00006b00ff0477ac */ /* 0x000e680008000a00 */
[----:B0-----:R-:W-:-:S04]  /*00d0*/  VIADDMNMX R8, R3, R2, R8, PT ;  /* 0x0000000203087246 */ /* 0x001fc80003800108 */
[C---:B------:R-:W-:Y:S02]  /*00e0*/  VIMNMX R2, PT, PT, R8.reuse, R2, PT ;  /* 0x0000000208027248 */ /* 0x040fe40003fe0100 */
[----:B------:R-:W-:-:S04]  /*00f0*/  VIADDMNMX R9, R8, -R3, RZ, !PT ;  /* 0x8000000308097246 */ /* 0x000fc800078001ff */
[----:B------:R-:W-:-:S13]  /*0100*/  ISETP.GE.AND P0, PT, R9, R2, PT ;  /* 0x000000020900720c */ /* 0x000fda0003f06270 */
[----:B-1----:R-:W-:Y:S05]  /*0110*/  @P0 BRA `(.L_x_575) ;  /* 0x00000000003c0947 */ /* 0x002fea0003800000 */
[----:B------:R-:W0:Y:S08]  /*0120*/  LDC.64 R4, c[0x0][0x380] ;  /* 0x0000e000ff047b82 */ /* 0x000e300000000a00 */
[----:B------:R-:W1:Y:S02]  /*0130*/  LDC.64 R6, c[0x0][0x388] ;  /* 0x0000e200ff067b82 */ /* 0x000e640000000a00 */
.L_x_576:
[----:B------:R-:W-:-:S05]  /*0140*/  IMAD.IADD R10, R2, 0x1, R9 ;  /* 0x00000001020a7824 */ /* 0x000fca00078e0209 */
[----:B------:R-:W-:-:S04]  /*0150*/  SHF.R.U32.HI R15, RZ, 0x1, R10 ;  /* 0x00000001ff0f7819 */ /* 0x000fc8000001160a */
[----:B------:R-:W-:-:S05]  /*0160*/  LOP3.LUT R11, RZ, R15, RZ, 0x33, !PT ;  /* 0x0000000fff0b7212 */ /* 0x000fca00078e33ff */
[----:B------:R-:W-:Y:S02]  /*0170*/  IMAD.IADD R13, R8, 0x1, R11 ;  /* 0x00000001080d7824 */ /* 0x000fe400078e020b */
[----:B0-----:R-:W-:-:S04]  /*0180*/  IMAD.WIDE.U32 R10, R15, 0x4, R4 ;  /* 0x000000040f0a7825 */ /* 0x001fc800078e0004 */
[----:B-1----:R-:W-:Y:S02]  /*0190*/  IMAD.WIDE R12, R13, 0x4, R6 ;  /* 0x000000040d0c7825 */ /* 0x002fe400078e0206 */
[----:B------:R-:W2:Y:S04]  /*01a0*/  LDG.E R10, desc[UR4][R10.64] ;  /* 0x000000040a0a7981 */ /* 0x000ea8000c1e1900 */
[----:B------:R-:W2:Y:S02]  /*01b0*/  LDG.E R13, desc[UR4][R12.64] ;  /* 0x000000040c0d7981 */ /* 0x000ea4000c1e1900 */
[----:B--2---:R-:W-:-:S04]  /*01c0*/  ISETP.GE.AND P0, PT, R13, R10, PT ;  /* 0x0000000a0d00720c */ /* 0x004fc80003f06270 */
[----:B------:R-:W-:-:S09]  /*01d0*/  SEL R2, R15, R2, !P0 ;  /* 0x000000020f027207 */ /* 0x000fd20004000000 */
[----:B------:R-:W-:-:S05]  /*01e0*/  @P0 VIADD R9, R15, 0x1 ;  /* 0x000000010f090836 */ /* 0x000fca0000000000 */
[----:B------:R-:W-:-:S13]  /*01f0*/  ISETP.GE.AND P0, PT, R9, R2, PT ;  /* 0x000000020900720c */ /* 0x000fda0003f06270 */
[----:B------:R-:W-:Y:S05]  /*0200*/  @!P0 BRA `(.L_x_576) ;  /* 0xfffffffc00cc8947 */ /* 0x000fea000383ffff */
.L_x_575:
[----:B------:R-:W-:Y:S05]  /*0210*/  BSYNC.RECONVERGENT B0 ;  /* 0x0000000000007941 */ /* 0x000fea0003800200 */
.L_x_574:
[----:B------:R-:W-:Y:S01]  /*0220*/  IMAD.IADD R2, R8, 0x1, -R9 ;  /* 0x0000000108027824 */ /* 0x000fe200078e0a09 */
[----:B------:R-:W-:Y:S01]  /*0230*/  BSSY.RECONVERGENT B0, `(.L_x_577) ;  /* 0x00000bb000007945 */ /* 0x000fe20003800200 */
[----:B------:R-:W-:-:S03]  /*0240*/  IMAD.MOV.U32 R4, RZ, RZ, RZ ;  /* 0x000000ffff047224 */ /* 0x000fc600078e00ff */
[----:B------:R-:W-:-:S13]  /*0250*/  ISETP.GE.AND P0, PT, R2, R3, PT ;  /* 0x000000030200720c */ /* 0x000fda0003f06270 */
[----:B------:R-:W-:Y:S05]  /*0260*/  @P0 BRA `(.L_x_578) ;  /* 0x0000000800dc0947 */ /* 0x000fea0003800000 */
[----:B------:R-:W0:Y:S02]  /*0270*/  LDC.64 R4, c[0x0][0x388] ;  /* 0x0000e200ff047b82 */ /* 0x000e240000000a00 */
[----:B0-----:R-:W-:-:S05]  /*0280*/  IMAD.WIDE R6, R2, 0x4, R4 ;  /* 0x0000000402067825 */ /* 0x001fca00078e0204 */
[----:B------:R0:W5:Y:S01]  /*0290*/  LDG.E R12, desc[UR4][R6.64] ;  /* 0x00000004060c7981 */ /* 0x000162000c1e1900 */
[----:B------:R-:W-:Y:S01]  /*02a0*/  ISETP.GE.AND P0, PT, R9, 0x1, PT ;  /* 0x000000010900780c */ /* 0x000fe20003f06270 */
[----:B------:R-:W-:Y:S04]  /*02b0*/  BSSY.RECONVERGENT B1, `(.L_x_579) ;  /* 0x0000046000017945 */ /* 0x000fe80003800200 */
[----:B------:R-:W-:Y:S01]  /*02c0*/  BSSY.RELIABLE B2, `(.L_x_580) ;  /* 0x000003a000027945 */ /* 0x000fe20003800100 */
[----:B------:R-:W-:Y:S02]  /*02d0*/  IMAD.MOV.U32 R13, RZ, RZ, RZ ;  /* 0x000000ffff0d7224 */ /* 0x000fe400078e00ff */
[----:B------:R-:W-:-:S05]  /*02e0*/  IMAD.MOV.U32 R14, RZ, RZ, RZ ;  /* 0x000000ffff0e7224 */ /* 0x000fca00078e00ff */
[----:B0-----:R-:W-:Y:S05]  /*02f0*/  @!P0 BRA `(.L_x_581) ;  /* 0x0000000000c88947 */ /* 0x001fea0003800000 */
[----:B------:R-:W0:Y:S01]  /*0300*/  LDC.64 R10, c[0x0][0x380] ;  /* 0x0000e000ff0a7b82 */ /* 0x000e220000000a00 */
[----:B------:R-:W-:-:S05]  /*0310*/  IMAD.WIDE.U32 R14, R9, 0x1ff, RZ ;  /* 0x000001ff090e7825 */ /* 0x000fca00078e00ff */
[--C-:B------:R-:W-:Y:S02]  /*0320*/  SHF.R.U64 R18, R14, 0x9, R15.reuse ;  /* 0x000000090e127819 */ /* 0x100fe4000000120f */
[----:B------:R-:W-:Y:S02]  /*0330*/  SHF.R.U32.HI R14, RZ, 0x9, R15 ;  /* 0x00000009ff0e7819 */ /* 0x000fe4000001160f */
[----:B0-----:R-:W-:-:S04]  /*0340*/  LEA R16, P0, R18, R10, 0x2 ;  /* 0x0000000a12107211 */ /* 0x001fc800078010ff */
[----:B------:R-:W-:-:S06]  /*0350*/  LEA.HI.X R17, R18, R11, R14, 0x2, P0 ;  /* 0x0000000b12117211 */ /* 0x000fcc00000f140e */
[----:B------:R-:W2:Y:S01]  /*0360*/  LDG.E R17, desc[UR4][R16.64] ;  /* 0x0000000410117981 */ /* 0x000ea2000c1e1900 */
[----:B------:R-:W-:Y:S01]  /*0370*/  VIADD R14, R18, 0x1 ;  /* 0x00000001120e7836 */ /* 0x000fe20000000000 */
[----:B------:R-:W-:Y:S01]  /*0380*/  BSSY.RECONVERGENT B3, `(.L_x_582) ;  /* 0x0000010000037945 */ /* 0x000fe20003800200 */
[----:B--2--5:R-:W-:-:S04]  /*0390*/  ISETP.GE.AND P0, PT, R17, R12, PT ;  /* 0x0000000c1100720c */ /* 0x024fc80003f06270 */
[----:B------:R-:W-:Y:S02]  /*03a0*/  SEL R13, R9, R18, !P0 ;  /* 0x00000012090d7207 */ /* 0x000fe40004000000 */
[----:B------:R-:W-:-:S04]  /*03b0*/  SEL R14, R14, RZ, !P0 ;  /* 0x000000ff0e0e7207 */ /* 0x000fc80004000000 */
[----:B------:R-:W-:-:S13]  /*03c0*/  ISETP.GE.U32.AND P0, PT, R14, R13, PT ;  /* 0x0000000d0e00720c */ /* 0x000fda0003f06070 */
[----:B------:R-:W-:Y:S05]  /*03d0*/  @P0 BRA `(.L_x_583) ;  /* 0x0000000000280947 */ /* 0x000fea0003800000 */
[----:B------:R-:W-:Y:S02]  /*03e0*/  IMAD.MOV.U32 R15, RZ, RZ, RZ ;  /* 0x000000ffff0f7224 */ /* 0x000fe400078e00ff */
[----:B------:R-:W-:-:S05]  /*03f0*/  IMAD.WIDE.U32 R16, R13, 0x7f, R14 ;  /* 0x0000007f0d107825 */ /* 0x000fca00078e000e */
[--C-:B------:R-:W-:Y:S02]  /*0400*/  SHF.R.U64 R18, R16, 0x7, R17.reuse ;  /* 0x0000000710127819 */ /* 0x100fe40000001211 */
[----:B------:R-:W-:Y:S02]  /*0410*/  SHF.R.U32.HI R17, RZ, 0x7, R17 ;  /* 0x00000007ff117819 */ /* 0x000fe40000011611 */
[----:B------:R-:W-:-:S04]  /*0420*/  LEA R16, P0, R18, R10, 0x2 ;  /* 0x0000000a12107211 */ /* 0x000fc800078010ff */
[----:B------:R-:W-:-:S06]  /*0430*/  LEA.HI.X R17, R18, R11, R17, 0x2, P0 ;  /* 0x0000000b12117211 */ /* 0x000fcc00000f1411 */
[----:B------:R-:W2:Y:S02]  /*0440*/  LDG.E R17, desc[UR4][R16.64] ;  /* 0x0000000410117981 */ /* 0x000ea4000c1e1900 */
[----:B--2---:R-:W-:-:S04]  /*0450*/  ISETP.GE.AND P0, PT, R17, R12, PT ;  /* 0x0000000c1100720c */ /* 0x004fc80003f06270 */
[----:B------:R-:W-:-:S09]  /*0460*/  SEL R13, R13, R18, !P0 ;  /* 0x000000120d0d7207 */ /* 0x000fd20004000000 */
[----:B------:R-:W-:-:S07]  /*0470*/  @!P0 VIADD R14, R18, 0x1 ;  /* 0x00000001120e8836 */ /* 0x000fce0000000000 */
.L_x_583:
[----:B------:R-:W-:Y:S05]  /*0480*/  BSYNC.RECONVERGENT B3 ;  /* 0x0000000000037941 */ /* 0x000fea0003800200 */
.L_x_582:
        /* <DEDUP_REMOVED lines=11> */
[----:B------:R-:W-:-:S05]  /*0540*/  @!P0 VIADD R14, R18, 0x1 ;  /* 0x00000001120e8836 */ /* 0x000fca0000000000 */
[----:B------:R-:W-:-:S13]  /*0550*/  ISETP.GE.U32.AND P0, PT, R14, R13, PT ;  /* 0x0000000d0e00720c */ /* 0x000fda0003f06070 */
[----:B------:R-:W-:Y:S05]  /*0560*/  @P0 BREAK.RELIABLE B2 ;  /* 0x0000000000020942 */ /* 0x000fea0003800100 */
        /* <DEDUP_REMOVED lines=11> */
.L_x_581:
[----:B------:R-:W0:Y:S01]  /*0620*/  LDC.64 R10, c[0x0][0x380] ;  /* 0x0000e000ff0a7b82 */ /* 0x000e220000000a00 */
[----:B------:R-:W-:-:S13]  /*0630*/  ISETP.GE.U32.AND P0, PT, R14, R13, PT ;  /* 0x0000000d0e00720c */ /* 0x000fda0003f06070 */
[----:B------:R-:W-:Y:S05]  /*0640*/  @P0 BREAK.RELIABLE B2 ;  /* 0x0000000000020942 */ /* 0x000fea0003800100 */
[----:B------:R-:W-:Y:S05]  /*0650*/  @P0 BRA `(.L_x_584) ;  /* 0x00000000002c0947 */ /* 0x000fea0003800000 */
[----:B------:R-:W-:Y:S05]  /*0660*/  BSYNC.RELIABLE B2 ;  /* 0x0000000000027941 */ /* 0x000fea0003800100 */
.L_x_580:
[CC--:B------:R-:W-:Y:S02]  /*0670*/  LOP3.LUT R15, R14.reuse, R13.reuse, RZ, 0xc0, !PT ;  /* 0x0000000d0e0f7212 */ /* 0x0c0fe400078ec0ff */
[----:B------:R-:W-:-:S04]  /*0680*/  LOP3.LUT R16, R14, R13, RZ, 0x3c, !PT ;  /* 0x0000000d0e107212 */ /* 0x000fc800078e3cff */
[----:B------:R-:W-:-:S05]  /*0690*/  LEA.HI.SX32 R15, R16, R15, 0x1f ;  /* 0x0000000f100f7211 */ /* 0x000fca00078ffaff */
[----:B0-----:R-:W-:-:S06]  /*06a0*/  IMAD.WIDE R16, R15, 0x4, R10 ;  /* 0x000000040f107825 */ /* 0x001fcc00078e020a */
[----:B------:R-:W2:Y:S02]  /*06b0*/  LDG.E R17, desc[UR4][R16.64] ;  /* 0x0000000410117981 */ /* 0x000ea4000c1e1900 */
[----:B--2--5:R-:W-:-:S04]  /*06c0*/  ISETP.GE.AND P0, PT, R17, R12, PT ;  /* 0x0000000c1100720c */ /* 0x024fc80003f06270 */
[----:B------:R-:W-:-:S09]  /*06d0*/  SEL R13, R13, R15, !P0 ;  /* 0x0000000f0d0d7207 */ /* 0x000fd20004000000 */
[----:B------:R-:W-:-:S05]  /*06e0*/  @!P0 VIADD R14, R15, 0x1 ;  /* 0x000000010f0e8836 */ /* 0x000fca0000000000 */
[----:B------:R-:W-:-:S13]  /*06f0*/  ISETP.GE.AND P0, PT, R14, R13, PT ;  /* 0x0000000d0e00720c */ /* 0x000fda0003f06270 */
[----:B------:R-:W-:Y:S05]  /*0700*/  @!P0 BRA `(.L_x_580) ;  /* 0xfffffffc00d88947 */ /* 0x000fea000383ffff */
.L_x_584:
[----:B------:R-:W-:Y:S05]  /*0710*/  BSYNC.RECONVERGENT B1 ;  /* 0x0000000000017941 */ /* 0x000fea0003800200 */
.L_x_579:
[----:B------:R-:W-:Y:S01]  /*0720*/  ISETP.GE.AND P0, PT, R2, 0x1, PT ;  /* 0x000000010200780c */ /* 0x000fe20003f06270 */
[----:B------:R-:W-:Y:S01]  /*0730*/  BSSY.RECONVERGENT B1, `(.L_x_585) ;  /* 0x000000f000017945 */ /* 0x000fe20003800200 */
[----:B0-----:R-:W-:Y:S02]  /*0740*/  IMAD.MOV.U32 R10, RZ, RZ, RZ ;  /* 0x000000ffff0a7224 */ /* 0x001fe400078e00ff */
[----:B------:R-:W-:-:S09]  /*0750*/  IMAD.MOV.U32 R11, RZ, RZ, R2 ;  /* 0x000000ffff0b7224 */ /* 0x000fd200078e0002 */
[----:B------:R-:W-:Y:S05]  /*0760*/  @!P0 BRA `(.L_x_586) ;  /* 0x00000000002c8947 */ /* 0x000fea0003800000 */
[----:B------:R-:W0:Y:S01]  /*0770*/  LDCU.64 UR6, c[0x0][0x388] ;  /* 0x00007100ff0677ac */ /* 0x000e220008000a00 */
[----:B------:R-:W-:-:S05]  /*0780*/  IMAD.WIDE.U32 R10, R2, 0x1ff, RZ ;  /* 0x000001ff020a7825 */ /* 0x000fca00078e00ff */
[--C-:B------:R-:W-:Y:S02]  /*0790*/  SHF.R.U64 R13, R10, 0x9, R11.reuse ;  /* 0x000000090a0d7819 */ /* 0x100fe4000000120b */
[----:B------:R-:W-:Y:S02]  /*07a0*/  SHF.R.U32.HI R10, RZ, 0x9, R11 ;  /* 0x00000009ff0a7819 */ /* 0x000fe4000001160b */
[----:B0-----:R-:W-:-:S04]  /*07b0*/  LEA R16, P0, R13, UR6, 0x2 ;  /* 0x000000060d107c11 */ /* 0x001fc8000f8010ff */
[----:B------:R-:W-:-:S06]  /*07c0*/  LEA.HI.X R17, R13, UR7, R10, 0x2, P0 ;  /* 0x000000070d117c11 */ /* 0x000fcc00080f140a */
[----:B------:R-:W2:Y:S01]  /*07d0*/  LDG.E R17, desc[UR4][R16.64] ;  /* 0x0000000410117981 */ /* 0x000ea2000c1e1900 */
[----:B------:R-:W-:Y:S01]  /*07e0*/  VIADD R10, R13, 0x1 ;  /* 0x000000010d0a7836 */ /* 0x000fe20000000000 */
[----:B--2--5:R-:W-:-:S04]  /*07f0*/  ISETP.GE.AND P0, PT, R17, R12, PT ;  /* 0x0000000c1100720c */ /* 0x024fc80003f06270 */
[----:B------:R-:W-:Y:S02]  /*0800*/  SEL R11, R2, R13, !P0 ;  /* 0x0000000d020b7207 */ /* 0x000fe40004000000 */
[----:B------:R-:W-:-:S07]  /*0810*/  SEL R10, R10, RZ, !P0 ;  /* 0x000000ff0a0a7207 */ /* 0x000fce0004000000 */
.L_x_586:
[----:B------:R-:W-:Y:S05]  /*0820*/  BSYNC.RECONVERGENT B1 ;  /* 0x0000000000017941 */ /* 0x000fea0003800200 */
.L_x_585:
[----:B------:R-:W-:Y:S01]  /*0830*/  ISETP.GE.AND P0, PT, R10, R11, PT ;  /* 0x0000000b0a00720c */ /* 0x000fe20003f06270 */
[----:B------:R-:W-:Y:S04]  /*0840*/  BSSY.RECONVERGENT B1, `(.L_x_587) ;  /* 0x000003a000017945 */ /* 0x000fe80003800200 */
[----:B------:R-:W-:Y:S08]  /*0850*/  BSSY.RELIABLE B2, `(.L_x_588) ;  /* 0x000002e000027945 */ /* 0x000ff00003800100 */
[----:B------:R-:W-:Y:S05]  /*0860*/  @P0 BRA `(.L_x_589) ;  /* 0x0000000000680947 */ /* 0x000fea0003800000 */
[----:B------:R-:W0:Y:S01]  /*0870*/  LDCU.64 UR6, c[0x0][0x388] ;  /* 0x00007100ff0677ac */ /* 0x000e220008000a00 */
[----:B------:R-:W-:Y:S02]  /*0880*/  IMAD.MOV.U32 R16, RZ, RZ, R10 ;  /* 0x000000ffff107224 */ /* 0x000fe400078e000a */
[----:B------:R-:W-:Y:S02]  /*0890*/  IMAD.MOV.U32 R17, RZ, RZ, RZ ;  /* 0x000000ffff117224 */ /* 0x000fe400078e00ff */
[----:B------:R-:W-:-:S05]  /*08a0*/  IMAD.WIDE.U32 R16, R11, 0x7f, R16 ;  /* 0x0000007f0b107825 */ /* 0x000fca00078e0010 */
[--C-:B------:R-:W-:Y:S02]  /*08b0*/  SHF.R.U64 R18, R16, 0x7, R17.reuse ;  /* 0x0000000710127819 */ /* 0x100fe40000001211 */
[----:B------:R-:W-:Y:S02]  /*08c0*/  SHF.R.U32.HI R17, RZ, 0x7, R17 ;  /* 0x00000007ff117819 */ /* 0x000fe40000011611 */
[----:B0-----:R-:W-:-:S04]  /*08d0*/  LEA R16, P0, R18, UR6, 0x2 ;  /* 0x0000000612107c11 */ /* 0x001fc8000f8010ff */
[----:B------:R-:W-:-:S06]  /*08e0*/  LEA.HI.X R17, R18, UR7, R17, 0x2, P0 ;  /* 0x0000000712117c11 */ /* 0x000fcc00080f1411 */
[----:B------:R-:W2:Y:S02]  /*08f0*/  LDG.E R17, desc[UR4][R16.64] ;  /* 0x0000000410117981 */ /* 0x000ea4000c1e1900 */
[----:B--2--5:R-:W-:-:S04]  /*0900*/  ISETP.GE.AND P0, PT, R17, R12, PT ;  /* 0x0000000c1100720c */ /* 0x024fc80003f06270 */
[----:B------:R-:W-:-:S09]  /*0910*/  SEL R11, R11, R18, !P0 ;  /* 0x000000120b0b7207 */ /* 0x000fd20004000000 */
[----:B------:R-:W-:-:S05]  /*0920*/  @!P0 VIADD R10, R18, 0x1 ;  /* 0x00000001120a8836 */ /* 0x000fca0000000000 */
[----:B------:R-:W-:-:S13]  /*0930*/  ISETP.GE.AND P0, PT, R10, R11, PT ;  /* 0x0000000b0a00720c */ /* 0x000fda0003f06270 */
        /* <DEDUP_REMOVED lines=10> */
[----:B--2---:R-:W-:-:S04]  /*09e0*/  ISETP.GE.AND P0, PT, R17, R12, PT ;  /* 0x0000000c1100720c */ /* 0x004fc80003f06270 */
[----:B------:R-:W-:-:S09]  /*09f0*/  SEL R11, R11, R18, !P0 ;  /* 0x000000120b0b7207 */ /* 0x000fd20004000000 */
[----:B------:R-:W-:-:S07]  /*0a00*/  @!P0 VIADD R10, R18, 0x1 ;  /* 0x00000001120a8836 */ /* 0x000fce0000000000 */
.L_x_589:
[----:B------:R-:W-:-:S13]  /*0a10*/  ISETP.GE.AND P0, PT, R10, R11, PT ;  /* 0x0000000b0a00720c */ /* 0x000fda0003f06270 */
[----:B------:R-:W-:Y:S05]  /*0a20*/  @P0 BREAK.RELIABLE B2 ;  /* 0x0000000000020942 */ /* 0x000fea0003800100 */
        /* <DEDUP_REMOVED lines=12> */
[----:B------:R-:W-:-:S07]  /*0af0*/  @!P0 VIADD R10, R18, 0x1 ;  /* 0x00000001120a8836 */ /* 0x000fce0000000000 */
.L_x_590:
[----:B------:R-:W-:-:S13]  /*0b00*/  ISETP.GE.AND P0, PT, R10, R11, PT ;  /* 0x0000000b0a00720c */ /* 0x000fda0003f06270 */
[----:B------:R-:W-:Y:S05]  /*0b10*/  @P0 BREAK.RELIABLE B2 ;  /* 0x0000000000020942 */ /* 0x000fea0003800100 */
[----:B------:R-:W-:Y:S05]  /*0b20*/  @P0 BRA `(.L_x_591) ;  /* 0x00000000002c0947 */ /* 0x000fea0003800000 */
[----:B------:R-:W-:Y:S05]  /*0b30*/  BSYNC.RELIABLE B2 ;  /* 0x0000000000027941 */ /* 0x000fea0003800100 */
.L_x_588:
[CC--:B------:R-:W-:Y:S02]  /*0b40*/  LOP3.LUT R13, R10.reuse, R11.reuse, RZ, 0xc0, !PT ;  /* 0x0000000b0a0d7212 */ /* 0x0c0fe400078ec0ff */
[----:B------:R-:W-:-:S04]  /*0b50*/  LOP3.LUT R16, R10, R11, RZ, 0x3c, !PT ;  /* 0x0000000b0a107212 */ /* 0x000fc800078e3cff */
[----:B------:R-:W-:-:S05]  /*0b60*/  LEA.HI.SX32 R13, R16, R13, 0x1f ;  /* 0x0000000d100d7211 */ /* 0x000fca00078ffaff */
[----:B------:R-:W-:-:S06]  /*0b70*/  IMAD.WIDE R16, R13, 0x4, R4 ;  /* 0x000000040d107825 */ /* 0x000fcc00078e0204 */
[----:B------:R-:W2:Y:S02]  /*0b80*/  LDG.E R17, desc[UR4][R16.64] ;  /* 0x0000000410117981 */ /* 0x000ea4000c1e1900 */
[----:B--2---:R-:W-:-:S04]  /*0b90*/  ISETP.GE.AND P0, PT, R17, R12, PT ;  /* 0x0000000c1100720c */ /* 0x004fc80003f06270 */
[----:B------:R-:W-:-:S09]  /*0ba0*/  SEL R11, R11, R13, !P0 ;  /* 0x0000000d0b0b7207 */ /* 0x000fd20004000000 */
[----:B------:R-:W-:-:S05]  /*0bb0*/  @!P0 VIADD R10, R13, 0x1 ;  /* 0x000000010d0a8836 */ /* 0x000fca0000000000 */
[----:B------:R-:W-:-:S13]  /*0bc0*/  ISETP.GE.AND P0, PT, R10, R11, PT ;  /* 0x0000000b0a00720c */ /* 0x000fda0003f06270 */
[----:B------:R-:W-:Y:S05]  /*0bd0*/  @!P0 BRA `(.L_x_588) ;  /* 0xfffffffc00d88947 */ /* 0x000fea000383ffff */
.L_x_591:
[----:B------:R-:W-:Y:S05]  /*0be0*/  BSYNC.RECONVERGENT B1 ;  /* 0x0000000000017941 */ /* 0x000fea0003800200 */
.L_x_587:
        /* <DEDUP_REMOVED lines=11> */
[----:B------:R-:W-:Y:S02]  /*0ca0*/  IMAD.MOV.U32 R4, RZ, RZ, R3 ;  /* 0x000000ffff047224 */ /* 0x000fe400078e0003 */
[----:B------:R-:W-:-:S07]  /*0cb0*/  IMAD.MOV.U32 R5, RZ, RZ, RZ ;  /* 0x000000ffff057224 */ /* 0x000fce00078e00ff */
.L_x_594:
[----:B------:R-:W-:-:S05]  /*0cc0*/  IMAD.IADD R2, R5, 0x1, R4 ;  /* 0x0000000105027824 */ /* 0x000fca00078e0204 */
[----:B------:R-:W-:-:S05]  /*0cd0*/  SHF.R.S32.HI R9, RZ, 0x1, R2 ;  /* 0x00000001ff097819 */ /* 0x000fca0000011402 */
[----:B------:R-:W-:-:S06]  /*0ce0*/  IMAD.WIDE R2, R9, 0x4, R6 ;  /* 0x0000000409027825 */ /* 0x000fcc00078e0206 */
[----:B------:R-:W2:Y:S02]  /*0cf0*/  LDG.E R3, desc[UR4][R2.64] ;  /* 0x0000000402037981 */ /* 0x000ea4000c1e1900 */
[----:B--2--5:R-:W-:-:S04]  /*0d00*/  ISETP.GE.AND P0, PT, R12, R3, PT ;  /* 0x000000030c00720c */ /* 0x024fc80003f06270 */
[----:B------:R-:W-:-:S09]  /*0d10*/  SEL R4, R9, R4, !P0 ;  /* 0x0000000409047207 */ /* 0x000fd20004000000 */
[----:B------:R-:W-:-:S05]  /*0d20*/  @P0 VIADD R5, R9, 0x1 ;  /* 0x0000000109050836 */ /* 0x000fca0000000000 */
[----:B------:R-:W-:-:S13]  /*0d30*/  ISETP.GE.AND P0, PT, R5, R4, PT ;  /* 0x000000040500720c */ /* 0x000fda0003f06270 */
[----:B------:R-:W-:Y:S05]  /*0d40*/  @!P0 BRA `(.L_x_594) ;  /* 0xfffffffc00dc8947 */ /* 0x000fea000383ffff */
.L_x_593:
[----:B------:R-:W-:Y:S05]  /*0d50*/  BSYNC.RECONVERGENT B1 ;  /* 0x0000000000017941 */ /* 0x000fea0003800200 */
.L_x_592:
        /* <DEDUP_REMOVED lines=8> */
.L_x_578:
[----:B------:R-:W-:Y:S05]  /*0de0*/  BSYNC.RECONVERGENT B0 ;  /* 0x0000000000007941 */ /* 0x000fea0003800200 */
.L_x_577:
[----:B------:R-:W-:Y:S05]  /*0df0*/  WARPSYNC.ALL ;  /* 0x0000000000007948 */ /* 0x000fea0003800000 */
[----:B------:R-:W0:Y:S01]  /*0e00*/  LDC.64 R2, c[0x0][0x3a0] ;  /* 0x0000e800ff027b82 */ /* 0x000e220000000a00 */
[----:B------:R-:W-:Y:S01]  /*0e10*/  IADD3 R5, PT, PT, R4, R8, -R9 ;  /* 0x0000000804057210 */ /* 0x000fe20007ffe809 */
[----:B0-----:R-:W-:-:S05]  /*0e20*/  IMAD.WIDE R2, R0, 0x8, R2 ;  /* 0x0000000800027825 */ /* 0x001fca00078e0202 */
[----:B------:R-:W-:Y:S04]  /*0e30*/  STG.E desc[UR4][R2.64], R9 ;  /* 0x0000000902007986 */ /* 0x000fe8000c101904 */
[----:B------:R-:W-:Y:S01]  /*0e40*/  STG.E desc[UR4][R2.64+0x4], R5 ;  /* 0x0000040502007986 */ /* 0x000fe2000c101904 */
[----:B------:R-:W-:Y:S05]  /*0e50*/  EXIT ;  /* 0x000000000000794d */ /* 0x000fea0003800000 */
.L_x_595:
        /* <DEDUP_REMOVED lines=10> */
.L_x_1196:


//--------------------- .text._ZN6thrust24THRUST_300001_SM_1000_NS8cuda_cub4core6detail13_kernel_agentINS1_16__set_operations10SetOpAgentINS0_6detail15normal_iteratorINS0_10device_ptrIiEEEESB_SB_SB_SB_SB_lN4cuda3std3__44lessIiEENS5_16serial_set_unionENSE_17integral_constantIbLb1EEEEEJSB_SB_SB_SB_llSB_SB_SG_SH_PNSE_4pairIllEEPmN3cub18CUB_300001_SM_100013ScanTileStateIlLb1EEEEEEvDpT0_ --------------------------
	.section	.text._ZN6thrust24THRUST_300001_SM_1000_NS8cuda_cub4core6detail13_kernel_agentINS1_16__set_operations10SetOpAgentINS0_6detail15normal_iteratorINS0_10device_ptrIiEEEESB_SB_SB_SB_SB_lN4cuda3std3__44lessIiEENS5_16serial_set_unionENSE_17integral_constantIbLb1EEEEEJSB_SB_SB_SB_llSB_SB_SG_SH_PNSE_4pairIllEEPmN3cub18CUB_300001_SM_100013ScanTileStateIlLb1EEEEEEvDpT0_,"ax",@progbits
	.align	128
        .global         _ZN6thrust24THRUST_300001_SM_1000_NS8cuda_cub4core6detail13_kernel_agentINS1_16__set_operations10SetOpAgentINS0_6detail15normal_iteratorINS0_10device_ptrIiEEEESB_SB_SB_SB_SB_lN4cuda3std3__44lessIiEENS5_16serial_set_unionENSE_17integral_constantIbLb1EEEEEJSB_SB_SB_SB_llSB_SB_SG_SH_PNSE_4pairIllEEPmN3cub18CUB_300001_SM_100013ScanTileStateIlLb1EEEEEEvDpT0_
        .type           _ZN6thrust24THRUST_300001_SM_1000_NS8cuda_cub4core6detail13_kernel_agentINS1_16__set_operations10SetOpAgentINS0_6detail15normal_iteratorINS0_10device_ptrIiEEEESB_SB_SB_SB_SB_lN4cuda3std3__44lessIiEENS5_16serial_set_unionENSE_17integral_constantIbLb1EEEEEJSB_SB_SB_SB_llSB_SB_SG_SH_PNSE_4pairIllEEPmN3cub18CUB_300001_SM_100013ScanTileStateIlLb1EEEEEEvDpT0_,@function
        .size           _ZN6thrust24THRUST_300001_SM_1000_NS8cuda_cub4core6detail13_kernel_agentINS1_16__set_operations10SetOpAgentINS0_6detail15normal_iteratorINS0_10device_ptrIiEEEESB_SB_SB_SB_SB_lN4cuda3std3__44lessIiEENS5_16serial_set_unionENSE_17integral_constantIbLb1EEEEEJSB_SB_SB_SB_llSB_SB_SG_SH_PNSE_4pairIllEEPmN3cub18CUB_300001_SM_100013ScanTileStateIlLb1EEEEEEvDpT0_,(.L_x_1197 - _ZN6thrust24THRUST_300001_SM_1000_NS8cuda_cub4core6detail13_kernel_agentINS1_16__set_operations10SetOpAgentINS0_6detail15normal_iteratorINS0_10device_ptrIiEEEESB_SB_SB_SB_SB_lN4cuda3std3__44lessIiEENS5_16serial_set_unionENSE_17integral_constantIbLb1EEEEEJSB_SB_SB_SB_llSB_SB_SG_SH_PNSE_4pairIllEEPmN3cub18CUB_300001_SM_100013ScanTileStateIlLb1EEEEEEvDpT0_)
        .other          _ZN6thrust24THRUST_300001_SM_1000_NS8cuda_cub4core6detail13_kernel_agentINS1_16__set_operations10SetOpAgentINS0_6detail15normal_iteratorINS0_10device_ptrIiEEEESB_SB_SB_SB_SB_lN4cuda3std3__44lessIiEENS5_16serial_set_unionENSE_17integral_constantIbLb1EEEEEJSB_SB_SB_SB_llSB_SB_SG_SH_PNSE_4pairIllEEPmN3cub18CUB_300001_SM_100013ScanTileStateIlLb1EEEEEEvDpT0_,@"STO_CUDA_ENTRY STV_DEFAULT"
_ZN6thrust24THRUST_300001_SM_1000_NS8cuda_cub4core6detail13_kernel_agentINS1_16__set_operations10SetOpAgentINS0_6detail15normal_iteratorINS0_10device_ptrIiEEEESB_SB_SB_SB_SB_lN4cuda3std3__44lessIiEENS5_16serial_set_unionENSE_17integral_constantIbLb1EEEEEJSB_SB_SB_SB_llSB_SB_SG_SH_PNSE_4pairIllEEPmN3cub18CUB_300001_SM_100013ScanTileStateIlLb1EEEEEEvDpT0_:
.text._ZN6thrust24THRUST_300001_SM_1000_NS8cuda_cub4core6detail13_kernel_agentINS1_16__set_operations10SetOpAgentINS0_6detail15normal_iteratorINS0_10device_ptrIiEEEESB_SB_SB_SB_SB_lN4cuda3std3__44lessIiEENS5_16serial_set_unionENSE_17integral_constantIbLb1EEEEEJSB_SB_SB_SB_llSB_SB_SG_SH_PNSE_4pairIllEEPmN3cub18CUB_300001_SM_100013ScanTileStateIlLb1EEEEEEvDpT0_:
        /* <DEDUP_REMOVED lines=109> */
.L_x_598:
[----:B------:R-:W-:Y:S05]  /*06d0*/  BSYNC.RECONVERGENT B0 ;  /* 0x0000000000007941 */ /* 0x000fea0003800200 */
.L_x_597:
        /* <DEDUP_REMOVED lines=34> */
.L_x_601:
        /* <DEDUP_REMOVED lines=13> */
.L_x_600:
[----:B------:R-:W-:Y:S05]  /*09d0*/  BSYNC.RECONVERGENT B0 ;  /* 0x0000000000007941 */ /* 0x000fea0003800200 */
.L_x_599:
        /* <DEDUP_REMOVED lines=39> */
.L_x_606:
        /* <DEDUP_REMOVED lines=10> */
.L_x_607:
[----:B------:R-:W-:-:S13]  /*0cf0*/  ISETP.GE.AND P0, PT, R5, R6, PT ;  /* 0x000000060500720c */ /* 0x000fda0003f06270 */
[----:B------:R-:W-:Y:S05]  /*0d00*/  @P0 BREAK.RELIABLE B2 ;  /* 0x0000000000020942 */ /* 0x000fea0003800100 */
[----:B------:R-:W-:Y:S05]  /*0d10*/  @P0 BRA `(.L_x_608) ;  /* 0x0000000000280947 */ /* 0x000fea0003800000 */
[----:B------:R-:W-:Y:S05]  /*0d20*/  BSYNC.RELIABLE B2 ;  /* 0x0000000000027941 */ /* 0x000fea0003800100 */
.L_x_605:
        /* <DEDUP_REMOVED lines=9> */
.L_x_608:
[----:B------:R-:W-:Y:S05]  /*0dc0*/  BSYNC.RECONVERGENT B1 ;  /* 0x0000000000017941 */ /* 0x000fea0003800200 */
.L_x_604:
        /* <DEDUP_REMOVED lines=31> */
.L_x_611:
        /* <DEDUP_REMOVED lines=10> */
.L_x_612:
[----:B------:R-:W-:-:S13]  /*1060*/  ISETP.GE.AND P0, PT, R6, R7, PT ;  /* 0x000000070600720c */ /* 0x000fda0003f06270 */
[----:B------:R-:W-:Y:S05]  /*1070*/  @P0 BREAK.RELIABLE B2 ;  /* 0x0000000000020942 */ /* 0x000fea0003800100 */
[----:B------:R-:W-:Y:S05]  /*1080*/  @P0 BRA `(.L_x_613) ;  /* 0x0000000000280947 */ /* 0x000fea0003800000 */
[----:B------:R-:W-:Y:S05]  /*1090*/  BSYNC.RELIABLE B2 ;  /* 0x0000000000027941 */ /* 0x000fea0003800100 */
.L_x_610:
        /* <DEDUP_REMOVED lines=9> */
.L_x_613:
[----:B------:R-:W-:Y:S05]  /*1130*/  BSYNC.RECONVERGENT B1 ;  /* 0x0000000000017941 */ /* 0x000fea0003800200 */
.L_x_609:
        /* <DEDUP_REMOVED lines=12> */
.L_x_616:
        /* <DEDUP_REMOVED lines=9> */
.L_x_615:
[----:B------:R-:W-:Y:S05]  /*1290*/  BSYNC.RECONVERGENT B1 ;  /* 0x0000000000017941 */ /* 0x000fea0003800200 */
.L_x_614:
        /* <DEDUP_REMOVED lines=8> */
.L_x_603:
[----:B------:R-:W-:Y:S05]  /*1320*/  BSYNC.RECONVERGENT B0 ;  /* 0x0000000000007941 */ /* 0x000fea0003800200 */
.L_x_602:
        /* <DEDUP_REMOVED lines=483> */
.L_x_618:
        /* <DEDUP_REMOVED lines=122> */
.L_x_621:
[----:B------:R-:W-:Y:S05]  /*3900*/  NANOSLEEP 0x1c2 ;  /* 0x000001c20000795d */ /* 0x000fea0003800000 */
[----:B------:R-:W-:Y:S01]  /*3910*/  NOP ;  /* 0x0000000000007918 */ /* 0x000fe20000000000 */
.L_x_622:
        /* <DEDUP_REMOVED lines=12> */
.L_x_800:
[----:B------:R-:W-:Y:S05]  /*39e0*/  @!P0 BRA `(.L_x_624) ;  /* 0x0000000000388947 */ /* 0x000fea0003800000 */
[----:B------:R-:W-:-:S13]  /*39f0*/  ISETP.GT.U32.AND P1, PT, R37, 0x1f3, PT ;  /* 0x000001f32500780c */ /* 0x000fda0003f24070 */
.L_x_628:
[----:B------:R-:W-:Y:S05]  /*3a00*/  YIELD ;  /* 0x0000000000007946 */ /* 0x000fea0003800000 */
[----:B------:R-:W-:Y:S05]  /*3a10*/  @P1 BRA `(.L_x_625) ;  /* 0x0000000000081947 */ /* 0x000fea0003800000 */
[----:B------:R0:W-:Y:S06]  /*3a20*/  MEMBAR.SC.CTA ;  /* 0x0000000000007992 */ /* 0x0001ec0000000000 */
[----:B0-----:R-:W-:Y:S05]  /*3a30*/  BRA `(.L_x_626) ;  /* 0x0000000000087947 */ /* 0x001fea0003800000 */
.L_x_625:
[----:B------:R-:W-:Y:S05]  /*3a40*/  NANOSLEEP 0x15e ;  /* 0x0000015e0000795d */ /* 0x000fea0003800000 */
[----:B------:R-:W-:Y:S01]  /*3a50*/  NOP ;  /* 0x0000000000007918 */ /* 0x000fe20000000000 */
.L_x_626:
[----:B------:R-:W2:Y:S01]  /*3a60*/  LD.E.128.STRONG.GPU R32, desc[UR6][R66.64+0x200] ;  /* 0x0002000642207980 */ /* 0x000ea2000c10fd00 */
[----:B------:R-:W-:Y:S01]  /*3a70*/  UMOV UR4, 0xffffffff ;  /* 0xffffffff00047882 */ /* 0x000fe20000000000 */
[----:B--2---:R-:W-:-:S04]  /*3a80*/  ISETP.NE.U32.AND P0, PT, R32, 0x63, PT ;  /* 0x000000632000780c */ /* 0x004fc80003f05070 */
[----:B------:R-:W-:Y:S01]  /*3a90*/  ISETP.NE.AND.EX P0, PT, R33, RZ, PT, P0 ;  /* 0x000000ff2100720c */ /* 0x000fe20003f05300 */
[----:B------:R-:W-:-:S12]  /*3aa0*/  BRA.DIV UR4, `(.L_x_627) ;  /* 0x000000aa04887947 */ /* 0x000fd8000b800000 */
[----:B------:R-:W-:-:S13]  /*3ab0*/  VOTE.ANY P0, !P0 ;  /* 0x0000000000ff7806 */ /* 0x000fda0004000100 */
.L_x_803:
[----:B------:R-:W-:Y:S05]  /*3ac0*/  @P0 BRA `(.L_x_628) ;  /* 0xfffffffc00cc0947 */ /* 0x000fea000383ffff */
.L_x_624:
        /* <DEDUP_REMOVED lines=61> */
.L_x_817:
[----:B------:R-:W-:Y:S05]  /*3ea0*/  @!P0 BRA `(.L_x_630) ;  /* 0x0000000400348947 */ /* 0x000fea0003800000 */
.L_x_638:
        /* <DEDUP_REMOVED lines=8> */
.L_x_820:
[----:B------:R-:W-:Y:S05]  /*3f30*/  @!P0 BRA `(.L_x_632) ;  /* 0x00000000003c8947 */ /* 0x000fea0003800000 */
.L_x_636:
[----:B------:R-:W-:Y:S05]  /*3f40*/  YIELD ;  /* 0x0000000000007946 */ /* 0x000fea0003800000 */
[----:B------:R-:W0:Y:S02]  /*3f50*/  LDCU UR4, c[0x0][0x370] ;  /* 0x00006e00ff0477ac */ /* 0x000e240008000800 */
[----:B0-----:R-:W-:-:S09]  /*3f60*/  UISETP.GT.U32.AND UP0, UPT, UR4, 0x1f3, UPT ;  /* 0x000001f30400788c */ /* 0x001fd2000bf04070 */
[----:B------:R-:W-:Y:S05]  /*3f70*/  BRA.U UP0, `(.L_x_633) ;  /* 0x0000000100087547 */ /* 0x000fea000b800000 */
[----:B------:R0:W-:Y:S06]  /*3f80*/  MEMBAR.SC.CTA ;  /* 0x0000000000007992 */ /* 0x0001ec0000000000 */
[----:B0-----:R-:W-:Y:S05]  /*3f90*/  BRA `(.L_x_634) ;  /* 0x0000000000087947 */ /* 0x001fea0003800000 */
.L_x_633:
[----:B------:R-:W-:Y:S05]  /*3fa0*/  NANOSLEEP 0x15e ;  /* 0x0000015e0000795d */ /* 0x000fea0003800000 */
[----:B------:R-:W-:Y:S01]  /*3fb0*/  NOP ;  /* 0x0000000000007918 */ /* 0x000fe20000000000 */
.L_x_634:
[----:B------:R-:W2:Y:S01]  /*3fc0*/  LD.E.128.STRONG.GPU R32, desc[UR6][R66.64+-0x200] ;  /* 0xfffe000642207980 */ /* 0x000ea2000c10fd00 */
[----:B------:R-:W-:Y:S01]  /*3fd0*/  UMOV UR4, 0xffffffff ;  /* 0xffffffff00047882 */ /* 0x000fe20000000000 */
[----:B--2---:R-:W-:-:S04]  /*3fe0*/  ISETP.NE.U32.AND P0, PT, R32, 0x63, PT ;  /* 0x000000632000780c */ /* 0x004fc80003f05070 */
[----:B------:R-:W-:Y:S01]  /*3ff0*/  ISETP.NE.AND.EX P0, PT, R33, RZ, PT, P0 ;  /* 0x000000ff2100720c */ /* 0x000fe20003f05300 */
[----:B------:R-:W-:-:S12]  /*4000*/  BRA.DIV UR4, `(.L_x_635) ;  /* 0x000000ae041c7947 */ /* 0x000fd8000b800000 */
[----:B------:R-:W-:-:S13]  /*4010*/  VOTE.ANY P0, !P0 ;  /* 0x0000000000ff7806 */ /* 0x000fda0004000100 */
.L_x_823:
[----:B------:R-:W-:Y:S05]  /*4020*/  @P0 BRA `(.L_x_636) ;  /* 0xfffffffc00c40947 */ /* 0x000fea000383ffff */
.L_x_632:
        /* <DEDUP_REMOVED lines=52> */
.L_x_837:
[----:B------:R-:W-:Y:S05]  /*4370*/  @P0 BRA `(.L_x_638) ;  /* 0xfffffff800cc0947 */ /* 0x000fea000383ffff */
.L_x_630:
        /* <DEDUP_REMOVED lines=20> */
.L_x_640:
[----:B------:R-:W-:Y:S05]  /*44c0*/  BSYNC.RECONVERGENT B1 ;  /* 0x0000000000017941 */ /* 0x000fea0003800200 */
.L_x_639:
[----:B------:R0:W-:Y:S01]  /*44d0*/  @!P0 STS.64 [R67+0x90], R36 ;  /* 0x0000902443008388 */ /* 0x0001e20000000a00 */
[----:B------:R-:W-:Y:S02]  /*44e0*/  IMAD.MOV.U32 R71, RZ, RZ, R70 ;  /* 0x000000ffff477224 */ /* 0x000fe400078e0046 */
[----:B------:R-:W-:-:S07]  /*44f0*/  @!P0 IMAD.MOV.U32 R71, RZ, RZ, R36 ;  /* 0x000000ffff478224 */ /* 0x000fce00078e0024 */
.L_x_620:
        /* <DEDUP_REMOVED lines=11> */
.L_x_619:
[----:B------:R-:W-:Y:S05]  /*45b0*/  BSYNC.RECONVERGENT B0 ;  /* 0x0000000000007941 */ /* 0x000fea0003800200 */
.L_x_617:
        /* <DEDUP_REMOVED lines=124> */
.L_x_645:
        /* <DEDUP_REMOVED lines=10> */
.L_x_644:
[----:B------:R-:W-:Y:S05]  /*4e20*/  BSYNC.RECONVERGENT B1 ;  /* 0x0000000000017941 */ /* 0x000fea0003800200 */
.L_x_643:
        /* <DEDUP_REMOVED lines=22> */
.L_x_648:
        /* <DEDUP_REMOVED lines=40> */
.L_x_647:
[----:B------:R-:W-:Y:S05]  /*5210*/  BSYNC.RECONVERGENT B1 ;  /* 0x0000000000017941 */ /* 0x000fea0003800200 */
.L_x_646:
        /* <DEDUP_REMOVED lines=28> */
.L_x_650:
[----:B------:R-:W-:Y:S05]  /*53e0*/  BSYNC.RECONVERGENT B1 ;  /* 0x0000000000017941 */ /* 0x000fea0003800200 */
.L_x_649:
        /* <DEDUP_REMOVED lines=10> */
.L_x_642:
[----:B------:R-:W-:Y:S05]  /*5490*/  BSYNC.RECONVERGENT B0 ;  /* 0x0000000000007941 */ /* 0x000fea0003800200 */
.L_x_641:
        /* <DEDUP_REMOVED lines=83> */
.L_x_652:
[----:B------:R-:W-:Y:S05]  /*59d0*/  BSYNC.RECONVERGENT B0 ;  /* 0x0000000000007941 */ /* 0x000fea0003800200 */
.L_x_651:
        /* <DEDUP_REMOVED lines=210> */
.L_x_655:
        /* <DEDUP_REMOVED lines=10> */
.L_x_654:
[----:B------:R-:W-:Y:S05]  /*67a0*/  BSYNC.RECONVERGENT B0 ;  /* 0x0000000000007941 */ /* 0x000fea0003800200 */
.L_x_653:
        /* <DEDUP_REMOVED lines=17> */
.L_x_658:
        /* <DEDUP_REMOVED lines=40> */
.L_x_657:
[----:B------:R-:W-:Y:S05]  /*6b40*/  BSYNC.RECONVERGENT B0 ;  /* 0x0000000000007941 */ /* 0x000fea0003800200 */
.L_x_656:
        /* <DEDUP_REMOVED lines=27> */
.L_x_660:
[----:B------:R-:W-:Y:S05]  /*6d00*/  BSYNC.RECONVERGENT B0 ;  /* 0x0000000000007941 */ /* 0x000fea0003800200 */
.L_x_659:
        /* <DEDUP_REMOVED lines=11> */
.L_x_596:
        /* <DEDUP_REMOVED lines=40> */
.L_x_662:
[----:B------:R-:W-:Y:S05]  /*7040*/  BSYNC.RECONVERGENT B0 ;  /* 0x0000000000007941 */ /* 0x000fea0003800200 */
.L_x_661:
[----:B------:R-:W-:Y:S04]  /*7050*/  BSSY.RECONVERGENT B0, `(.L_x_663) ;  /* 0x0000005000007945 */ /* 0x000fe80003800200 */
[----:B------:R-:W-:Y:S05]  /*7060*/  @P3 BRA `(.L_x_664) ;  /* 0x00000000000c3947 */ /* 0x000fea0003800000 */
[----:B------:R-:W-:-:S13]  /*7070*/  ISETP.GE.AND P3, PT, R8, R67, PT ;  /* 0x000000430800720c */ /* 0x000fda0003f66270 */
[----:B------:R1:W5:Y:S04]  /*7080*/  @P3 LDG.E R7, desc[UR6][R4.64+0x800] ;  /* 0x0008000604073981 */ /* 0x000368000c1e1900 */
[----:B------:R1:W5:Y:S02]  /*7090*/  @!P3 LDG.E R7, desc[UR6][R2.64+0x800] ;  /* 0x000800060207b981 */ /* 0x000364000c1e1900 */
.L_x_664:
[----:B------:R-:W-:Y:S05]  /*70a0*/  BSYNC.RECONVERGENT B0 ;  /* 0x0000000000007941 */ /* 0x000fea0003800200 */
.L_x_663:
[----:B------:R-:W-:Y:S04]  /*70b0*/  BSSY.RECONVERGENT B0, `(.L_x_665) ;  /* 0x0000005000007945 */ /* 0x000fe80003800200 */
[----:B------:R-:W-:Y:S05]  /*70c0*/  @P2 BRA `(.L_x_666) ;  /* 0x00000000000c2947 */ /* 0x000fea0003800000 */
[----:B------:R-:W-:-:S13]  /*70d0*/  ISETP.GE.AND P2, PT, R9, R67, PT ;  /* 0x000000430900720c */ /* 0x000fda0003f46270 */
[----:B------:R2:W5:Y:S04]  /*70e0*/  @P2 LDG.E R8, desc[UR6][R4.64+0x1000] ;  /* 0x0010000604082981 */ /* 0x000568000c1e1900 */
[----:B------:R2:W5:Y:S02]  /*70f0*/  @!P2 LDG.E R8, desc[UR6][R2.64+0x1000] ;  /* 0x001000060208a981 */ /* 0x000564000c1e1900 */
.L_x_666:
[----:B------:R-:W-:Y:S05]  /*7100*/  BSYNC.RECONVERGENT B0 ;  /* 0x0000000000007941 */ /* 0x000fea0003800200 */
.L_x_665:
[----:B------:R-:W-:Y:S04]  /*7110*/  BSSY.RECONVERGENT B0, `(.L_x_667) ;  /* 0x0000005000007945 */ /* 0x000fe80003800200 */
[----:B------:R-:W-:Y:S05]  /*7120*/  @P0 BRA `(.L_x_668) ;  /* 0x00000000000c0947 */ /* 0x000fea0003800000 */
[----:B------:R-:W-:-:S13]  /*7130*/  ISETP.GE.AND P0, PT, R10, R67, PT ;  /* 0x000000430a00720c */ /* 0x000fda0003f06270 */
[----:B------:R3:W5:Y:S04]  /*7140*/  @P0 LDG.E R9, desc[UR6][R4.64+0x1800] ;  /* 0x0018000604090981 */ /* 0x000768000c1e1900 */
[----:B------:R3:W5:Y:S02]  /*7150*/  @!P0 LDG.E R9, desc[UR6][R2.64+0x1800] ;  /* 0x0018000602098981 */ /* 0x000764000c1e1900 */
.L_x_668:
[----:B------:R-:W-:Y:S05]  /*7160*/  BSYNC.RECONVERGENT B0 ;  /* 0x0000000000007941 */ /* 0x000fea0003800200 */
.L_x_667:
[----:B------:R-:W-:Y:S04]  /*7170*/  BSSY.RECONVERGENT B0, `(.L_x_669) ;  /* 0x0000005000007945 */ /* 0x000fe80003800200 */
[----:B------:R-:W-:Y:S05]  /*7180*/  @P1 BRA `(.L_x_670) ;  /* 0x00000000000c1947 */ /* 0x000fea0003800000 */
[----:B------:R-:W-:-:S13]  /*7190*/  ISETP.GE.AND P0, PT, R11, R67, PT ;  /* 0x000000430b00720c */ /* 0x000fda0003f06270 */
[----:B------:R4:W5:Y:S04]  /*71a0*/  @P0 LDG.E R10, desc[UR6][R4.64+0x2000] ;  /* 0x00200006040a0981 */ /* 0x000968000c1e1900 */
[----:B------:R4:W5:Y:S02]  /*71b0*/  @!P0 LDG.E R10, desc[UR6][R2.64+0x2000] ;  /* 0x00200006020a8981 */ /* 0x000964000c1e1900 */
.L_x_670:
[----:B------:R-:W-:Y:S05]  /*71c0*/  BSYNC.RECONVERGENT B0 ;  /* 0x0000000000007941 */ /* 0x000fea0003800200 */
.L_x_669:
        /* <DEDUP_REMOVED lines=19> */
.L_x_672:
[----:B------:R-:W-:Y:S05]  /*7300*/  BSYNC.RECONVERGENT B0 ;  /* 0x0000000000007941 */ /* 0x000fea0003800200 */
.L_x_671:
[----:B------:R-:W-:Y:S04]  /*7310*/  BSSY.RECONVERGENT B0, `(.L_x_673) ;  /* 0x0000005000007945 */ /* 0x000fe80003800200 */
[----:B------:R-:W-:Y:S05]  /*7320*/  @P0 BRA `(.L_x_674) ;  /* 0x00000000000c0947 */ /* 0x000fea0003800000 */
[----:B------:R-:W-:-:S13]  /*7330*/  ISETP.GE.AND P0, PT, R13, R67, PT ;  /* 0x000000430d00720c */ /* 0x000fda0003f06270 */
[----:B------:R0:W5:Y:S04]  /*7340*/  @P0 LDG.E R12, desc[UR6][R4.64+0x3000] ;  /* 0x00300006040c0981 */ /* 0x000168000c1e1900 */
[----:B------:R0:W5:Y:S02]  /*7350*/  @!P0 LDG.E R12, desc[UR6][R2.64+0x3000] ;  /* 0x00300006020c8981 */ /* 0x000164000c1e1900 */
.L_x_674:
[----:B------:R-:W-:Y:S05]  /*7360*/  BSYNC.RECONVERGENT B0 ;  /* 0x0000000000007941 */ /* 0x000fea0003800200 */
.L_x_673:
[----:B------:R-:W-:Y:S04]  /*7370*/  BSSY.RECONVERGENT B0, `(.L_x_675) ;  /* 0x0000005000007945 */ /* 0x000fe80003800200 */
[----:B------:R-:W-:Y:S05]  /*7380*/  @P1 BRA `(.L_x_676) ;  /* 0x00000000000c1947 */ /* 0x000fea0003800000 */
[----:B------:R-:W-:-:S13]  /*7390*/  ISETP.GE.AND P0, PT, R14, R67, PT ;  /* 0x000000430e00720c */ /* 0x000fda0003f06270 */
[----:B------:R0:W5:Y:S04]  /*73a0*/  @P0 LDG.E R13, desc[UR6][R4.64+0x3800] ;  /* 0x00380006040d0981 */ /* 0x000168000c1e1900 */
[----:B------:R0:W5:Y:S02]  /*73b0*/  @!P0 LDG.E R13, desc[UR6][R2.64+0x3800] ;  /* 0x00380006020d8981 */ /* 0x000164000c1e1900 */
.L_x_676:
[----:B------:R-:W-:Y:S05]  /*73c0*/  BSYNC.RECONVERGENT B0 ;  /* 0x0000000000007941 */ /* 0x000fea0003800200 */
.L_x_675:
[----:B------:R-:W-:Y:S04]  /*73d0*/  BSSY.RECONVERGENT B0, `(.L_x_677) ;  /* 0x0000005000007945 */ /* 0x000fe80003800200 */
[----:B------:R-:W-:Y:S05]  /*73e0*/  @P2 BRA `(.L_x_678) ;  /* 0x00000000000c2947 */ /* 0x000fea0003800000 */
[----:B------:R-:W-:-:S13]  /*73f0*/  ISETP.GE.AND P0, PT, R15, R67, PT ;  /* 0x000000430f00720c */ /* 0x000fda0003f06270 */
[----:B------:R0:W5:Y:S04]  /*7400*/  @P0 LDG.E R14, desc[UR6][R4.64+0x4000] ;  /* 0x00400006040e0981 */ /* 0x000168000c1e1900 */
[----:B------:R0:W5:Y:S02]  /*7410*/  @!P0 LDG.E R14, desc[UR6][R2.64+0x4000] ;  /* 0x00400006020e8981 */ /* 0x000164000c1e1900 */
.L_x_678:
[----:B------:R-:W-:Y:S05]  /*7420*/  BSYNC.RECONVERGENT B0 ;  /* 0x0000000000007941 */ /* 0x000fea0003800200 */
.L_x_677:
[----:B------:R-:W-:Y:S04]  /*7430*/  BSSY.RECONVERGENT B0, `(.L_x_679) ;  /* 0x0000005000007945 */ /* 0x000fe80003800200 */
[----:B------:R-:W-:Y:S05]  /*7440*/  @P3 BRA `(.L_x_680) ;  /* 0x00000000000c3947 */ /* 0x000fea0003800000 */
[----:B------:R-:W-:-:S13]  /*7450*/  ISETP.GE.AND P0, PT, R16, R67, PT ;  /* 0x000000431000720c */ /* 0x000fda0003f06270 */
[----:B------:R0:W5:Y:S04]  /*7460*/  @P0 LDG.E R15, desc[UR6][R4.64+0x4800] ;  /* 0x00480006040f0981 */ /* 0x000168000c1e1900 */
[----:B------:R0:W5:Y:S02]  /*7470*/  @!P0 LDG.E R15, desc[UR6][R2.64+0x4800] ;  /* 0x00480006020f8981 */ /* 0x000164000c1e1900 */
.L_x_680:
[----:B------:R-:W-:Y:S05]  /*7480*/  BSYNC.RECONVERGENT B0 ;  /* 0x0000000000007941 */ /* 0x000fea0003800200 */
.L_x_679:
[----:B------:R-:W-:Y:S04]  /*7490*/  BSSY.RECONVERGENT B0, `(.L_x_681) ;  /* 0x0000005000007945 */ /* 0x000fe80003800200 */
[----:B------:R-:W-:Y:S05]  /*74a0*/  @P4 BRA `(.L_x_682) ;  /* 0x00000000000c4947 */ /* 0x000fea0003800000 */
[----:B------:R-:W-:-:S13]  /*74b0*/  ISETP.GE.AND P0, PT, R17, R67, PT ;  /* 0x000000431100720c */ /* 0x000fda0003f06270 */
[----:B------:R0:W5:Y:S04]  /*74c0*/  @P0 LDG.E R16, desc[UR6][R4.64+0x5000] ;  /* 0x0050000604100981 */ /* 0x000168000c1e1900 */
[----:B------:R0:W5:Y:S02]  /*74d0*/  @!P0 LDG.E R16, desc[UR6][R2.64+0x5000] ;  /* 0x0050000602108981 */ /* 0x000164000c1e1900 */
.L_x_682:
[----:B------:R-:W-:Y:S05]  /*74e0*/  BSYNC.RECONVERGENT B0 ;  /* 0x0000000000007941 */ /* 0x000fea0003800200 */
.L_x_681:
[----:B------:R-:W-:Y:S04]  /*74f0*/  BSSY.RECONVERGENT B0, `(.L_x_683) ;  /* 0x0000005000007945 */ /* 0x000fe80003800200 */
[----:B------:R-:W-:Y:S05]  /*7500*/  @P5 BRA `(.L_x_684) ;  /* 0x00000000000c5947 */ /* 0x000fea0003800000 */
[----:B------:R-:W-:-:S13]  /*7510*/  ISETP.GE.AND P0, PT, R18, R67, PT ;  /* 0x000000431200720c */ /* 0x000fda0003f06270 */
[----:B------:R0:W5:Y:S04]  /*7520*/  @P0 LDG.E R17, desc[UR6][R4.64+0x5800] ;  /* 0x0058000604110981 */ /* 0x000168000c1e1900 */
[----:B------:R0:W5:Y:S02]  /*7530*/  @!P0 LDG.E R17, desc[UR6][R2.64+0x5800] ;  /* 0x0058000602118981 */ /* 0x000164000c1e1900 */
.L_x_684:
[----:B------:R-:W-:Y:S05]  /*7540*/  BSYNC.RECONVERGENT B0 ;  /* 0x0000000000007941 */ /* 0x000fea0003800200 */
.L_x_683:
        /* <DEDUP_REMOVED lines=17> */
.L_x_686:
[----:B------:R-:W-:Y:S05]  /*7660*/  BSYNC.RECONVERGENT B0 ;  /* 0x0000000000007941 */ /* 0x000fea0003800200 */
.L_x_685:
[----:B------:R-:W-:Y:S04]  /*7670*/  BSSY.RECONVERGENT B0, `(.L_x_687) ;  /* 0x0000005000007945 */ /* 0x000fe80003800200 */
[----:B------:R-:W-:Y:S05]  /*7680*/  @P0 BRA `(.L_x_688) ;  /* 0x00000000000c0947 */ /* 0x000fea0003800000 */
[----:B------:R-:W-:-:S13]  /*7690*/  ISETP.GE.AND P0, PT, R20, R67, PT ;  /* 0x000000431400720c */ /* 0x000fda0003f06270 */
[----:B------:R0:W5:Y:S04]  /*76a0*/  @P0 LDG.E R19, desc[UR6][R4.64+0x6800] ;  /* 0x0068000604130981 */ /* 0x000168000c1e1900 */
[----:B------:R0:W5:Y:S02]  /*76b0*/  @!P0 LDG.E R19, desc[UR6][R2.64+0x6800] ;  /* 0x0068000602138981 */ /* 0x000164000c1e1900 */
.L_x_688:
[----:B------:R-:W-:Y:S05]  /*76c0*/  BSYNC.RECONVERGENT B0 ;  /* 0x0000000000007941 */ /* 0x000fea0003800200 */
.L_x_687:
[----:B------:R-:W-:Y:S04]  /*76d0*/  BSSY.RECONVERGENT B0, `(.L_x_689) ;  /* 0x0000005000007945 */ /* 0x000fe80003800200 */
[----:B------:R-:W-:Y:S05]  /*76e0*/  @P1 BRA `(.L_x_690) ;  /* 0x00000000000c1947 */ /* 0x000fea0003800000 */
[----:B------:R-:W-:-:S13]  /*76f0*/  ISETP.GE.AND P0, PT, R21, R67, PT ;  /* 0x000000431500720c */ /* 0x000fda0003f06270 */
[----:B------:R0:W5:Y:S04]  /*7700*/  @P0 LDG.E R20, desc[UR6][R4.64+0x7000] ;  /* 0x0070000604140981 */ /* 0x000168000c1e1900 */
[----:B------:R0:W5:Y:S02]  /*7710*/  @!P0 LDG.E R20, desc[UR6][R2.64+0x7000] ;  /* 0x0070000602148981 */ /* 0x000164000c1e1900 */
.L_x_690:
[----:B------:R-:W-:Y:S05]  /*7720*/  BSYNC.RECONVERGENT B0 ;  /* 0x0000000000007941 */ /* 0x000fea0003800200 */
.L_x_689:
[----:B------:R-:W-:Y:S04]  /*7730*/  BSSY.RECONVERGENT B0, `(.L_x_691) ;  /* 0x0000005000007945 */ /* 0x000fe80003800200 */
[----:B------:R-:W-:Y:S05]  /*7740*/  @P2 BRA `(.L_x_692) ;  /* 0x00000000000c2947 */ /* 0x000fea0003800000 */
[----:B------:R-:W-:-:S13]  /*7750*/  ISETP.GE.AND P0, PT, R22, R67, PT ;  /* 0x000000431600720c */ /* 0x000fda0003f06270 */
[----:B------:R0:W5:Y:S04]  /*7760*/  @P0 LDG.E R22, desc[UR6][R4.64+0x7800] ;  /* 0x0078000604160981 */ /* 0x000168000c1e1900 */
[----:B------:R0:W5:Y:S02]  /*7770*/  @!P0 LDG.E R22, desc[UR6][R2.64+0x7800] ;  /* 0x0078000602168981 */ /* 0x000164000c1e1900 */
.L_x_692:
[----:B------:R-:W-:Y:S05]  /*7780*/  BSYNC.RECONVERGENT B0 ;  /* 0x0000000000007941 */ /* 0x000fea0003800200 */
.L_x_691:
[----:B------:R-:W-:Y:S04]  /*7790*/  BSSY.RECONVERGENT B0, `(.L_x_693) ;  /* 0x0000005000007945 */ /* 0x000fe80003800200 */
[----:B------:R-:W-:Y:S05]  /*77a0*/  @P3 BRA `(.L_x_694) ;  /* 0x00000000000c3947 */ /* 0x000fea0003800000 */
[----:B------:R-:W-:-:S13]  /*77b0*/  ISETP.GE.AND P0, PT, R23, R67, PT ;  /* 0x000000431700720c */ /* 0x000fda0003f06270 */
[----:B------:R0:W5:Y:S04]  /*77c0*/  @P0 LDG.E R23, desc[UR6][R4.64+0x8000] ;  /* 0x0080000604170981 */ /* 0x000168000c1e1900 */
[----:B------:R0:W5:Y:S02]  /*77d0*/  @!P0 LDG.E R23, desc[UR6][R2.64+0x8000] ;  /* 0x0080000602178981 */ /* 0x000164000c1e1900 */
.L_x_694:
[----:B------:R-:W-:Y:S05]  /*77e0*/  BSYNC.RECONVERGENT B0 ;  /* 0x0000000000007941 */ /* 0x000fea0003800200 */
.L_x_693:
[----:B------:R-:W-:Y:S04]  /*77f0*/  BSSY.RECONVERGENT B0, `(.L_x_695) ;  /* 0x0000005000007945 */ /* 0x000fe80003800200 */
[----:B------:R-:W-:Y:S05]  /*7800*/  @P4 BRA `(.L_x_696) ;  /* 0x00000000000c4947 */ /* 0x000fea0003800000 */
[----:B------:R-:W-:-:S13]  /*7810*/  ISETP.GE.AND P0, PT, R24, R67, PT ;  /* 0x000000431800720c */ /* 0x000fda0003f06270 */
[----:B------:R0:W5:Y:S04]  /*7820*/  @P0 LDG.E R24, desc[UR6][R4.64+0x8800] ;  /* 0x0088000604180981 */ /* 0x000168000c1e1900 */
[----:B------:R0:W5:Y:S02]  /*7830*/  @!P0 LDG.E R24, desc[UR6][R2.64+0x8800] ;  /* 0x0088000602188981 */ /* 0x000164000c1e1900 */
.L_x_696:
[----:B------:R-:W-:Y:S05]  /*7840*/  BSYNC.RECONVERGENT B0 ;  /* 0x0000000000007941 */ /* 0x000fea0003800200 */
.L_x_695:
[----:B------:R-:W-:Y:S04]  /*7850*/  BSSY.RECONVERGENT B0, `(.L_x_697) ;  /* 0x0000005000007945 */ /* 0x000fe80003800200 */
[----:B------:R-:W-:Y:S05]  /*7860*/  @P5 BRA `(.L_x_698) ;  /* 0x00000000000c5947 */ /* 0x000fea0003800000 */
[----:B------:R-:W-:-:S13]  /*7870*/  ISETP.GE.AND P0, PT, R25, R67, PT ;  /* 0x000000431900720c */ /* 0x000fda0003f06270 */
[----:B------:R0:W5:Y:S04]  /*7880*/  @P0 LDG.E R25, desc[UR6][R4.64+0x9000] ;  /* 0x0090000604190981 */ /* 0x000168000c1e1900 */
[----:B------:R0:W5:Y:S02]  /*7890*/  @!P0 LDG.E R25, desc[UR6][R2.64+0x9000] ;  /* 0x0090000602198981 */ /* 0x000164000c1e1900 */
.L_x_698:
[----:B------:R-:W-:Y:S05]  /*78a0*/  BSYNC.RECONVERGENT B0 ;  /* 0x0000000000007941 */ /* 0x000fea0003800200 */
.L_x_697:
        /* <DEDUP_REMOVED lines=34> */
.L_x_701:
        /* <DEDUP_REMOVED lines=13> */
.L_x_700:
[----:B------:R-:W-:Y:S05]  /*7ba0*/  BSYNC.RECONVERGENT B0 ;  /* 0x0000000000007941 */ /* 0x000fea0003800200 */
.L_x_699:
        /* <DEDUP_REMOVED lines=39> */
.L_x_706:
        /* <DEDUP_REMOVED lines=10> */
.L_x_707:
[----:B------:R-:W-:-:S13]  /*7ec0*/  ISETP.GE.AND P0, PT, R4, R5, PT ;  /* 0x000000050400720c */ /* 0x000fda0003f06270 */
[----:B------:R-:W-:Y:S05]  /*7ed0*/  @P0 BREAK.RELIABLE B2 ;  /* 0x0000000000020942 */ /* 0x000fea0003800100 */
[----:B------:R-:W-:Y:S05]  /*7ee0*/  @P0 BRA `(.L_x_708) ;  /* 0x0000000000280947 */ /* 0x000fea0003800000 */
[----:B------:R-:W-:Y:S05]  /*7ef0*/  BSYNC.RELIABLE B2 ;  /* 0x0000000000027941 */ /* 0x000fea0003800100 */
.L_x_705:
        /* <DEDUP_REMOVED lines=9> */
.L_x_708:
[----:B------:R-:W-:Y:S05]  /*7f90*/  BSYNC.RECONVERGENT B1 ;  /* 0x0000000000017941 */ /* 0x000fea0003800200 */
.L_x_704:
        /* <DEDUP_REMOVED lines=31> */
.L_x_711:
        /* <DEDUP_REMOVED lines=10> */
.L_x_712:
[----:B------:R-:W-:-:S13]  /*8230*/  ISETP.GE.AND P0, PT, R5, R6, PT ;  /* 0x000000060500720c */ /* 0x000fda0003f06270 */
[----:B------:R-:W-:Y:S05]  /*8240*/  @P0 BREAK.RELIABLE B2 ;  /* 0x0000000000020942 */ /* 0x000fea0003800100 */
[----:B------:R-:W-:Y:S05]  /*8250*/  @P0 BRA `(.L_x_713) ;  /* 0x0000000000280947 */ /* 0x000fea0003800000 */
[----:B------:R-:W-:Y:S05]  /*8260*/  BSYNC.RELIABLE B2 ;  /* 0x0000000000027941 */ /* 0x000fea0003800100 */
.L_x_710:
        /* <DEDUP_REMOVED lines=9> */
.L_x_713:
[----:B------:R-:W-:Y:S05]  /*8300*/  BSYNC.RECONVERGENT B1 ;  /* 0x0000000000017941 */ /* 0x000fea0003800200 */
.L_x_709:
        /* <DEDUP_REMOVED lines=12> */
.L_x_716:
        /* <DEDUP_REMOVED lines=9> */
.L_x_715:
[----:B------:R-:W-:Y:S05]  /*8460*/  BSYNC.RECONVERGENT B1 ;  /* 0x0000000000017941 */ /* 0x000fea0003800200 */
.L_x_714:
        /* <DEDUP_REMOVED lines=8> */
.L_x_703:
[----:B------:R-:W-:Y:S05]  /*84f0*/  BSYNC.RECONVERGENT B0 ;  /* 0x0000000000007941 */ /* 0x000fea0003800200 */
.L_x_702:
        /* <DEDUP_REMOVED lines=476> */
.L_x_717:
        /* <DEDUP_REMOVED lines=122> */
.L_x_720:
[----:B------:R-:W-:Y:S05]  /*aa60*/  NANOSLEEP 0x1c2 ;  /* 0x000001c20000795d */ /* 0x000fea0003800000 */
[----:B------:R-:W-:Y:S01]  /*aa70*/  NOP ;  /* 0x0000000000007918 */ /* 0x000fe20000000000 */
.L_x_721:
        /* <DEDUP_REMOVED lines=12> */
.L_x_840:
[----:B------:R-:W-:Y:S05]  /*ab40*/  @!P0 BRA `(.L_x_723) ;  /* 0x0000000000388947 */ /* 0x000fea0003800000 */
[----:B------:R-:W-:-:S13]  /*ab50*/  ISETP.GT.U32.AND P1, PT, R66, 0x1f3, PT ;  /* 0x000001f34200780c */ /* 0x000fda0003f24070 */
.L_x_727:
[----:B------:R-:W-:Y:S05]  /*ab60*/  YIELD ;  /* 0x0000000000007946 */ /* 0x000fea0003800000 */
[----:B------:R-:W-:Y:S05]  /*ab70*/  @P1 BRA `(.L_x_724) ;  /* 0x0000000000081947 */ /* 0x000fea0003800000 */
[----:B------:R0:W-:Y:S06]  /*ab80*/  MEMBAR.SC.CTA ;  /* 0x0000000000007992 */ /* 0x0001ec0000000000 */
[----:B0-----:R-:W-:Y:S05]  /*ab90*/  BRA `(.L_x_725) ;  /* 0x0000000000087947 */ /* 0x001fea0003800000 */
.L_x_724:
[----:B------:R-:W-:Y:S05]  /*aba0*/  NANOSLEEP 0x15e ;  /* 0x0000015e0000795d */ /* 0x000fea0003800000 */
[----:B------:R-:W-:Y:S01]  /*abb0*/  NOP ;  /* 0x0000000000007918 */ /* 0x000fe20000000000 */
.L_x_725:
[----:B------:R-:W2:Y:S01]  /*abc0*/  LD.E.128.STRONG.GPU R28, desc[UR6][R34.64+0x200] ;  /* 0x00020006221c7980 */ /* 0x000ea2000c10fd00 */
[----:B------:R-:W-:Y:S01]  /*abd0*/  UMOV UR4, 0xffffffff ;  /* 0xffffffff00047882 */ /* 0x000fe20000000000 */
[----:B--2---:R-:W-:-:S04]  /*abe0*/  ISETP.NE.U32.AND P0, PT, R28, 0x63, PT ;  /* 0x000000631c00780c */ /* 0x004fc80003f05070 */
[----:B------:R-:W-:Y:S01]  /*abf0*/  ISETP.NE.AND.EX P0, PT, R29, RZ, PT, P0 ;  /* 0x000000ff1d00720c */ /* 0x000fe20003f05300 */
[----:B------:R-:W-:-:S12]  /*ac00*/  BRA.DIV UR4, `(.L_x_726) ;  /* 0x0000004604e47947 */ /* 0x000fd8000b800000 */
[----:B------:R-:W-:-:S13]  /*ac10*/  VOTE.ANY P0, !P0 ;  /* 0x0000000000ff7806 */ /* 0x000fda0004000100 */
.L_x_843:
[----:B------:R-:W-:Y:S05]  /*ac20*/  @P0 BRA `(.L_x_727) ;  /* 0xfffffffc00cc0947 */ /* 0x000fea000383ffff */
.L_x_723:
        /* <DEDUP_REMOVED lines=61> */
.L_x_857:
[----:B------:R-:W-:Y:S05]  /*b000*/  @!P0 BRA `(.L_x_729) ;  /* 0x0000000400348947 */ /* 0x000fea0003800000 */
.L_x_737:
        /* <DEDUP_REMOVED lines=8> */
.L_x_860:
[----:B------:R-:W-:Y:S05]  /*b090*/  @!P0 BRA `(.L_x_731) ;  /* 0x00000000003c8947 */ /* 0x000fea0003800000 */
.L_x_735:
[----:B------:R-:W-:Y:S05]  /*b0a0*/  YIELD ;  /* 0x0000000000007946 */ /* 0x000fea0003800000 */
[----:B------:R-:W0:Y:S02]  /*b0b0*/  LDCU UR4, c[0x0][0x370] ;  /* 0x00006e00ff0477ac */ /* 0x000e240008000800 */
[----:B0-----:R-:W-:-:S09]  /*b0c0*/  UISETP.GT.U32.AND UP0, UPT, UR4, 0x1f3, UPT ;  /* 0x000001f30400788c */ /* 0x001fd2000bf04070 */
[----:B------:R-:W-:Y:S05]  /*b0d0*/  BRA.U UP0, `(.L_x_732) ;  /* 0x0000000100087547 */ /* 0x000fea000b800000 */
[----:B------:R0:W-:Y:S06]  /*b0e0*/  MEMBAR.SC.CTA ;  /* 0x0000000000007992 */ /* 0x0001ec0000000000 */
[----:B0-----:R-:W-:Y:S05]  /*b0f0*/  BRA `(.L_x_733) ;  /* 0x0000000000087947 */ /* 0x001fea0003800000 */
.L_x_732:
[----:B------:R-:W-:Y:S05]  /*b100*/  NANOSLEEP 0x15e ;  /* 0x0000015e0000795d */ /* 0x000fea0003800000 */
[----:B------:R-:W-:Y:S01]  /*b110*/  NOP ;  /* 0x0000000000007918 */ /* 0x000fe20000000000 */
.L_x_733:
[----:B------:R-:W2:Y:S01]  /*b120*/  LD.E.128.STRONG.GPU R28, desc[UR6][R68.64+-0x200] ;  /* 0xfffe0006441c7980 */ /* 0x000ea2000c10fd00 */
[----:B------:R-:W-:Y:S01]  /*b130*/  UMOV UR4, 0xffffffff ;  /* 0xffffffff00047882 */ /* 0x000fe20000000000 */
[----:B--2---:R-:W-:-:S04]  /*b140*/  ISETP.NE.U32.AND P0, PT, R28, 0x63, PT ;  /* 0x000000631c00780c */ /* 0x004fc80003f05070 */
[----:B------:R-:W-:Y:S01]  /*b150*/  ISETP.NE.AND.EX P0, PT, R29, RZ, PT, P0 ;  /* 0x000000ff1d00720c */ /* 0x000fe20003f05300 */
[----:B------:R-:W-:-:S12]  /*b160*/  BRA.DIV UR4, `(.L_x_734) ;  /* 0x0000004a04787947 */ /* 0x000fd8000b800000 */
[----:B------:R-:W-:-:S13]  /*b170*/  VOTE.ANY P0, !P0 ;  /* 0x0000000000ff7806 */ /* 0x000fda0004000100 */
.L_x_863:
[----:B------:R-:W-:Y:S05]  /*b180*/  @P0 BRA `(.L_x_735) ;  /* 0xfffffffc00c40947 */ /* 0x000fea000383ffff */
.L_x_731:
        /* <DEDUP_REMOVED lines=52> */
.L_x_877:
[----:B------:R-:W-:Y:S05]  /*b4d0*/  @P0 BRA `(.L_x_737) ;  /* 0xfffffff800cc0947 */ /* 0x000fea000383ffff */
.L_x_729:
        /* <DEDUP_REMOVED lines=20> */
.L_x_739:
[----:B------:R-:W-:Y:S05]  /*b620*/  BSYNC.RECONVERGENT B0 ;  /* 0x0000000000007941 */ /* 0x000fea0003800200 */
.L_x_738:
[----:B------:R0:W-:Y:S01]  /*b630*/  @!P1 STS.64 [R69+0x90], R34 ;  /* 0x0000902245009388 */ /* 0x0001e20000000a00 */
[----:B-1----:R-:W-:Y:S02]  /*b640*/  IMAD.MOV.U32 R33, RZ, RZ, R70 ;  /* 0x000000ffff217224 */ /* 0x002fe400078e0046 */
[----:B------:R-:W-:-:S07]  /*b650*/  @!P1 IMAD.MOV.U32 R33, RZ, RZ, R34 ;  /* 0x000000ffff219224 */ /* 0x000fce00078e0022 */
.L_x_719:
        /* <DEDUP_REMOVED lines=11> */
.L_x_718:
        /* <DEDUP_REMOVED lines=126> */
.L_x_744:
        /* <DEDUP_REMOVED lines=10> */
.L_x_743:
[----:B------:R-:W-:Y:S05]  /*bf90*/  BSYNC.RECONVERGENT B1 ;  /* 0x0000000000017941 */ /* 0x000fea0003800200 */
.L_x_742:
        /* <DEDUP_REMOVED lines=24> */
.L_x_747:
        /* <DEDUP_REMOVED lines=40> */
.L_x_746:
[----:B------:R-:W-:Y:S05]  /*c3a0*/  BSYNC.RECONVERGENT B1 ;  /* 0x0000000000017941 */ /* 0x000fea0003800200 */
.L_x_745:
        /* <DEDUP_REMOVED lines=29> */
.L_x_749:
[----:B------:R-:W-:Y:S05]  /*c580*/  BSYNC.RECONVERGENT B1 ;  /* 0x0000000000017941 */ /* 0x000fea0003800200 */
.L_x_748:
        /* <DEDUP_REMOVED lines=10> */
.L_x_741:
[----:B------:R-:W-:Y:S05]  /*c630*/  BSYNC.RECONVERGENT B0 ;  /* 0x0000000000007941 */ /* 0x000fea0003800200 */
.L_x_740:
        /* <DEDUP_REMOVED lines=11> */
.L_x_751:
[----:B------:R-:W-:Y:S05]  /*c6f0*/  BSYNC.RECONVERGENT B0 ;  /* 0x0000000000007941 */ /* 0x000fea0003800200 */
.L_x_750:
[----:B------:R-:W-:Y:S01]  /*c700*/  VIADD R17, R36, 0x200 ;  /* 0x0000020024117836 */ /* 0x000fe20000000000 */
[----:B------:R-:W-:Y:S04]  /*c710*/  BSSY.RECONVERGENT B0, `(.L_x_752) ;  /* 0x0000006000007945 */ /* 0x000fe80003800200 */
[----:B------:R-:W-:-:S13]  /*c720*/  ISETP.GE.AND P6, PT, R17, R64, PT ;  /* 0x000000401100720c */ /* 0x000fda0003fc6270 */
[----:B------:R-:W-:Y:S05]  /*c730*/  @P6 BRA `(.L_x_753) ;  /* 0x00000000000c6947 */ /* 0x000fea0003800000 */
[----:B------:R-:W-:-:S13]  /*c740*/  ISETP.GE.AND P6, PT, R17, R67, PT ;  /* 0x000000431100720c */ /* 0x000fda0003fc6270 */
[----:B------:R1:W5:Y:S04]  /*c750*/  @P6 LDG.E R77, desc[UR6][R14.64+0x800] ;  /* 0x000800060e4d6981 */ /* 0x000368000c1e1900 */
[----:B------:R1:W5:Y:S02]  /*c760*/  @!P6 LDG.E R77, desc[UR6][R8.64+0x800] ;  /* 0x00080006084de981 */ /* 0x000364000c1e1900 */
.L_x_753:
[----:B------:R-:W-:Y:S05]  /*c770*/  BSYNC.RECONVERGENT B0 ;  /* 0x0000000000007941 */ /* 0x000fea0003800200 */
.L_x_752:
[----:B------:R-:W-:Y:S01]  /*c780*/  LOP3.LUT R17, R36, 0x400, RZ, 0xfc, !PT ;  /* 0x0000040024117812 */ /* 0x000fe200078efcff */
[----:B------:R-:W-:Y:S03]  /*c790*/  BSSY.RECONVERGENT B0, `(.L_x_754) ;  /* 0x0000006000007945 */ /* 0x000fe60003800200 */
[----:B------:R-:W-:-:S13]  /*c7a0*/  ISETP.GE.AND P6, PT, R17, R64, PT ;  /* 0x000000401100720c */ /* 0x000fda0003fc6270 */
[----:B------:R-:W-:Y:S05]  /*c7b0*/  @P6 BRA `(.L_x_755) ;  /* 0x00000000000c6947 */ /* 0x000fea0003800000 */
[----:B------:R-:W-:-:S13]  /*c7c0*/  ISETP.GE.AND P6, PT, R17, R67, PT ;  /* 0x000000431100720c */ /* 0x000fda0003fc6270 */
[----:B------:R2:W5:Y:S04]  /*c7d0*/  @P6 LDG.E R79, desc[UR6][R14.64+0x1000] ;  /* 0x001000060e4f6981 */ /* 0x000568000c1e1900 */
[----:B------:R2:W5:Y:S02]  /*c7e0*/  @!P6 LDG.E R79, desc[UR6][R8.64+0x1000] ;  /* 0x00100006084fe981 */ /* 0x000564000c1e1900 */
.L_x_755:
[----:B------:R-:W-:Y:S05]  /*c7f0*/  BSYNC.RECONVERGENT B0 ;  /* 0x0000000000007941 */ /* 0x000fea0003800200 */
.L_x_754:
[----:B------:R-:W-:Y:S01]  /*c800*/  VIADD R17, R36, 0x600 ;  /* 0x0000060024117836 */ /* 0x000fe20000000000 */
[----:B------:R-:W-:Y:S04]  /*c810*/  BSSY.RECONVERGENT B0, `(.L_x_756) ;  /* 0x0000006000007945 */ /* 0x000fe80003800200 */
[----:B------:R-:W-:-:S13]  /*c820*/  ISETP.GE.AND P6, PT, R17, R64, PT ;  /* 0x000000401100720c */ /* 0x000fda0003fc6270 */
[----:B------:R-:W-:Y:S05]  /*c830*/  @P6 BRA `(.L_x_757) ;  /* 0x00000000000c6947 */ /* 0x000fea0003800000 */
[----:B------:R-:W-:-:S13]  /*c840*/  ISETP.GE.AND P6, PT, R17, R67, PT ;  /* 0x000000431100720c */ /* 0x000fda0003fc6270 */
[----:B------:R3:W5:Y:S04]  /*c850*/  @P6 LDG.E R81, desc[UR6][R14.64+0x1800] ;  /* 0x001800060e516981 */ /* 0x000768000c1e1900 */
[----:B------:R3:W5:Y:S02]  /*c860*/  @!P6 LDG.E R81, desc[UR6][R8.64+0x1800] ;  /* 0x001800060851e981 */ /* 0x000764000c1e1900 */
.L_x_757:
[----:B------:R-:W-:Y:S05]  /*c870*/  BSYNC.RECONVERGENT B0 ;  /* 0x0000000000007941 */ /* 0x000fea0003800200 */
.L_x_756:
[----:B------:R-:W-:Y:S01]  /*c880*/  LOP3.LUT R17, R36, 0x800, RZ, 0xfc, !PT ;  /* 0x0000080024117812 */ /* 0x000fe200078efcff */
[----:B------:R-:W-:Y:S03]  /*c890*/  BSSY.RECONVERGENT B0, `(.L_x_758) ;  /* 0x0000006000007945 */ /* 0x000fe60003800200 */
[----:B------:R-:W-:-:S13]  /*c8a0*/  ISETP.GE.AND P6, PT, R17, R64, PT ;  /* 0x000000401100720c */ /* 0x000fda0003fc6270 */
[----:B------:R-:W-:Y:S05]  /*c8b0*/  @P6 BRA `(.L_x_759) ;  /* 0x00000000000c6947 */ /* 0x000fea0003800000 */
[----:B------:R-:W-:-:S13]  /*c8c0*/  ISETP.GE.AND P6, PT, R17, R67, PT ;  /* 0x000000431100720c */ /* 0x000fda0003fc6270 */
[----:B------:R4:W5:Y:S04]  /*c8d0*/  @P6 LDG.E R83, desc[UR6][R14.64+0x2000] ;  /* 0x002000060e536981 */ /* 0x000968000c1e1900 */
[----:B------:R4:W5:Y:S02]  /*c8e0*/  @!P6 LDG.E R83, desc[UR6][R8.64+0x2000] ;  /* 0x002000060853e981 */ /* 0x000964000c1e1900 */
.L_x_759:
[----:B------:R-:W-:Y:S05]  /*c8f0*/  BSYNC.RECONVERGENT B0 ;  /* 0x0000000000007941 */ /* 0x000fea0003800200 */
.L_x_758:
[----:B------:R-:W-:Y:S01]  /*c900*/  VIADD R17, R36, 0xa00 ;  /* 0x00000a0024117836 */ /* 0x000fe20000000000 */
[----:B------:R-:W-:Y:S04]  /*c910*/  BSSY.RECONVERGENT B0, `(.L_x_760) ;  /* 0x0000006000007945 */ /* 0x000fe80003800200 */
[----:B------:R-:W-:-:S13]  /*c920*/  ISETP.GE.AND P6, PT, R17, R64, PT ;  /* 0x000000401100720c */ /* 0x000fda0003fc6270 */
[----:B------:R-:W-:Y:S05]  /*c930*/  @P6 BRA `(.L_x_761) ;  /* 0x00000000000c6947 */ /* 0x000fea0003800000 */
[----:B------:R-:W-:-:S13]  /*c940*/  ISETP.GE.AND P6, PT, R17, R67, PT ;  /* 0x000000431100720c */ /* 0x000fda0003fc6270 */
[----:B------:R0:W5:Y:S04]  /*c950*/  @P6 LDG.E R85, desc[UR6][R14.64+0x2800] ;  /* 0x002800060e556981 */ /* 0x000168000c1e1900 */
[----:B------:R0:W5:Y:S02]  /*c960*/  @!P6 LDG.E R85, desc[UR6][R8.64+0x2800] ;  /* 0x002800060855e981 */ /* 0x000164000c1e1900 */
.L_x_761:
[----:B------:R-:W-:Y:S05]  /*c970*/  BSYNC.RECONVERGENT B0 ;  /* 0x0000000000007941 */ /* 0x000fea0003800200 */
.L_x_760:
[----:B------:R-:W-:Y:S01]  /*c980*/  LOP3.LUT R17, R36, 0xc00, RZ, 0xfc, !PT ;  /* 0x00000c0024117812 */ /* 0x000fe200078efcff */
[----:B------:R-:W-:Y:S03]  /*c990*/  BSSY.RECONVERGENT B0, `(.L_x_762) ;  /* 0x0000006000007945 */ /* 0x000fe60003800200 */
[----:B------:R-:W-:-:S13]  /*c9a0*/  ISETP.GE.AND P6, PT, R17, R64, PT ;  /* 0x000000401100720c */ /* 0x000fda0003fc6270 */
[----:B------:R-:W-:Y:S05]  /*c9b0*/  @P6 BRA `(.L_x_763) ;  /* 0x00000000000c6947 */ /* 0x000fea0003800000 */
[----:B------:R-:W-:-:S13]  /*c9c0*/  ISETP.GE.AND P6, PT, R17, R67, PT ;  /* 0x000000431100720c */ /* 0x000fda0003fc6270 */
[----:B------:R0:W5:Y:S04]  /*c9d0*/  @P6 LDG.E R87, desc[UR6][R14.64+0x3000] ;  /* 0x003000060e576981 */ /* 0x000168000c1e1900 */
[----:B------:R0:W5:Y:S02]  /*c9e0*/  @!P6 LDG.E R87, desc[UR6][R8.64+0x3000] ;  /* 0x003000060857e981 */ /* 0x000164000c1e1900 */
.L_x_763:
[----:B------:R-:W-:Y:S05]  /*c9f0*/  BSYNC.RECONVERGENT B0 ;  /* 0x0000000000007941 */ /* 0x000fea0003800200 */
.L_x_762:
[----:B------:R-:W-:Y:S01]  /*ca00*/  VIADD R17, R36, 0xe00 ;  /* 0x00000e0024117836 */ /* 0x000fe20000000000 */
[----:B------:R-:W-:Y:S04]  /*ca10*/  BSSY.RECONVERGENT B0, `(.L_x_764) ;  /* 0x0000006000007945 */ /* 0x000fe80003800200 */
[----:B------:R-:W-:-:S13]  /*ca20*/  ISETP.GE.AND P6, PT, R17, R64, PT ;  /* 0x000000401100720c */ /* 0x000fda0003fc6270 */
[----:B------:R-:W-:Y:S05]  /*ca30*/  @P6 BRA `(.L_x_765) ;  /* 0x00000000000c6947 */ /* 0x000fea0003800000 */
[----:B------:R-:W-:-:S13]  /*ca40*/  ISETP.GE.AND P6, PT, R17, R67, PT ;  /* 0x000000431100720c */ /* 0x000fda0003fc6270 */
[----:B------:R0:W5:Y:S04]  /*ca50*/  @P6 LDG.E R89, desc[UR6][R14.64+0x3800] ;  /* 0x003800060e596981 */ /* 0x000168000c1e1900 */
[----:B------:R0:W5:Y:S02]  /*ca60*/  @!P6 LDG.E R89, desc[UR6][R8.64+0x3800] ;  /* 0x003800060859e981 */ /* 0x000164000c1e1900 */
.L_x_765:
[----:B------:R-:W-:Y:S05]  /*ca70*/  BSYNC.RECONVERGENT B0 ;  /* 0x0000000000007941 */ /* 0x000fea0003800200 */
.L_x_764:
[----:B------:R-:W-:Y:S01]  /*ca80*/  LOP3.LUT R17, R36, 0x1000, RZ, 0xfc, !PT ;  /* 0x0000100024117812 */ /* 0x000fe200078efcff */
[----:B------:R-:W-:Y:S03]  /*ca90*/  BSSY.RECONVERGENT B0, `(.L_x_766) ;  /* 0x0000006000007945 */ /* 0x000fe60003800200 */
[----:B------:R-:W-:-:S13]  /*caa0*/  ISETP.GE.AND P6, PT, R17, R64, PT ;  /* 0x000000401100720c */ /* 0x000fda0003fc6270 */
[----:B------:R-:W-:Y:S05]  /*cab0*/  @P6 BRA `(.L_x_767) ;  /* 0x00000000000c6947 */ /* 0x000fea0003800000 */
[----:B------:R-:W-:-:S13]  /*cac0*/  ISETP.GE.AND P6, PT, R17, R67, PT ;  /* 0x000000431100720c */ /* 0x000fda0003fc6270 */
[----:B------:R0:W5:Y:S04]  /*cad0*/  @P6 LDG.E R91, desc[UR6][R14.64+0x4000] ;  /* 0x004000060e5b6981 */ /* 0x000168000c1e1900 */
[----:B------:R0:W5:Y:S02]  /*cae0*/  @!P6 LDG.E R91, desc[UR6][R8.64+0x4000] ;  /* 0x00400006085be981 */ /* 0x000164000c1e1900 */
.L_x_767:
[----:B------:R-:W-:Y:S05]  /*caf0*/  BSYNC.RECONVERGENT B0 ;  /* 0x0000000000007941 */ /* 0x000fea0003800200 */
.L_x_766:
[----:B------:R-:W-:Y:S01]  /*cb00*/  VIADD R17, R36, 0x1200 ;  /* 0x0000120024117836 */ /* 0x000fe20000000000 */
[----:B------:R-:W-:Y:S04]  /*cb10*/  BSSY.RECONVERGENT B0, `(.L_x_768) ;  /* 0x0000006000007945 */ /* 0x000fe80003800200 */
[----:B------:R-:W-:-:S13]  /*cb20*/  ISETP.GE.AND P6, PT, R17, R64, PT ;  /* 0x000000401100720c */ /* 0x000fda0003fc6270 */
[----:B------:R-:W-:Y:S05]  /*cb30*/  @P6 BRA `(.L_x_769) ;  /* 0x00000000000c6947 */ /* 0x000fea0003800000 */
[----:B------:R-:W-:-:S13]  /*cb40*/  ISETP.GE.AND P6, PT, R17, R67, PT ;  /* 0x000000431100720c */ /* 0x000fda0003fc6270 */
[----:B------:R0:W5:Y:S04]  /*cb50*/  @P6 LDG.E R73, desc[UR6][R14.64+0x4800] ;  /* 0x004800060e496981 */ /* 0x000168000c1e1900 */
[----:B------:R0:W5:Y:S02]  /*cb60*/  @!P6 LDG.E R73, desc[UR6][R8.64+0x4800] ;  /* 0x004800060849e981 */ /* 0x000164000c1e1900 */
.L_x_769:
[----:B------:R-:W-:Y:S05]  /*cb70*/  BSYNC.RECONVERGENT B0 ;  /* 0x0000000000007941 */ /* 0x000fea0003800200 */
.L_x_768:
[----:B------:R-:W-:Y:S01]  /*cb80*/  LOP3.LUT R17, R36, 0x1400, RZ, 0xfc, !PT ;  /* 0x0000140024117812 */ /* 0x000fe200078efcff */
[----:B------:R-:W-:Y:S03]  /*cb90*/  BSSY.RECONVERGENT B0, `(.L_x_770) ;  /* 0x0000006000007945 */ /* 0x000fe60003800200 */
[----:B------:R-:W-:-:S13]  /*cba0*/  ISETP.GE.AND P6, PT, R17, R64, PT ;  /* 0x000000401100720c */ /* 0x000fda0003fc6270 */
[----:B------:R-:W-:Y:S05]  /*cbb0*/  @P6 BRA `(.L_x_771) ;  /* 0x00000000000c6947 */ /* 0x000fea0003800000 */
[----:B------:R-:W-:-:S13]  /*cbc0*/  ISETP.GE.AND P6, PT, R17, R67, PT ;  /* 0x000000431100720c */ /* 0x000fda0003fc6270 */
[----:B------:R0:W5:Y:S04]  /*cbd0*/  @P6 LDG.E R71, desc[UR6][R14.64+0x5000] ;  /* 0x005000060e476981 */ /* 0x000168000c1e1900 */
[----:B------:R0:W5:Y:S02]  /*cbe0*/  @!P6 LDG.E R71, desc[UR6][R8.64+0x5000] ;  /* 0x005000060847e981 */ /* 0x000164000c1e1900 */
.L_x_771:
[----:B------:R-:W-:Y:S05]  /*cbf0*/  BSYNC.RECONVERGENT B0 ;  /* 0x0000000000007941 */ /* 0x000fea0003800200 */
.L_x_770:
[----:B------:R-:W-:Y:S01]  /*cc00*/  VIADD R17, R36, 0x1600 ;  /* 0x0000160024117836 */ /* 0x000fe20000000000 */
[----:B------:R-:W-:Y:S04]  /*cc10*/  BSSY.RECONVERGENT B0, `(.L_x_772) ;  /* 0x0000006000007945 */ /* 0x000fe80003800200 */
[----:B------:R-:W-:-:S13]  /*cc20*/  ISETP.GE.AND P6, PT, R17, R64, PT ;  /* 0x000000401100720c */ /* 0x000fda0003fc6270 */
[----:B------:R-:W-:Y:S05]  /*cc30*/  @P6 BRA `(.L_x_773) ;  /* 0x00000000000c6947 */ /* 0x000fea0003800000 */
[----:B------:R-:W-:-:S13]  /*cc40*/  ISETP.GE.AND P6, PT, R17, R67, PT ;  /* 0x000000431100720c */ /* 0x000fda0003fc6270 */
[----:B------:R0:W5:Y:S04]  /*cc50*/  @P6 LDG.E R69, desc[UR6][R14.64+0x5800] ;  /* 0x005800060e456981 */ /* 0x000168000c1e1900 */
[----:B------:R0:W5:Y:S02]  /*cc60*/  @!P6 LDG.E R69, desc[UR6][R8.64+0x5800] ;  /* 0x005800060845e981 */ /* 0x000164000c1e1900 */
.L_x_773:
[----:B------:R-:W-:Y:S05]  /*cc70*/  BSYNC.RECONVERGENT B0 ;  /* 0x0000000000007941 */ /* 0x000fea0003800200 */
.L_x_772:
[----:B------:R-:W-:Y:S01]  /*cc80*/  LOP3.LUT R17, R36, 0x1800, RZ, 0xfc, !PT ;  /* 0x0000180024117812 */ /* 0x000fe200078efcff */
[----:B------:R-:W-:Y:S03]  /*cc90*/  BSSY.RECONVERGENT B0, `(.L_x_774) ;  /* 0x0000006000007945 */ /* 0x000fe60003800200 */
[----:B------:R-:W-:-:S13]  /*cca0*/  ISETP.GE.AND P6, PT, R17, R64, PT ;  /* 0x000000401100720c */ /* 0x000fda0003fc6270 */
[----:B------:R-:W-:Y:S05]  /*ccb0*/  @P6 BRA `(.L_x_775) ;  /* 0x00000000000c6947 */ /* 0x000fea0003800000 */
[----:B------:R-:W-:-:S13]  /*ccc0*/  ISETP.GE.AND P6, PT, R17, R67, PT ;  /* 0x000000431100720c */ /* 0x000fda0003fc6270 */
[----:B------:R0:W5:Y:S04]  /*ccd0*/  @P6 LDG.E R63, desc[UR6][R14.64+0x6000] ;  /* 0x006000060e3f6981 */ /* 0x000168000c1e1900 */
[----:B------:R0:W5:Y:S02]  /*cce0*/  @!P6 LDG.E R63, desc[UR6][R8.64+0x6000] ;  /* 0x00600006083fe981 */ /* 0x000164000c1e1900 */
.L_x_775:
[----:B------:R-:W-:Y:S05]  /*ccf0*/  BSYNC.RECONVERGENT B0 ;  /* 0x0000000000007941 */ /* 0x000fea0003800200 */
.L_x_774:
[----:B------:R-:W-:Y:S01]  /*cd00*/  VIADD R17, R36, 0x1a00 ;  /* 0x00001a0024117836 */ /* 0x000fe20000000000 */
[----:B------:R-:W-:Y:S04]  /*cd10*/  BSSY.RECONVERGENT B0, `(.L_x_776) ;  /* 0x0000006000007945 */ /* 0x000fe80003800200 */
[----:B------:R-:W-:-:S13]  /*cd20*/  ISETP.GE.AND P6, PT, R17, R64, PT ;  /* 0x000000401100720c */ /* 0x000fda0003fc6270 */
[----:B------:R-:W-:Y:S05]  /*cd30*/  @P6 BRA `(.L_x_777) ;  /* 0x00000000000c6947 */ /* 0x000fea0003800000 */
[----:B------:R-:W-:-:S13]  /*cd40*/  ISETP.GE.AND P6, PT, R17, R67, PT ;  /* 0x000000431100720c */ /* 0x000fda0003fc6270 */
[----:B------:R0:W5:Y:S04]  /*cd50*/  @P6 LDG.E R17, desc[UR6][R14.64+0x6800] ;  /* 0x006800060e116981 */ /* 0x000168000c1e1900 */
[----:B------:R0:W5:Y:S02]  /*cd60*/  @!P6 LDG.E R17, desc[UR6][R8.64+0x6800] ;  /* 0x006800060811e981 */ /* 0x000164000c1e1900 */
.L_x_777:
[----:B------:R-:W-:Y:S05]  /*cd70*/  BSYNC.RECONVERGENT B0 ;  /* 0x0000000000007941 */ /* 0x000fea0003800200 */
.L_x_776:
[----:B------:R-:W-:Y:S01]  /*cd80*/  LOP3.LUT R18, R36, 0x1c00, RZ, 0xfc, !PT ;  /* 0x00001c0024127812 */ /* 0x000fe200078efcff */
[----:B------:R-:W-:Y:S03]  /*cd90*/  BSSY.RECONVERGENT B0, `(.L_x_778) ;  /* 0x0000006000007945 */ /* 0x000fe60003800200 */
[----:B------:R-:W-:-:S13]  /*cda0*/  ISETP.GE.AND P6, PT, R18, R64, PT ;  /* 0x000000401200720c */ /* 0x000fda0003fc6270 */
[----:B------:R-:W-:Y:S05]  /*cdb0*/  @P6 BRA `(.L_x_779) ;  /* 0x00000000000c6947 */ /* 0x000fea0003800000 */
[----:B------:R-:W-:-:S13]  /*cdc0*/  ISETP.GE.AND P6, PT, R18, R67, PT ;  /* 0x000000431200720c */ /* 0x000fda0003fc6270 */
[----:B------:R0:W5:Y:S04]  /*cdd0*/  @P6 LDG.E R18, desc[UR6][R14.64+0x7000] ;  /* 0x007000060e126981 */ /* 0x000168000c1e1900 */
[----:B------:R0:W5:Y:S02]  /*cde0*/  @!P6 LDG.E R18, desc[UR6][R8.64+0x7000] ;  /* 0x007000060812e981 */ /* 0x000164000c1e1900 */
.L_x_779:
[----:B------:R-:W-:Y:S05]  /*cdf0*/  BSYNC.RECONVERGENT B0 ;  /* 0x0000000000007941 */ /* 0x000fea0003800200 */
.L_x_778:
[----:B------:R-:W-:Y:S01]  /*ce00*/  VIADD R22, R36, 0x1e00 ;  /* 0x00001e0024167836 */ /* 0x000fe20000000000 */
[----:B------:R-:W-:Y:S04]  /*ce10*/  BSSY.RECONVERGENT B0, `(.L_x_780) ;  /* 0x0000006000007945 */ /* 0x000fe80003800200 */
[----:B------:R-:W-:-:S13]  /*ce20*/  ISETP.GE.AND P6, PT, R22, R64, PT ;  /* 0x000000401600720c */ /* 0x000fda0003fc6270 */
[----:B------:R-:W-:Y:S05]  /*ce30*/  @P6 BRA `(.L_x_781) ;  /* 0x00000000000c6947 */ /* 0x000fea0003800000 */
[----:B------:R-:W-:-:S13]  /*ce40*/  ISETP.GE.AND P6, PT, R22, R67, PT ;  /* 0x000000431600720c */ /* 0x000fda0003fc6270 */
[----:B------:R0:W5:Y:S04]  /*ce50*/  @P6 LDG.E R22, desc[UR6][R14.64+0x7800] ;  /* 0x007800060e166981 */ /* 0x000168000c1e1900 */
[----:B------:R0:W5:Y:S02]  /*ce60*/  @!P6 LDG.E R22, desc[UR6][R8.64+0x7800] ;  /* 0x007800060816e981 */ /* 0x000164000c1e1900 */
.L_x_781:
[----:B------:R-:W-:Y:S05]  /*ce70*/  BSYNC.RECONVERGENT B0 ;  /* 0x0000000000007941 */ /* 0x000fea0003800200 */
.L_x_780:
[----:B------:R-:W-:Y:S01]  /*ce80*/  LOP3.LUT R43, R36, 0x2000, RZ, 0xfc, !PT ;  /* 0x00002000242b7812 */ /* 0x000fe200078efcff */
[----:B------:R-:W-:Y:S03]  /*ce90*/  BSSY.RECONVERGENT B0, `(.L_x_782) ;  /* 0x0000006000007945 */ /* 0x000fe60003800200 */
[----:B------:R-:W-:-:S13]  /*cea0*/  ISETP.GE.AND P6, PT, R43, R64, PT ;  /* 0x000000402b00720c */ /* 0x000fda0003fc6270 */
[----:B------:R-:W-:Y:S05]  /*ceb0*/  @P6 BRA `(.L_x_783) ;  /* 0x00000000000c6947 */ /* 0x000fea0003800000 */
[----:B------:R-:W-:-:S13]  /*cec0*/  ISETP.GE.AND P6, PT, R43, R67, PT ;  /* 0x000000432b00720c */ /* 0x000fda0003fc6270 */
[----:B------:R0:W5:Y:S04]  /*ced0*/  @P6 LDG.E R43, desc[UR6][R14.64+0x8000] ;  /* 0x008000060e2b6981 */ /* 0x000168000c1e1900 */
[----:B------:R0:W5:Y:S02]  /*cee0*/  @!P6 LDG.E R43, desc[UR6][R8.64+0x8000] ;  /* 0x00800006082be981 */ /* 0x000164000c1e1900 */
.L_x_783:
[----:B------:R-:W-:Y:S05]  /*cef0*/  BSYNC.RECONVERGENT B0 ;  /* 0x0000000000007941 */ /* 0x000fea0003800200 */
.L_x_782:
[----:B------:R-:W-:Y:S01]  /*cf00*/  VIADD R46, R36, 0x2200 ;  /* 0x00002200242e7836 */ /* 0x000fe20000000000 */
[----:B------:R-:W-:Y:S04]  /*cf10*/  BSSY.RECONVERGENT B0, `(.L_x_784) ;  /* 0x0000006000007945 */ /* 0x000fe80003800200 */
[----:B------:R-:W-:-:S13]  /*cf20*/  ISETP.GE.AND P6, PT, R46, R64, PT ;  /* 0x000000402e00720c */ /* 0x000fda0003fc6270 */
[----:B------:R-:W-:Y:S05]  /*cf30*/  @P6 BRA `(.L_x_785) ;  /* 0x00000000000c6947 */ /* 0x000fea0003800000 */
[----:B------:R-:W-:-:S13]  /*cf40*/  ISETP.GE.AND P6, PT, R46, R67, PT ;  /* 0x000000432e00720c */ /* 0x000fda0003fc6270 */
[----:B------:R0:W5:Y:S04]  /*cf50*/  @P6 LDG.E R59, desc[UR6][R14.64+0x8800] ;  /* 0x008800060e3b6981 */ /* 0x000168000c1e1900 */
[----:B------:R0:W5:Y:S02]  /*cf60*/  @!P6 LDG.E R59, desc[UR6][R8.64+0x8800] ;  /* 0x00880006083be981 */ /* 0x000164000c1e1900 */
.L_x_785:
[----:B------:R-:W-:Y:S05]  /*cf70*/  BSYNC.RECONVERGENT B0 ;  /* 0x0000000000007941 */ /* 0x000fea0003800200 */
.L_x_784:
[----:B------:R-:W-:Y:S01]  /*cf80*/  LOP3.LUT R46, R36, 0x2400, RZ, 0xfc, !PT ;  /* 0x00002400242e7812 */ /* 0x000fe200078efcff */
[----:B------:R-:W-:Y:S03]  /*cf90*/  BSSY.RECONVERGENT B0, `(.L_x_786) ;  /* 0x0000006000007945 */ /* 0x000fe60003800200 */
[----:B------:R-:W-:-:S13]  /*cfa0*/  ISETP.GE.AND P6, PT, R46, R64, PT ;  /* 0x000000402e00720c */ /* 0x000fda0003fc6270 */
[----:B------:R-:W-:Y:S05]  /*cfb0*/  @P6 BRA `(.L_x_787) ;  /* 0x00000000000c6947 */ /* 0x000fea0003800000 */
[----:B------:R-:W-:-:S13]  /*cfc0*/  ISETP.GE.AND P6, PT, R46, R67, PT ;  /* 0x000000432e00720c */ /* 0x000fda0003fc6270 */
[----:B------:R0:W5:Y:S04]  /*cfd0*/  @P6 LDG.E R61, desc[UR6][R14.64+0x9000] ;  /* 0x009000060e3d6981 */ /* 0x000168000c1e1900 */
[----:B------:R0:W5:Y:S02]  /*cfe0*/  @!P6 LDG.E R61, desc[UR6][R8.64+0x9000] ;  /* 0x00900006083de981 */ /* 0x000164000c1e1900 */
.L_x_787:
[----:B------:R-:W-:Y:S05]  /*cff0*/  BSYNC.RECONVERGENT B0 ;  /* 0x0000000000007941 */ /* 0x000fea0003800200 */
.L_x_786:
        /* <DEDUP_REMOVED lines=211> */
.L_x_792:
        /* <DEDUP_REMOVED lines=10> */
.L_x_791:
[----:B------:R-:W-:Y:S05]  /*ddd0*/  BSYNC.RECONVERGENT B1 ;  /* 0x0000000000017941 */ /* 0x000fea0003800200 */
.L_x_790:
        /* <DEDUP_REMOVED lines=17> */
.L_x_795:
        /* <DEDUP_REMOVED lines=40> */
.L_x_794:
[----:B------:R-:W-:Y:S05]  /*e170*/  BSYNC.RECONVERGENT B1 ;  /* 0x0000000000017941 */ /* 0x000fea0003800200 */
.L_x_793:
        /* <DEDUP_REMOVED lines=27> */
.L_x_797:
[----:B------:R-:W-:Y:S05]  /*e330*/  BSYNC.RECONVERGENT B1 ;  /* 0x0000000000017941 */ /* 0x000fea0003800200 */
.L_x_796:
        /* <DEDUP_REMOVED lines=9> */
.L_x_789:
[----:B------:R-:W-:Y:S05]  /*e3d0*/  BSYNC.RECONVERGENT B0 ;  /* 0x0000000000007941 */ /* 0x000fea0003800200 */
.L_x_788:
[----:B------:R-:W-:-:S13]  /*e3e0*/  ISETP.NE.AND P0, PT, R36, RZ, PT ;  /* 0x000000ff2400720c */ /* 0x000fda0003f05270 */
[----:B------:R-:W-:Y:S05]  /*e3f0*/  @P0 EXIT ;  /* 0x000000000000094d */ /* 0x000fea0003800000 */
[----:B0---4-:R-:W0:Y:S01]  /*e400*/  LDC.64 R2, c[0x0][0x3d0] ;  /* 0x0000f400ff027b82 */ /* 0x011e220000000a00 */
[----:B------:R-:W-:-:S05]  /*e410*/  IADD3 R30, P0, PT, R30, R28, RZ ;  /* 0x0000001c1e1e7210 */ /* 0x000fca0007f1e0ff */
[----:B------:R-:W-:-:S05]  /*e420*/  IMAD.X R31, R31, 0x1, R29, P0 ;  /* 0x000000011f1f7824 */ /* 0x000fca00000e061d */
[----:B0-----:R-:W-:Y:S01]  /*e430*/  STG.E.64 desc[UR6][R2.64], R30 ;  /* 0x0000001e02007986 */ /* 0x001fe2000c101b06 */
[----:B------:R-:W-:Y:S05]  /*e440*/  EXIT ;  /* 0x000000000000794d */ /* 0x000fea0003800000 */
.L_x_623:
[----:B------:R-:W-:Y:S01]  /*e450*/  BSSY B1, `(.L_x_798) ;  /* 0x0000006000017945 */ /* 0x000fe20003800000 */
[----:B------:R-:W-:Y:S01]  /*e460*/  PLOP3.LUT P0, PT, P0, PT, PT, 0x8, 0x80 ;  /* 0x000000000080781c */ /* 0x000fe2000070e170 */
[----:B------:R-:W-:-:S12]  /*e470*/  IMAD.MOV.U32 R36, RZ, RZ, -0x1 ;  /* 0xffffffffff247424 */ /* 0x000fd800078e00ff */
[----:B------:R-:W-:Y:S05]  /*e480*/  WARPSYNC.COLLECTIVE R36, `(.L_x_799) ;  /* 0x0000000024087348 */ /* 0x000fea0003c00000 */
[----:B------:R-:W-:Y:S01]  /*e490*/  VOTE.ANY P0, P0 ;  /* 0x0000000000ff7806 */ /* 0x000fe20000000100 */
[----:B------:R-:W-:-:S12]  /*e4a0*/  ENDCOLLECTIVE ;  /* 0x000000000000791b */ /* 0x000fd80003800000 */
.L_x_799:
[----:B------:R-:W-:Y:S05]  /*e4b0*/  BSYNC B1 ;  /* 0x0000000000017941 */ /* 0x000fea0003800000 */
.L_x_798:
[----:B------:R-:W-:Y:S05]  /*e4c0*/  BRA `(.L_x_800) ;  /* 0xffffff5400447947 */ /* 0x000fea000383ffff */
.L_x_627:
[----:B------:R-:W-:Y:S01]  /*e4d0*/  BSSY B1, `(.L_x_801) ;  /* 0x0000006000017945 */ /* 0x000fe20003800000 */
[----:B------:R-:W-:Y:S01]  /*e4e0*/  PLOP3.LUT P0, PT, P0, PT, PT, 0x8, 0x80 ;  /* 0x000000000080781c */ /* 0x000fe2000070e170 */
[----:B------:R-:W-:-:S12]  /*e4f0*/  IMAD.MOV.U32 R36, RZ, RZ, -0x1 ;  /* 0xffffffffff247424 */ /* 0x000fd800078e00ff */
[----:B------:R-:W-:Y:S05]  /*e500*/  WARPSYNC.COLLECTIVE R36, `(.L_x_802) ;  /* 0x0000000024087348 */ /* 0x000fea0003c00000 */
[----:B------:R-:W-:Y:S01]  /*e510*/  VOTE.ANY P0, P0 ;  /* 0x0000000000ff7806 */ /* 0x000fe20000000100 */
[----:B------:R-:W-:-:S12]  /*e520*/  ENDCOLLECTIVE ;  /* 0x000000000000791b */ /* 0x000fd80003800000 */
.L_x_802:
[----:B------:R-:W-:Y:S05]  /*e530*/  BSYNC B1 ;  /* 0x0000000000017941 */ /* 0x000fea0003800000 */
.L_x_801:
[----:B------:R-:W-:Y:S05]  /*e540*/  BRA `(.L_x_803) ;  /* 0xffffff54005c7947 */ /* 0x000fea000383ffff */
.L_x_629:
[----:B------:R-:W0:Y:S01]  /*e550*/  S2R R37, SR_GEMASK ;  /* 0x0000000000257919 */ /* 0x000e220000003c00 */
[----:B------:R-:W-:Y:S01]  /*e560*/  BSSY B1, `(.L_x_804) ;  /* 0x0000006000017945 */ /* 0x000fe20003800000 */
[----:B------:R-:W-:Y:S01]  /*e570*/  PLOP3.LUT P0, PT, P0, PT, PT, 0x8, 0x80 ;  /* 0x000000000080781c */ /* 0x000fe2000070e170 */
[----:B------:R-:W-:-:S12]  /*e580*/  IMAD.MOV.U32 R36, RZ, RZ, -0x1 ;  /* 0xffffffffff247424 */ /* 0x000fd800078e00ff */
[----:B0-----:R-:W-:Y:S05]  /*e590*/  WARPSYNC.COLLECTIVE R36, `(.L_x_805) ;  /* 0x0000000024087348 */ /* 0x001fea0003c00000 */
[----:B------:R-:W-:Y:S01]  /*e5a0*/  VOTE.ANY R36, PT, P0 ;  /* 0x0000000000247806 */ /* 0x000fe200000e0100 */
[----:B0-----:R-:W-:Y:S06]  /*e5b0*/  ENDCOLLECTIVE ;  /* 0x000000000000791b */ /* 0x001fec0003800000 */
.L_x_805:
[----:B------:R-:W-:Y:S05]  /*e5c0*/  BSYNC B1 ;  /* 0x0000000000017941 */ /* 0x000fea0003800000 */
.L_x_804:
        /* <DEDUP_REMOVED lines=10> */
.L_x_806:
[----:B------:R-:W-:Y:S02]  /*e670*/  IMAD.MOV.U32 R71, RZ, RZ, R35 ;  /* 0x000000ffff477224 */ /* 0x000fe400078e0023 */
[----:B------:R-:W-:-:S07]  /*e680*/  IMAD.MOV.U32 R72, RZ, RZ, R68 ;  /* 0x000000ffff487224 */ /* 0x000fce00078e0044 */
[----:B------:R-:W-:Y:S05]  /*e690*/  WARPSYNC.COLLECTIVE R36, `(.L_x_807) ;  /* 0x0000000024087348 */ /* 0x000fea0003c00000 */
[----:B------:R0:W1:Y:S02]  /*e6a0*/  SHFL.DOWN P0, R68, R71, R66, R69 ;  /* 0x0800004247447389 */ /* 0x0000640000000045 */
[----:B01----:R-:W-:Y:S05]  /*e6b0*/  ENDCOLLECTIVE ;  /* 0x000000000000791b */ /* 0x003fea0003800000 */
.L_x_807:
        /* <DEDUP_REMOVED lines=13> */
.L_x_808:
[----:B------:R-:W-:Y:S01]  /*e790*/  IMAD.MOV.U32 R71, RZ, RZ, R80 ;  /* 0x000000ffff477224 */ /* 0x000fe200078e0050 */
[----:B------:R-:W-:-:S04]  /*e7a0*/  SEL R68, R68, RZ, !P1 ;  /* 0x000000ff44447207 */ /* 0x000fc80004800000 */
[----:B------:R-:W-:-:S13]  /*e7b0*/  IADD3 R78, P2, PT, R68, R73, RZ ;  /* 0x00000049444e7210 */ /* 0x000fda0007f5e0ff */
[----:B------:R-:W-:Y:S05]  /*e7c0*/  WARPSYNC.COLLECTIVE R36, `(.L_x_809) ;  /* 0x0000000024087348 */ /* 0x000fea0003c00000 */
[----:B------:R0:W1:Y:S02]  /*e7d0*/  SHFL.DOWN P0, R68, R71, R66, R69 ;  /* 0x0800004247447389 */ /* 0x0000640000000045 */
[----:B01----:R-:W-:Y:S05]  /*e7e0*/  ENDCOLLECTIVE ;  /* 0x000000000000791b */ /* 0x003fea0003800000 */
.L_x_809:
[----:B------:R-:W-:Y:S02]  /*e7f0*/  IMAD.MOV.U32 R71, RZ, RZ, R78 ;  /* 0x000000ffff477224 */ /* 0x000fe400078e004e */
[----:B------:R-:W-:Y:S02]  /*e800*/  IMAD.MOV.U32 R66, RZ, RZ, 0x4 ;  /* 0x00000004ff427424 */ /* 0x000fe400078e00ff */
[----:B------:R-:W-:-:S07]  /*e810*/  IMAD.MOV.U32 R72, RZ, RZ, R68 ;  /* 0x000000ffff487224 */ /* 0x000fce00078e0044 */
[----:B------:R-:W-:Y:S05]  /*e820*/  WARPSYNC.COLLECTIVE R36, `(.L_x_810) ;  /* 0x0000000024087348 */ /* 0x000fea0003c00000 */
[----:B------:R0:W1:Y:S02]  /*e830*/  SHFL.DOWN P0, R68, R71, R66, R69 ;  /* 0x0800004247447389 */ /* 0x0000640000000045 */
[----:B01----:R-:W-:Y:S05]  /*e840*/  ENDCOLLECTIVE ;  /* 0x000000000000791b */ /* 0x003fea0003800000 */
.L_x_810:
        /* <DEDUP_REMOVED lines=8> */
.L_x_811:
[----:B------:R-:W-:-:S05]  /*e8d0*/  IADD3 R67, P2, PT, R67, R78, RZ ;  /* 0x0000004e43437210 */ /* 0x000fca0007f5e0ff */
[----:B------:R-:W-:Y:S02]  /*e8e0*/  IMAD.MOV.U32 R71, RZ, RZ, R67 ;  /* 0x000000ffff477224 */ /* 0x000fe400078e0043 */
[----:B------:R-:W-:Y:S02]  /*e8f0*/  IMAD.MOV.U32 R66, RZ, RZ, 0x8 ;  /* 0x00000008ff427424 */ /* 0x000fe400078e00ff */
[----:B------:R-:W-:-:S07]  /*e900*/  IMAD.MOV.U32 R34, RZ, RZ, R68 ;  /* 0x000000ffff227224 */ /* 0x000fce00078e0044 */
[----:B------:R-:W-:Y:S05]  /*e910*/  WARPSYNC.COLLECTIVE R36, `(.L_x_812) ;  /* 0x0000000024087348 */ /* 0x000fea0003c00000 */
[----:B------:R0:W1:Y:S02]  /*e920*/  SHFL.DOWN P0, R68, R71, R66, R69 ;  /* 0x0800004247447389 */ /* 0x0000640000000045 */
[----:B01----:R-:W-:Y:S05]  /*e930*/  ENDCOLLECTIVE ;  /* 0x000000000000791b */ /* 0x003fea0003800000 */
.L_x_812:
        /* <DEDUP_REMOVED lines=9> */
.L_x_813:
        /* <DEDUP_REMOVED lines=10> */
.L_x_814:
[----:B------:R-:W-:Y:S02]  /*ea70*/  IMAD.MOV.U32 R71, RZ, RZ, R78 ;  /* 0x000000ffff477224 */ /* 0x000fe400078e004e */
[----:B------:R-:W-:-:S07]  /*ea80*/  IMAD.MOV.U32 R34, RZ, RZ, R68 ;  /* 0x000000ffff227224 */ /* 0x000fce00078e0044 */
[----:B------:R-:W-:Y:S05]  /*ea90*/  WARPSYNC.COLLECTIVE R36, `(.L_x_815) ;  /* 0x0000000024087348 */ /* 0x000fea0003c00000 */
[----:B------:R0:W1:Y:S02]  /*eaa0*/  SHFL.DOWN P0, R68, R71, R66, R69 ;  /* 0x0800004247447389 */ /* 0x0000640000000045 */
[----:B01----:R-:W-:Y:S05]  /*eab0*/  ENDCOLLECTIVE ;  /* 0x000000000000791b */ /* 0x003fea0003800000 */
.L_x_815:
        /* <DEDUP_REMOVED lines=19> */
.L_x_816:
[----:B------:R-:W-:Y:S05]  /*ebf0*/  BRA `(.L_x_817) ;  /* 0xffffff5000a87947 */ /* 0x000fea000383ffff */
.L_x_631:
[----:B------:R-:W-:Y:S01]  /*ec00*/  BSSY B1, `(.L_x_818) ;  /* 0x0000006000017945 */ /* 0x000fe20003800000 */
[----:B------:R-:W-:Y:S01]  /*ec10*/  PLOP3.LUT P0, PT, P0, PT, PT, 0x8, 0x80 ;  /* 0x000000000080781c */ /* 0x000fe2000070e170 */
[----:B------:R-:W-:-:S12]  /*ec20*/  IMAD.MOV.U32 R36, RZ, RZ, -0x1 ;  /* 0xffffffffff247424 */ /* 0x000fd800078e00ff */
[----:B------:R-:W-:Y:S05]  /*ec30*/  WARPSYNC.COLLECTIVE R36, `(.L_x_819) ;  /* 0x0000000024087348 */ /* 0x000fea0003c00000 */
[----:B------:R-:W-:Y:S01]  /*ec40*/  VOTE.ANY P0, P0 ;  /* 0x0000000000ff7806 */ /* 0x000fe20000000100 */
[----:B------:R-:W-:-:S12]  /*ec50*/  ENDCOLLECTIVE ;  /* 0x000000000000791b */ /* 0x000fd80003800000 */
.L_x_819:
[----:B------:R-:W-:Y:S05]  /*ec60*/  BSYNC B1 ;  /* 0x0000000000017941 */ /* 0x000fea0003800000 */
.L_x_818:
[----:B------:R-:W-:Y:S05]  /*ec70*/  BRA `(.L_x_820) ;  /* 0xffffff5000ac7947 */ /* 0x000fea000383ffff */
.L_x_635:
[----:B------:R-:W-:Y:S01]  /*ec80*/  BSSY B1, `(.L_x_821) ;  /* 0x0000006000017945 */ /* 0x000fe20003800000 */
[----:B------:R-:W-:Y:S01]  /*ec90*/  PLOP3.LUT P0, PT, P0, PT, PT, 0x8, 0x80 ;  /* 0x000000000080781c */ /* 0x000fe2000070e170 */
[----:B------:R-:W-:-:S12]  /*eca0*/  IMAD.MOV.U32 R36, RZ, RZ, -0x1 ;  /* 0xffffffffff247424 */ /* 0x000fd800078e00ff */
[----:B------:R-:W-:Y:S05]  /*ecb0*/  WARPSYNC.COLLECTIVE R36, `(.L_x_822) ;  /* 0x0000000024087348 */ /* 0x000fea0003c00000 */
[----:B------:R-:W-:Y:S01]  /*ecc0*/  VOTE.ANY P0, P0 ;  /* 0x0000000000ff7806 */ /* 0x000fe20000000100 */
[----:B------:R-:W-:-:S12]  /*ecd0*/  ENDCOLLECTIVE ;  /* 0x000000000000791b */ /* 0x000fd80003800000 */
.L_x_822:
[----:B------:R-:W-:Y:S05]  /*ece0*/  BSYNC B1 ;  /* 0x0000000000017941 */ /* 0x000fea0003800000 */
.L_x_821:
[----:B------:R-:W-:Y:S05]  /*ecf0*/  BRA `(.L_x_823) ;  /* 0xffffff5000c87947 */ /* 0x000fea000383ffff */
.L_x_637:
[----:B------:R-:W-:Y:S01]  /*ed00*/  BSSY B1, `(.L_x_824) ;  /* 0x0000006000017945 */ /* 0x000fe20003800000 */
[----:B------:R-:W-:Y:S01]  /*ed10*/  PLOP3.LUT P0, PT, P0, PT, PT, 0x8, 0x80 ;  /* 0x000000000080781c */ /* 0x000fe2000070e170 */
[----:B------:R-:W-:-:S12]  /*ed20*/  IMAD.MOV.U32 R36, RZ, RZ, -0x1 ;  /* 0xffffffffff247424 */ /* 0x000fd800078e00ff */
[----:B------:R-:W-:Y:S05]  /*ed30*/  WARPSYNC.COLLECTIVE R36, `(.L_x_825) ;  /* 0x0000000024087348 */ /* 0x000fea0003c00000 */
[----:B------:R-:W-:Y:S01]  /*ed40*/  VOTE.ANY R36, PT, P0 ;  /* 0x0000000000247806 */ /* 0x000fe200000e0100 */
[----:B------:R-:W-:Y:S06]  /*ed50*/  ENDCOLLECTIVE ;  /* 0x000000000000791b */ /* 0x000fec0003800000 */
.L_x_825:
[----:B------:R-:W-:Y:S05]  /*ed60*/  BSYNC B1 ;  /* 0x0000000000017941 */ /* 0x000fea0003800000 */
.L_x_824:
        /* <DEDUP_REMOVED lines=11> */
.L_x_826:
[----:B------:R-:W-:Y:S02]  /*ee20*/  IMAD.MOV.U32 R71, RZ, RZ, R35 ;  /* 0x000000ffff477224 */ /* 0x000fe400078e0023 */
[----:B------:R-:W-:-:S07]  /*ee30*/  IMAD.MOV.U32 R80, RZ, RZ, R68 ;  /* 0x000000ffff507224 */ /* 0x000fce00078e0044 */
[----:B------:R-:W-:Y:S05]  /*ee40*/  WARPSYNC.COLLECTIVE R36, `(.L_x_827) ;  /* 0x0000000024087348 */ /* 0x000fea0003c00000 */
[----:B------:R0:W1:Y:S02]  /*ee50*/  SHFL.DOWN P0, R68, R71, R66, R69 ;  /* 0x0800004247447389 */ /* 0x0000640000000045 */
[----:B01----:R-:W-:Y:S05]  /*ee60*/  ENDCOLLECTIVE ;  /* 0x000000000000791b */ /* 0x003fea0003800000 */
.L_x_827:
        /* <DEDUP_REMOVED lines=13> */
.L_x_828:
[----:B------:R-:W-:Y:S01]  /*ef40*/  IMAD.MOV.U32 R71, RZ, RZ, R82 ;  /* 0x000000ffff477224 */ /* 0x000fe200078e0052 */
[----:B------:R-:W-:-:S04]  /*ef50*/  SEL R68, R68, RZ, !P1 ;  /* 0x000000ff44447207 */ /* 0x000fc80004800000 */
[----:B------:R-:W-:-:S13]  /*ef60*/  IADD3 R80, P2, PT, R68, R81, RZ ;  /* 0x0000005144507210 */ /* 0x000fda0007f5e0ff */
[----:B------:R-:W-:Y:S05]  /*ef70*/  WARPSYNC.COLLECTIVE R36, `(.L_x_829) ;  /* 0x0000000024087348 */ /* 0x000fea0003c00000 */
[----:B------:R0:W1:Y:S02]  /*ef80*/  SHFL.DOWN P0, R68, R71, R66, R69 ;  /* 0x0800004247447389 */ /* 0x0000640000000045 */
[----:B01----:R-:W-:Y:S05]  /*ef90*/  ENDCOLLECTIVE ;  /* 0x000000000000791b */ /* 0x003fea0003800000 */
.L_x_829:
[----:B------:R-:W-:Y:S02]  /*efa0*/  IMAD.MOV.U32 R71, RZ, RZ, R80 ;  /* 0x000000ffff477224 */ /* 0x000fe400078e0050 */
[----:B------:R-:W-:Y:S02]  /*efb0*/  IMAD.MOV.U32 R66, RZ, RZ, 0x4 ;  /* 0x00000004ff427424 */ /* 0x000fe400078e00ff */
[----:B------:R-:W-:-:S07]  /*efc0*/  IMAD.MOV.U32 R67, RZ, RZ, R68 ;  /* 0x000000ffff437224 */ /* 0x000fce00078e0044 */
[----:B------:R-:W-:Y:S05]  /*efd0*/  WARPSYNC.COLLECTIVE R36, `(.L_x_830) ;  /* 0x0000000024087348 */ /* 0x000fea0003c00000 */
[----:B------:R0:W1:Y:S02]  /*efe0*/  SHFL.DOWN P0, R68, R71, R66, R69 ;  /* 0x0800004247447389 */ /* 0x0000640000000045 */
[----:B01----:R-:W-:Y:S05]  /*eff0*/  ENDCOLLECTIVE ;  /* 0x000000000000791b */ /* 0x003fea0003800000 */
.L_x_830:
        /* <DEDUP_REMOVED lines=8> */
.L_x_831:
[----:B------:R-:W-:-:S05]  /*f080*/  IADD3 R67, P2, PT, R67, R80, RZ ;  /* 0x0000005043437210 */ /* 0x000fca0007f5e0ff */
[----:B------:R-:W-:Y:S02]  /*f090*/  IMAD.MOV.U32 R71, RZ, RZ, R67 ;  /* 0x000000ffff477224 */ /* 0x000fe400078e0043 */
[----:B------:R-:W-:Y:S02]  /*f0a0*/  IMAD.MOV.U32 R66, RZ, RZ, 0x8 ;  /* 0x00000008ff427424 */ /* 0x000fe400078e00ff */
[----:B------:R-:W-:-:S07]  /*f0b0*/  IMAD.MOV.U32 R34, RZ, RZ, R68 ;  /* 0x000000ffff227224 */ /* 0x000fce00078e0044 */
[----:B------:R-:W-:Y:S05]  /*f0c0*/  WARPSYNC.COLLECTIVE R36, `(.L_x_832) ;  /* 0x0000000024087348 */ /* 0x000fea0003c00000 */
[----:B------:R0:W1:Y:S02]  /*f0d0*/  SHFL.DOWN P0, R68, R71, R66, R69 ;  /* 0x0800004247447389 */ /* 0x0000640000000045 */
[----:B01----:R-:W-:Y:S05]  /*f0e0*/  ENDCOLLECTIVE ;  /* 0x000000000000791b */ /* 0x003fea0003800000 */
.L_x_832:
        /* <DEDUP_REMOVED lines=9> */
.L_x_833:
        /* <DEDUP_REMOVED lines=10> */
.L_x_834:
[----:B------:R-:W-:Y:S01]  /*f220*/  ISETP.GT.AND P1, PT, R82, R69, PT ;  /* 0x000000455200720c */ /* 0x000fe20003f24270 */
[----:B------:R-:W-:Y:S02]  /*f230*/  IMAD.MOV.U32 R71, RZ, RZ, R35 ;  /* 0x000000ffff477224 */ /* 0x000fe400078e0023 */
[----:B------:R-:W-:-:S10]  /*f240*/  IMAD.MOV.U32 R34, RZ, RZ, R68 ;  /* 0x000000ffff227224 */ /* 0x000fd400078e0044 */
[----:B------:R-:W-:Y:S05]  /*f250*/  WARPSYNC.COLLECTIVE R36, `(.L_x_835) ;  /* 0x0000000024087348 */ /* 0x000fea0003c00000 */
[----:B------:R0:W1:Y:S02]  /*f260*/  SHFL.DOWN P0, R68, R71, R66, R69 ;  /* 0x0800004247447389 */ /* 0x0000640000000045 */
[----:B01----:R-:W-:Y:S05]  /*f270*/  ENDCOLLECTIVE ;  /* 0x000000000000791b */ /* 0x003fea0003800000 */
.L_x_835:
        /* <DEDUP_REMOVED lines=9> */
.L_x_836:
[----:B------:R-:W-:Y:S05]  /*f310*/  BRA `(.L_x_837) ;  /* 0xffffff5000147947 */ /* 0x000fea000383ffff */
.L_x_722:
[----:B------:R-:W-:Y:S01]  /*f320*/  BSSY B0, `(.L_x_838) ;  /* 0x0000006000007945 */ /* 0x000fe20003800000 */
[----:B------:R-:W-:Y:S01]  /*f330*/  PLOP3.LUT P0, PT, P0, PT, PT, 0x8, 0x80 ;  /* 0x000000000080781c */ /* 0x000fe2000070e170 */
[----:B------:R-:W-:-:S12]  /*f340*/  IMAD.MOV.U32 R36, RZ, RZ, -0x1 ;  /* 0xffffffffff247424 */ /* 0x000fd800078e00ff */
[----:B------:R-:W-:Y:S05]  /*f350*/  WARPSYNC.COLLECTIVE R36, `(.L_x_839) ;  /* 0x0000000024087348 */ /* 0x000fea0003c00000 */
[----:B------:R-:W-:Y:S01]  /*f360*/  VOTE.ANY P0, P0 ;  /* 0x0000000000ff7806 */ /* 0x000fe20000000100 */
[----:B------:R-:W-:-:S12]  /*f370*/  ENDCOLLECTIVE ;  /* 0x000000000000791b */ /* 0x000fd80003800000 */
.L_x_839:
[----:B------:R-:W-:Y:S05]  /*f380*/  BSYNC B0 ;  /* 0x0000000000007941 */ /* 0x000fea0003800000 */
.L_x_838:
[----:B------:R-:W-:Y:S05]  /*f390*/  BRA `(.L_x_840) ;  /* 0xffffffb400e87947 */ /* 0x000fea000383ffff */
.L_x_726:
[----:B------:R-:W-:Y:S01]  /*f3a0*/  BSSY B0, `(.L_x_841) ;  /* 0x0000006000007945 */ /* 0x000fe20003800000 */
[----:B------:R-:W-:Y:S01]  /*f3b0*/  PLOP3.LUT P0, PT, P0, PT, PT, 0x8, 0x80 ;  /* 0x000000000080781c */ /* 0x000fe2000070e170 */
[----:B------:R-:W-:-:S12]  /*f3c0*/  IMAD.MOV.U32 R36, RZ, RZ, -0x1 ;  /* 0xffffffffff247424 */ /* 0x000fd800078e00ff */
[----:B------:R-:W-:Y:S05]  /*f3d0*/  WARPSYNC.COLLECTIVE R36, `(.L_x_842) ;  /* 0x0000000024087348 */ /* 0x000fea0003c00000 */
[----:B------:R-:W-:Y:S01]  /*f3e0*/  VOTE.ANY P0, P0 ;  /* 0x0000000000ff7806 */ /* 0x000fe20000000100 */
[----:B------:R-:W-:-:S12]  /*f3f0*/  ENDCOLLECTIVE ;  /* 0x000000000000791b */ /* 0x000fd80003800000 */
.L_x_842:
[----:B------:R-:W-:Y:S05]  /*f400*/  BSYNC B0 ;  /* 0x0000000000007941 */ /* 0x000fea0003800000 */
.L_x_841:
[----:B------:R-:W-:Y:S05]  /*f410*/  BRA `(.L_x_843) ;  /* 0xffffffb800007947 */ /* 0x000fea000383ffff */
.L_x_728:
[----:B------:R-:W0:Y:S01]  /*f420*/  S2R R75, SR_GEMASK ;  /* 0x00000000004b7919 */ /* 0x000e220000003c00 */
[----:B------:R-:W-:Y:S01]  /*f430*/  BSSY B0, `(.L_x_844) ;  /* 0x0000006000007945 */ /* 0x000fe20003800000 */
[----:B------:R-:W-:Y:S01]  /*f440*/  PLOP3.LUT P0, PT, P0, PT, PT, 0x8, 0x80 ;  /* 0x000000000080781c */ /* 0x000fe2000070e170 */
[----:B------:R-:W-:-:S12]  /*f450*/  IMAD.MOV.U32 R36, RZ, RZ, -0x1 ;  /* 0xffffffffff247424 */ /* 0x000fd800078e00ff */
[----:B0-----:R-:W-:Y:S05]  /*f460*/  WARPSYNC.COLLECTIVE R36, `(.L_x_845) ;  /* 0x0000000024087348 */ /* 0x001fea0003c00000 */
[----:B------:R-:W-:Y:S01]  /*f470*/  VOTE.ANY R36, PT, P0 ;  /* 0x0000000000247806 */ /* 0x000fe200000e0100 */
[----:B0-----:R-:W-:Y:S06]  /*f480*/  ENDCOLLECTIVE ;  /* 0x000000000000791b */ /* 0x001fec0003800000 */
.L_x_845:
[----:B------:R-:W-:Y:S05]  /*f490*/  BSYNC B0 ;  /* 0x0000000000007941 */ /* 0x000fea0003800000 */
.L_x_844:
        /* <DEDUP_REMOVED lines=10> */
.L_x_846:
[----:B------:R-:W-:Y:S02]  /*f540*/  IMAD.MOV.U32 R71, RZ, RZ, R31 ;  /* 0x000000ffff477224 */ /* 0x000fe400078e001f */
[----:B------:R-:W-:-:S07]  /*f550*/  IMAD.MOV.U32 R34, RZ, RZ, R68 ;  /* 0x000000ffff227224 */ /* 0x000fce00078e0044 */
[----:B------:R-:W-:Y:S05]  /*f560*/  WARPSYNC.COLLECTIVE R36, `(.L_x_847) ;  /* 0x0000000024087348 */ /* 0x000fea0003c00000 */
[----:B------:R0:W1:Y:S02]  /*f570*/  SHFL.DOWN P0, R68, R71, R66, R69 ;  /* 0x0800004247447389 */ /* 0x0000640000000045 */
[----:B01----:R-:W-:Y:S05]  /*f580*/  ENDCOLLECTIVE ;  /* 0x000000000000791b */ /* 0x003fea0003800000 */
.L_x_847:
        /* <DEDUP_REMOVED lines=13> */
.L_x_848:
[----:B------:R-:W-:Y:S01]  /*f660*/  IMAD.MOV.U32 R71, RZ, RZ, R78 ;  /* 0x000000ffff477224 */ /* 0x000fe200078e004e */
[----:B------:R-:W-:-:S04]  /*f670*/  SEL R68, R68, RZ, !P1 ;  /* 0x000000ff44447207 */ /* 0x000fc80004800000 */
[----:B------:R-:W-:-:S13]  /*f680*/  IADD3 R31, P2, PT, R68, R77, RZ ;  /* 0x0000004d441f7210 */ /* 0x000fda0007f5e0ff */
[----:B------:R-:W-:Y:S05]  /*f690*/  WARPSYNC.COLLECTIVE R36, `(.L_x_849) ;  /* 0x0000000024087348 */ /* 0x000fea0003c00000 */
[----:B------:R0:W1:Y:S02]  /*f6a0*/  SHFL.DOWN P0, R68, R71, R66, R69 ;  /* 0x0800004247447389 */ /* 0x0000640000000045 */
[----:B01----:R-:W-:Y:S05]  /*f6b0*/  ENDCOLLECTIVE ;  /* 0x000000000000791b */ /* 0x003fea0003800000 */
.L_x_849:
[----:B------:R-:W-:Y:S02]  /*f6c0*/  IMAD.MOV.U32 R71, RZ, RZ, R31 ;  /* 0x000000ffff477224 */ /* 0x000fe400078e001f */
[----:B------:R-:W-:Y:S02]  /*f6d0*/  IMAD.MOV.U32 R66, RZ, RZ, 0x4 ;  /* 0x00000004ff427424 */ /* 0x000fe400078e00ff */
[----:B------:R-:W-:-:S07]  /*f6e0*/  IMAD.MOV.U32 R34, RZ, RZ, R68 ;  /* 0x000000ffff227224 */ /* 0x000fce00078e0044 */
[----:B------:R-:W-:Y:S05]  /*f6f0*/  WARPSYNC.COLLECTIVE R36, `(.L_x_850) ;  /* 0x0000000024087348 */ /* 0x000fea0003c00000 */
[----:B------:R0:W1:Y:S02]  /*f700*/  SHFL.DOWN P0, R68, R71, R66, R69 ;  /* 0x0800004247447389 */ /* 0x0000640000000045 */
[----:B01----:R-:W-:Y:S05]  /*f710*/  ENDCOLLECTIVE ;  /* 0x000000000000791b */ /* 0x003fea0003800000 */
.L_x_850:
        /* <DEDUP_REMOVED lines=8> */
.L_x_851:
[----:B------:R-:W-:-:S05]  /*f7a0*/  IADD3 R34, P2, PT, R34, R31, RZ ;  /* 0x0000001f22227210 */ /* 0x000fca0007f5e0ff */
[----:B------:R-:W-:Y:S02]  /*f7b0*/  IMAD.MOV.U32 R71, RZ, RZ, R34 ;  /* 0x000000ffff477224 */ /* 0x000fe400078e0022 */
[----:B------:R-:W-:Y:S02]  /*f7c0*/  IMAD.MOV.U32 R66, RZ, RZ, 0x8 ;  /* 0x00000008ff427424 */ /* 0x000fe400078e00ff */
[----:B------:R-:W-:-:S07]  /*f7d0*/  IMAD.MOV.U32 R30, RZ, RZ, R68 ;  /* 0x000000ffff1e7224 */ /* 0x000fce00078e0044 */
[----:B------:R-:W-:Y:S05]  /*f7e0*/  WARPSYNC.COLLECTIVE R36, `(.L_x_852) ;  /* 0x0000000024087348 */ /* 0x000fea0003c00000 */
[----:B------:R0:W1:Y:S02]  /*f7f0*/  SHFL.DOWN P0, R68, R71, R66, R69 ;  /* 0x0800004247447389 */ /* 0x0000640000000045 */
[----:B01----:R-:W-:Y:S05]  /*f800*/  ENDCOLLECTIVE ;  /* 0x000000000000791b */ /* 0x003fea0003800000 */
.L_x_852:
        /* <DEDUP_REMOVED lines=9> */
.L_x_853:
        /* <DEDUP_REMOVED lines=10> */
.L_x_854:
[----:B------:R-:W-:Y:S02]  /*f940*/  IMAD.MOV.U32 R71, RZ, RZ, R77 ;  /* 0x000000ffff477224 */ /* 0x000fe400078e004d */
[----:B------:R-:W-:-:S07]  /*f950*/  IMAD.MOV.U32 R30, RZ, RZ, R68 ;  /* 0x000000ffff1e7224 */ /* 0x000fce00078e0044 */
[----:B------:R-:W-:Y:S05]  /*f960*/  WARPSYNC.COLLECTIVE R36, `(.L_x_855) ;  /* 0x0000000024087348 */ /* 0x000fea0003c00000 */
[----:B------:R0:W1:Y:S02]  /*f970*/  SHFL.DOWN P0, R68, R71, R66, R69 ;  /* 0x0800004247447389 */ /* 0x0000640000000045 */
[----:B01----:R-:W-:Y:S05]  /*f980*/  ENDCOLLECTIVE ;  /* 0x000000000000791b */ /* 0x003fea0003800000 */
.L_x_855:
        /* <DEDUP_REMOVED lines=19> */
.L_x_856:
[----:B------:R-:W-:Y:S05]  /*fac0*/  BRA `(.L_x_857) ;  /* 0xffffffb4004c7947 */ /* 0x000fea000383ffff */
.L_x_730:
[----:B------:R-:W-:Y:S01]  /*fad0*/  BSSY B0, `(.L_x_858) ;  /* 0x0000006000007945 */ /* 0x000fe20003800000 */
[----:B------:R-:W-:Y:S01]  /*fae0*/  PLOP3.LUT P0, PT, P0, PT, PT, 0x8, 0x80 ;  /* 0x000000000080781c */ /* 0x000fe2000070e170 */
[----:B------:R-:W-:-:S12]  /*faf0*/  IMAD.MOV.U32 R36, RZ, RZ, -0x1 ;  /* 0xffffffffff247424 */ /* 0x000fd800078e00ff */
[----:B------:R-:W-:Y:S05]  /*fb00*/  WARPSYNC.COLLECTIVE R36, `(.L_x_859) ;  /* 0x0000000024087348 */ /* 0x000fea0003c00000 */
[----:B------:R-:W-:Y:S01]  /*fb10*/  VOTE.ANY P0, P0 ;  /* 0x0000000000ff7806 */ /* 0x000fe20000000100 */
[----:B------:R-:W-:-:S12]  /*fb20*/  ENDCOLLECTIVE ;  /* 0x000000000000791b */ /* 0x000fd80003800000 */
.L_x_859:
[----:B------:R-:W-:Y:S05]  /*fb30*/  BSYNC B0 ;  /* 0x0000000000007941 */ /* 0x000fea0003800000 */
.L_x_858:
[----:B------:R-:W-:Y:S05]  /*fb40*/  BRA `(.L_x_860) ;  /* 0xffffffb400507947 */ /* 0x000fea000383ffff */
.L_x_734:
[----:B------:R-:W-:Y:S01]  /*fb50*/  BSSY B0, `(.L_x_861) ;  /* 0x0000006000007945 */ /* 0x000fe20003800000 */
[----:B------:R-:W-:Y:S01]  /*fb60*/  PLOP3.LUT P0, PT, P0, PT, PT, 0x8, 0x80 ;  /* 0x000000000080781c */ /* 0x000fe2000070e170 */
[----:B------:R-:W-:-:S12]  /*fb70*/  IMAD.MOV.U32 R36, RZ, RZ, -0x1 ;  /* 0xffffffffff247424 */ /* 0x000fd800078e00ff */
[----:B------:R-:W-:Y:S05]  /*fb80*/  WARPSYNC.COLLECTIVE R36, `(.L_x_862) ;  /* 0x0000000024087348 */ /* 0x000fea0003c00000 */
[----:B------:R-:W-:Y:S01]  /*fb90*/  VOTE.ANY P0, P0 ;  /* 0x0000000000ff7806 */ /* 0x000fe20000000100 */
[----:B------:R-:W-:-:S12]  /*fba0*/  ENDCOLLECTIVE ;  /* 0x000000000000791b */ /* 0x000fd80003800000 */
.L_x_862:
[----:B------:R-:W-:Y:S05]  /*fbb0*/  BSYNC B0 ;  /* 0x0000000000007941 */ /* 0x000fea0003800000 */
.L_x_861:
[----:B------:R-:W-:Y:S05]  /*fbc0*/  BRA `(.L_x_863) ;  /* 0xffffffb4006c7947 */ /* 0x000fea000383ffff */
.L_x_736:
[----:B------:R-:W-:Y:S01]  /*fbd0*/  BSSY B0, `(.L_x_864) ;  /* 0x0000006000007945 */ /* 0x000fe20003800000 */
[----:B------:R-:W-:Y:S01]  /*fbe0*/  PLOP3.LUT P0, PT, P0, PT, PT, 0x8, 0x80 ;  /* 0x000000000080781c */ /* 0x000fe2000070e170 */
[----:B------:R-:W-:-:S12]  /*fbf0*/  IMAD.MOV.U32 R36, RZ, RZ, -0x1 ;  /* 0xffffffffff247424 */ /* 0x000fd800078e00ff */
[----:B------:R-:W-:Y:S05]  /*fc00*/  WARPSYNC.COLLECTIVE R36, `(.L_x_865) ;  /* 0x0000000024087348 */ /* 0x000fea0003c00000 */
[----:B------:R-:W-:Y:S01]  /*fc10*/  VOTE.ANY R36, PT, P0 ;  /* 0x0000000000247806 */ /* 0x000fe200000e0100 */
[----:B------:R-:W-:Y:S06]  /*fc20*/  ENDCOLLECTIVE ;  /* 0x000000000000791b */ /* 0x000fec0003800000 */
.L_x_865:
[----:B------:R-:W-:Y:S05]  /*fc30*/  BSYNC B0 ;  /* 0x0000000000007941 */ /* 0x000fea0003800000 */
.L_x_864:
        /* <DEDUP_REMOVED lines=11> */
.L_x_866:
[----:B------:R-:W-:Y:S02]  /*fcf0*/  IMAD.MOV.U32 R71, RZ, RZ, R31 ;  /* 0x000000ffff477224 */ /* 0x000fe400078e001f */
[----:B------:R-:W-:-:S07]  /*fd00*/  IMAD.MOV.U32 R78, RZ, RZ, R68 ;  /* 0x000000ffff4e7224 */ /* 0x000fce00078e0044 */
[----:B------:R-:W-:Y:S05]  /*fd10*/  WARPSYNC.COLLECTIVE R36, `(.L_x_867) ;  /* 0x0000000024087348 */ /* 0x000fea0003c00000 */
[----:B------:R0:W1:Y:S02]  /*fd20*/  SHFL.DOWN P0, R68, R71, R66, R69 ;  /* 0x0800004247447389 */ /* 0x0000640000000045 */
[----:B01----:R-:W-:Y:S05]  /*fd30*/  ENDCOLLECTIVE ;  /* 0x000000000000791b */ /* 0x003fea0003800000 */
.L_x_867:
        /* <DEDUP_REMOVED lines=13> */
.L_x_868:
[----:B------:R-:W-:Y:S01]  /*fe10*/  IMAD.MOV.U32 R71, RZ, RZ, R81 ;  /* 0x000000ffff477224 */ /* 0x000fe200078e0051 */
[----:B------:R-:W-:-:S07]  /*fe20*/  SEL R31, R68, RZ, !P1 ;  /* 0x000000ff441f7207 */ /* 0x000fce0004800000 */
[----:B------:R-:W-:Y:S05]  /*fe30*/  WARPSYNC.COLLECTIVE R36, `(.L_x_869) ;  /* 0x0000000024087348 */ /* 0x000fea0003c00000 */
[----:B------:R0:W1:Y:S02]  /*fe40*/  SHFL.DOWN P0, R68, R71, R66, R69 ;  /* 0x0800004247447389 */ /* 0x0000640000000045 */
[----:B01----:R-:W-:Y:S05]  /*fe50*/  ENDCOLLECTIVE ;  /* 0x000000000000791b */ /* 0x003fea0003800000 */
.L_x_869:
[----:B------:R-:W-:-:S05]  /*fe60*/  IADD3 R31, P2, PT, R31, R80, RZ ;  /* 0x000000501f1f7210 */ /* 0x000fca0007f5e0ff */
[----:B------:R-:W-:Y:S02]  /*fe70*/  IMAD.MOV.U32 R71, RZ, RZ, R31 ;  /* 0x000000ffff477224 */ /* 0x000fe400078e001f */
[----:B------:R-:W-:Y:S02]  /*fe80*/  IMAD.MOV.U32 R66, RZ, RZ, 0x4 ;  /* 0x00000004ff427424 */ /* 0x000fe400078e00ff */
[----:B------:R-:W-:-:S07]  /*fe90*/  IMAD.MOV.U32 R78, RZ, RZ, R68 ;  /* 0x000000ffff4e7224 */ /* 0x000fce00078e0044 */
[----:B------:R-:W-:Y:S05]  /*fea0*/  WARPSYNC.COLLECTIVE R36, `(.L_x_870) ;  /* 0x0000000024087348 */ /* 0x000fea0003c00000 */
[----:B------:R0:W1:Y:S02]  /*feb0*/  SHFL.DOWN P0, R68, R71, R66, R69 ;  /* 0x0800004247447389 */ /* 0x0000640000000045 */
[----:B01----:R-:W-:Y:S05]  /*fec0*/  ENDCOLLECTIVE ;  /* 0x000000000000791b */ /* 0x003fea0003800000 */
.L_x_870:
        /* <DEDUP_REMOVED lines=9> */
.L_x_871:
[----:B------:R-:W-:Y:S02]  /*ff60*/  IMAD.MOV.U32 R71, RZ, RZ, R80 ;  /* 0x000000ffff477224 */ /* 0x000fe400078e0050 */
[----:B------:R-:W-:Y:S02]  /*ff70*/  IMAD.MOV.U32 R66, RZ, RZ, 0x8 ;  /* 0x00000008ff427424 */ /* 0x000fe400078e00ff */
[----:B------:R-:W-:-:S07]  /*ff80*/  IMAD.MOV.U32 R30, RZ, RZ, R68 ;  /* 0x000000ffff1e7224 */ /* 0x000fce00078e0044 */
[----:B------:R-:W-:Y:S05]  /*ff90*/  WARPSYNC.COLLECTIVE R36, `(.L_x_872) ;  /* 0x0000000024087348 */ /* 0x000fea0003c00000 */
[----:B------:R0:W1:Y:S02]  /*ffa0*/  SHFL.DOWN P0, R68, R71, R66, R69 ;  /* 0x0800004247447389 */ /* 0x0000640000000045 */
[----:B01----:R-:W-:Y:S05]  /*ffb0*/  ENDCOLLECTIVE ;  /* 0x000000000000791b */ /* 0x003fea0003800000 */
.L_x_872:
        /* <DEDUP_REMOVED lines=9> */
.L_x_873:
        /* <DEDUP_REMOVED lines=11> */
.L_x_874:
[----:B------:R-:W-:Y:S02]  /*10100*/  IMAD.MOV.U32 R71, RZ, RZ, R78 ;  /* 0x000000ffff477224 */ /* 0x000fe400078e004e */
[----:B------:R-:W-:-:S07]  /*10110*/  IMAD.MOV.U32 R30, RZ, RZ, R68 ;  /* 0x000000ffff1e7224 */ /* 0x000fce00078e0044 */
[----:B------:R-:W-:Y:S05]  /*10120*/  WARPSYNC.COLLECTIVE R36, `(.L_x_875) ;  /* 0x0000000024087348 */ /* 0x000fea0003c00000 */
[----:B------:R0:W1:Y:S02]  /*10130*/  SHFL.DOWN P0, R68, R71, R66, R69 ;  /* 0x0800004247447389 */ /* 0x0000640000000045 */
[----:B01----:R-:W-:Y:S05]  /*10140*/  ENDCOLLECTIVE ;  /* 0x000000000000791b */ /* 0x003fea0003800000 */
.L_x_875:
        /* <DEDUP_REMOVED lines=9> */
.L_x_876:
[----:B------:R-:W-:Y:S05]  /*101e0*/  BRA `(.L_x_877) ;  /* 0xffffffb000b87947 */ /* 0x000fea000383ffff */
.L_x_878:
        /* <DEDUP_REMOVED lines=9> */
.L_x_1197:


//--------------------- .text._ZN6thrust24THRUST_300001_SM_1000_NS8cuda_cub4core6detail13_kernel_agentINS1_16__set_operations14PartitionAgentINS0_6detail15normal_iteratorINS0_10device_ptrIiEEEESB_lN4cuda3std3__44lessIiEEEEJSB_SB_lllPNSE_4pairIllEESG_iEEEvDpT0_ --------------------------
	.section	.text._ZN6thrust24THRUST_300001_SM_1000_NS8cuda_cub4core6detail13_kernel_agentINS1_16__set_operations14PartitionAgentINS0_6detail15normal_iteratorINS0_10device_ptrIiEEEESB_lN4cuda3std3__44lessIiEEEEJSB_SB_lllPNSE_4pairIllEESG_iEEEvDpT0_,"ax",@progbits
	.align	128
        .global         _ZN6thrust24THRUST_300001_SM_1000_NS8cuda_cub4core6detail13_kernel_agentINS1_16__set_operations14PartitionAgentINS0_6detail15normal_iteratorINS0_10device_ptrIiEEEESB_lN4cuda3std3__44lessIiEEEEJSB_SB_lllPNSE_4pairIllEESG_iEEEvDpT0_
        .type           _ZN6thrust24THRUST_300001_SM_1000_NS8cuda_cub4core6detail13_kernel_agentINS1_16__set_operations14PartitionAgentINS0_6detail15normal_iteratorINS0_10device_ptrIiEEEESB_lN4cuda3std3__44lessIiEEEEJSB_SB_lllPNSE_4pairIllEESG_iEEEvDpT0_,@function
        .size           _ZN6thrust24THRUST_300001_SM_1000_NS8cuda_cub4core6detail13_kernel_agentINS1_16__set_operations14PartitionAgentINS0_6detail15normal_iteratorINS0_10device_ptrIiEEEESB_lN4cuda3std3__44lessIiEEEEJSB_SB_lllPNSE_4pairIllEESG_iEEEvDpT0_,(.L_x_1198 - _ZN6thrust24THRUST_300001_SM_1000_NS8cuda_cub4core6detail13_kernel_agentINS1_16__set_operations14PartitionAgentINS0_6detail15normal_iteratorINS0_10device_ptrIiEEEESB_lN4cuda3std3__44lessIiEEEEJSB_SB_lllPNSE_4pairIllEESG_iEEEvDpT0_)
        .other          _ZN6thrust24THRUST_300001_SM_1000_NS8cuda_cub4core6detail13_kernel_agentINS1_16__set_operations14PartitionAgentINS0_6detail15normal_iteratorINS0_10device_ptrIiEEEESB_lN4cuda3std3__44lessIiEEEEJSB_SB_lllPNSE_4pairIllEESG_iEEEvDpT0_,@"STO_CUDA_ENTRY STV_DEFAULT"
_ZN6thrust24THRUST_300001_SM_1000_NS8cuda_cub4core6detail13_kernel_agentINS1_16__set_operations14PartitionAgentINS0_6detail15normal_iteratorINS0_10device_ptrIiEEEESB_lN4cuda3std3__44lessIiEEEEJSB_SB_lllPNSE_4pairIllEESG_iEEEvDpT0_:
.text._ZN6thrust24THRUST_300001_SM_1000_NS8cuda_cub4core6detail13_kernel_agentINS1_16__set_operations14PartitionAgentINS0_6detail15normal_iteratorINS0_10device_ptrIiEEEESB_lN4cuda3std3__44lessIiEEEEJSB_SB_lllPNSE_4pairIllEESG_iEEEvDpT0_:
        /* <DEDUP_REMOVED lines=38> */
.L_x_881:
        /* <DEDUP_REMOVED lines=24> */
.L_x_880:
[----:B------:R-:W-:Y:S05]  /*03e0*/  BSYNC.RECONVERGENT B0 ;  /* 0x0000000000007941 */ /* 0x000fea0003800200 */
.L_x_879:
        /* <DEDUP_REMOVED lines=55> */
.L_x_887:
[----:B------:R-:W-:Y:S05]  /*0760*/  BSYNC.RECONVERGENT B2 ;  /* 0x0000000000027941 */ /* 0x000fea0003800200 */
.L_x_886:
        /* <DEDUP_REMOVED lines=19> */
.L_x_889:
[----:B------:R-:W-:Y:S05]  /*08a0*/  BSYNC.RECONVERGENT B2 ;  /* 0x0000000000027941 */ /* 0x000fea0003800200 */
.L_x_888:
        /* <DEDUP_REMOVED lines=18> */
.L_x_885:
[----:B------:R-:W-:Y:S05]  /*09d0*/  BSYNC.RECONVERGENT B0 ;  /* 0x0000000000007941 */ /* 0x000fea0003800200 */
.L_x_884:
        /* <DEDUP_REMOVED lines=10> */
.L_x_892:
        /* <DEDUP_REMOVED lines=17> */
.L_x_891:
[----:B------:R-:W-:Y:S05]  /*0b90*/  BSYNC.RECONVERGENT B0 ;  /* 0x0000000000007941 */ /* 0x000fea0003800200 */
.L_x_890:
        /* <DEDUP_REMOVED lines=34> */
.L_x_894:
[----:B------:R-:W-:Y:S05]  /*0dc0*/  BSYNC.RECONVERGENT B0 ;  /* 0x0000000000007941 */ /* 0x000fea0003800200 */
.L_x_893:
        /* <DEDUP_REMOVED lines=21> */
.L_x_896:
[----:B------:R-:W-:Y:S05]  /*0f20*/  BSYNC.RECONVERGENT B0 ;  /* 0x0000000000007941 */ /* 0x000fea0003800200 */
.L_x_895:
        /* <DEDUP_REMOVED lines=21> */
.L_x_898:
[----:B------:R-:W-:Y:S05]  /*1080*/  BSYNC.RECONVERGENT B0 ;  /* 0x0000000000007941 */ /* 0x000fea0003800200 */
.L_x_897:
[----:B------:R-:W-:Y:S01]  /*1090*/  ISETP.GE.U32.AND P0, PT, R20, R9, PT ;  /* 0x000000091400720c */ /* 0x000fe20003f06070 */
[----:B------:R-:W-:Y:S03]  /*10a0*/  BSSY.RECONVERGENT B0, `(.L_x_899) ;  /* 0x0000014000007945 */ /* 0x000fe60003800200 */
[----:B------:R-:W-:-:S13]  /*10b0*/  ISETP.GE.AND.EX P0, PT, R21, R22, PT, P0 ;  /* 0x000000161500720c */ /* 0x000fda0003f06300 */
[----:B------:R-:W-:Y:S05]  /*10c0*/  @P0 BRA `(.L_x_900) ;  /* 0x0000000000440947 */ /* 0x000fea0003800000 */
.L_x_901:
        /* <DEDUP_REMOVED lines=17> */
.L_x_900:
[----:B------:R-:W-:Y:S05]  /*11e0*/  BSYNC.RECONVERGENT B0 ;  /* 0x0000000000007941 */ /* 0x000fea0003800200 */
.L_x_899:
        /* <DEDUP_REMOVED lines=26> */
.L_x_904:
        /* <DEDUP_REMOVED lines=17> */
.L_x_903:
[----:B------:R-:W-:Y:S05]  /*14a0*/  BSYNC.RECONVERGENT B0 ;  /* 0x0000000000007941 */ /* 0x000fea0003800200 */
.L_x_902:
        /* <DEDUP_REMOVED lines=17> */
.L_x_883:
[----:B------:R-:W-:Y:S05]  /*15c0*/  BSYNC.RECONVERGENT B1 ;  /* 0x0000000000017941 */ /* 0x000fea0003800200 */
.L_x_882:
        /* <DEDUP_REMOVED lines=8> */
.L_x_905:
        /* <DEDUP_REMOVED lines=11> */
.L_x_1198:


//--------------------- .text._ZN6thrust24THRUST_300001_SM_1000_NS8cuda_cub4core6detail13_kernel_agentINS1_16__set_operations9InitAgentIN3cub18CUB_300001_SM_100013ScanTileStateIlLb1EEElEEJSA_lEEEvDpT0_ --------------------------
	.section	.text._ZN6thrust24THRUST_300001_SM_1000_NS8cuda_cub4core6detail13_kernel_agentINS1_16__set_operations9InitAgentIN3cub18CUB_300001_SM_100013ScanTileStateIlLb1EEElEEJSA_lEEEvDpT0_,"ax",@progbits
	.align	128
        .global         _ZN6thrust24THRUST_300001_SM_1000_NS8cuda_cub4core6detail13_kernel_agentINS1_16__set_operations9InitAgentIN3cub18CUB_300001_SM_100013ScanTileStateIlLb1EEElEEJSA_lEEEvDpT0_
        .type           _ZN6thrust24THRUST_300001_SM_1000_NS8cuda_cub4core6detail13_kernel_agentINS1_16__set_operations9InitAgentIN3cub18CUB_300001_SM_100013ScanTileStateIlLb1EEElEEJSA_lEEEvDpT0_,@function
        .size           _ZN6thrust24THRUST_300001_SM_1000_NS8cuda_cub4core6detail13_kernel_agentINS1_16__set_operations9InitAgentIN3cub18CUB_300001_SM_100013ScanTileStateIlLb1EEElEEJSA_lEEEvDpT0_,(.L_x_1199 - _ZN6thrust24THRUST_300001_SM_1000_NS8cuda_cub4core6detail13_kernel_agentINS1_16__set_operations9InitAgentIN3cub18CUB_300001_SM_100013ScanTileStateIlLb1EEElEEJSA_lEEEvDpT0_)
        .other          _ZN6thrust24THRUST_300001_SM_1000_NS8cuda_cub4core6detail13_kernel_agentINS1_16__set_operations9InitAgentIN3cub18CUB_300001_SM_100013ScanTileStateIlLb1EEElEEJSA_lEEEvDpT0_,@"STO_CUDA_ENTRY STV_DEFAULT"
_ZN6thrust24THRUST_300001_SM_1000_NS8cuda_cub4core6detail13_kernel_agentINS1_16__set_operations9InitAgentIN3cub18CUB_300001_SM_100013ScanTileStateIlLb1EEElEEJSA_lEEEvDpT0_:
.text._ZN6thrust24THRUST_300001_SM_1000_NS8cuda_cub4core6detail13_kernel_agentINS1_16__set_operations9InitAgentIN3cub18CUB_300001_SM_100013ScanTileStateIlLb1EEElEEJSA_lEEEvDpT0_:
[----:B------:R-:W-:Y:S01]  /*0000*/  LDC R1, c[0x0][0x37c] ;  /* 0x0000df00ff017b82 */ /* 0x000fe20000000800 */
[----:B------:R-:W0:Y:S07]  /*0010*/  S2R R0, SR_TID.X ;  /* 0x0000000000007919 */ /* 0x000e2e0000002100 */
[----:B------:R-:W1:Y:S01]  /*0020*/  S2UR UR6, SR_CTAID.X ;  /* 0x00000000000679c3 */ /* 0x000e620000002500 */
[----:B------:R-:W2:Y:S01]  /*0030*/  LDCU UR4, c[0x0][0x388] ;  /* 0x00007100ff0477ac */ /* 0x000ea20008000800 */
[----:B------:R-:W-:-:S06]  /*0040*/  CS2R R6, SRZ ;  /* 0x0000000000067805 */ /* 0x000fcc000001ff00 */
[----:B------:R-:W1:Y:S01]  /*0050*/  LDC R5, c[0x0][0x360] ;  /* 0x0000d800ff057b82 */ /* 0x000e620000000800 */
[----:B0-----:R-:W-:Y:S01]  /*0060*/  ISETP.GT.U32.AND P0, PT, R0, 0x1f, PT ;  /* 0x0000001f0000780c */ /* 0x001fe20003f04070 */
[----:B-1----:R-:W-:-:S03]  /*0070*/  IMAD R5, R5, UR6, R0 ;  /* 0x0000000605057c24 */ /* 0x002fc6000f8e0200 */
[----:B------:R-:W-:Y:S02]  /*0080*/  ISETP.NE.OR P0, PT, RZ, UR6, P0 ;  /* 0x00000006ff007c0c */ /* 0x000fe40008705670 */
[----:B--2---:R-:W-:Y:S01]  /*0090*/  ISETP.GE.AND P1, PT, R5, UR4, PT ;  /* 0x0000000405007c0c */ /* 0x004fe2000bf26270 */
[----:B------:R-:W0:-:S12]  /*00a0*/  LDCU.64 UR4, c[0x0][0x358] ;  /* 0x00006b00ff0477ac */ /* 0x000e180008000a00 */
[----:B------:R-:W1:Y:S01]  /*00b0*/  @!P1 LDC.64 R2, c[0x0][0x380] ;  /* 0x0000e000ff029b82 */ /* 0x000e620000000a00 */
[----:B------:R-:W-:Y:S02]  /*00c0*/  @!P1 IMAD.MOV.U32 R4, RZ, RZ, 0x63 ;  /* 0x00000063ff049424 */ /* 0x000fe400078e00ff */
[----:B-1----:R-:W-:Y:S01]  /*00d0*/  @!P1 IMAD.WIDE R2, R5, 0x10, R2 ;  /* 0x0000001005029825 */ /* 0x002fe200078e0202 */
[----:B------:R-:W-:-:S05]  /*00e0*/  @!P1 MOV R5, 0x0 ;  /* 0x0000000000059802 */ /* 0x000fca0000000f00 */
[----:B0-----:R0:W-:Y:S01]  /*00f0*/  @!P1 STG.E.128 desc[UR4][R2.64+0x200], R4 ;  /* 0x0002000402009986 */ /* 0x0011e2000c101d04 */
[----:B------:R-:W-:Y:S05]  /*0100*/  @P0 EXIT ;  /* 0x000000000000094d */ /* 0x000fea0003800000 */
[----:B0-----:R-:W0:Y:S02]  /*0110*/  LDC.64 R2, c[0x0][0x380] ;  /* 0x0000e000ff027b82 */ /* 0x001e240000000a00 */
[----:B0-----:R-:W-:-:S05]  /*0120*/  IMAD.WIDE.U32 R2, R0, 0x10, R2 ;  /* 0x0000001000027825 */ /* 0x001fca00078e0002 */
[----:B------:R-:W-:Y:S01]  /*0130*/  STG.E.128 desc[UR4][R2.64], RZ ;  /* 0x000000ff02007986 */ /* 0x000fe2000c101d04 */
[----:B------:R-:W-:Y:S05]  /*0140*/  EXIT ;  /* 0x000000000000794d */ /* 0x000fea0003800000 */
.L_x_906:
        /* <DEDUP_REMOVED lines=11> */
.L_x_1199:


//--------------------- .text._ZN6thrust24THRUST_300001_SM_1000_NS8cuda_cub4core6detail13_kernel_agentINS1_16__set_operations10SetOpAgentINS0_6detail15normal_iteratorINS0_10device_ptrIiEEEESB_SB_SB_SB_SB_iN4cuda3std3__44lessIiEENS5_16serial_set_unionENSE_17integral_constantIbLb1EEEEEJSB_SB_SB_SB_iiSB_SB_SG_SH_PNSE_4pairIiiEEPmN3cub18CUB_300001_SM_100013ScanTileStateIiLb1EEEEEEvDpT0_ --------------------------
	.section	.text._ZN6thrust24THRUST_300001_SM_1000_NS8cuda_cub4core6detail13_kernel_agentINS1_16__set_operations10SetOpAgentINS0_6detail15normal_iteratorINS0_10device_ptrIiEEEESB_SB_SB_SB_SB_iN4cuda3std3__44lessIiEENS5_16serial_set_unionENSE_17integral_constantIbLb1EEEEEJSB_SB_SB_SB_iiSB_SB_SG_SH_PNSE_4pairIiiEEPmN3cub18CUB_300001_SM_100013ScanTileStateIiLb1EEEEEEvDpT0_,"ax",@progbits
	.align	128
        .global         _ZN6thrust24THRUST_300001_SM_1000_NS8cuda_cub4core6detail13_kernel_agentINS1_16__set_operations10SetOpAgentINS0_6detail15normal_iteratorINS0_10device_ptrIiEEEESB_SB_SB_SB_SB_iN4cuda3std3__44lessIiEENS5_16serial_set_unionENSE_17integral_constantIbLb1EEEEEJSB_SB_SB_SB_iiSB_SB_SG_SH_PNSE_4pairIiiEEPmN3cub18CUB_300001_SM_100013ScanTileStateIiLb1EEEEEEvDpT0_
        .type           _ZN6thrust24THRUST_300001_SM_1000_NS8cuda_cub4core6detail13_kernel_agentINS1_16__set_operations10SetOpAgentINS0_6detail15normal_iteratorINS0_10device_ptrIiEEEESB_SB_SB_SB_SB_iN4cuda3std3__44lessIiEENS5_16serial_set_unionENSE_17integral_constantIbLb1EEEEEJSB_SB_SB_SB_iiSB_SB_SG_SH_PNSE_4pairIiiEEPmN3cub18CUB_300001_SM_100013ScanTileStateIiLb1EEEEEEvDpT0_,@function
        .size           _ZN6thrust24THRUST_300001_SM_1000_NS8cuda_cub4core6detail13_kernel_agentINS1_16__set_operations10SetOpAgentINS0_6detail15normal_iteratorINS0_10device_ptrIiEEEESB_SB_SB_SB_SB_iN4cuda3std3__44lessIiEENS5_16serial_set_unionENSE_17integral_constantIbLb1EEEEEJSB_SB_SB_SB_iiSB_SB_SG_SH_PNSE_4pairIiiEEPmN3cub18CUB_300001_SM_100013ScanTileStateIiLb1EEEEEEvDpT0_,(.L_x_1200 - _ZN6thrust24THRUST_300001_SM_1000_NS8cuda_cub4core6detail13_kernel_agentINS1_16__set_operations10SetOpAgentINS0_6detail15normal_iteratorINS0_10device_ptrIiEEEESB_SB_SB_SB_SB_iN4cuda3std3__44lessIiEENS5_16serial_set_unionENSE_17integral_constantIbLb1EEEEEJSB_SB_SB_SB_iiSB_SB_SG_SH_PNSE_4pairIiiEEPmN3cub18CUB_300001_SM_100013ScanTileStateIiLb1EEEEEEvDpT0_)
        .other          _ZN6thrust24THRUST_300001_SM_1000_NS8cuda_cub4core6detail13_kernel_agentINS1_16__set_operations10SetOpAgentINS0_6detail15normal_iteratorINS0_10device_ptrIiEEEESB_SB_SB_SB_SB_iN4cuda3std3__44lessIiEENS5_16serial_set_unionENSE_17integral_constantIbLb1EEEEEJSB_SB_SB_SB_iiSB_SB_SG_SH_PNSE_4pairIiiEEPmN3cub18CUB_300001_SM_100013ScanTileStateIiLb1EEEEEEvDpT0_,@"STO_CUDA_ENTRY STV_DEFAULT"
_ZN6thrust24THRUST_300001_SM_1000_NS8cuda_cub4core6detail13_kernel_agentINS1_16__set_operations10SetOpAgentINS0_6detail15normal_iteratorINS0_10device_ptrIiEEEESB_SB_SB_SB_SB_iN4cuda3std3__44lessIiEENS5_16serial_set_unionENSE_17integral_constantIbLb1EEEEEJSB_SB_SB_SB_iiSB_SB_SG_SH_PNSE_4pairIiiEEPmN3cub18CUB_300001_SM_100013ScanTileStateIiLb1EEEEEEvDpT0_:
.text._ZN6thrust24THRUST_300001_SM_1000_NS8cuda_cub4core6detail13_kernel_agentINS1_16__set_operations10SetOpAgentINS0_6detail15normal_iteratorINS0_10device_ptrIiEEEESB_SB_SB_SB_SB_iN4cuda3std3__44lessIiEENS5_16serial_set_unionENSE_17integral_constantIbLb1EEEEEJSB_SB_SB_SB_iiSB_SB_SG_SH_PNSE_4pairIiiEEPmN3cub18CUB_300001_SM_100013ScanTileStateIiLb1EEEEEEvDpT0_:
        /* <DEDUP_REMOVED lines=109> */
.L_x_909:
[----:B------:R-:W-:Y:S05]  /*06d0*/  BSYNC.RECONVERGENT B0 ;  /* 0x0000000000007941 */ /* 0x000fea0003800200 */
.L_x_908:
        /* <DEDUP_REMOVED lines=34> */
.L_x_912:
        /* <DEDUP_REMOVED lines=13> */
.L_x_911:
[----:B------:R-:W-:Y:S05]  /*09d0*/  BSYNC.RECONVERGENT B0 ;  /* 0x0000000000007941 */ /* 0x000fea0003800200 */
.L_x_910:
        /* <DEDUP_REMOVED lines=39> */
.L_x_917:
        /* <DEDUP_REMOVED lines=10> */
.L_x_918:
[----:B------:R-:W-:-:S13]  /*0cf0*/  ISETP.GE.AND P0, PT, R4, R9, PT ;  /* 0x000000090400720c */ /* 0x000fda0003f06270 */
[----:B------:R-:W-:Y:S05]  /*0d00*/  @P0 BREAK.RELIABLE B2 ;  /* 0x0000000000020942 */ /* 0x000fea0003800100 */
[----:B------:R-:W-:Y:S05]  /*0d10*/  @P0 BRA `(.L_x_919) ;  /* 0x0000000000280947 */ /* 0x000fea0003800000 */
[----:B------:R-:W-:Y:S05]  /*0d20*/  BSYNC.RELIABLE B2 ;  /* 0x0000000000027941 */ /* 0x000fea0003800100 */
.L_x_916:
        /* <DEDUP_REMOVED lines=9> */
.L_x_919:
[----:B------:R-:W-:Y:S05]  /*0dc0*/  BSYNC.RECONVERGENT B1 ;  /* 0x0000000000017941 */ /* 0x000fea0003800200 */
.L_x_915:
        /* <DEDUP_REMOVED lines=31> */
.L_x_922:
        /* <DEDUP_REMOVED lines=10> */
.L_x_923:
[----:B------:R-:W-:-:S13]  /*1060*/  ISETP.GE.AND P0, PT, R9, R10, PT ;  /* 0x0000000a0900720c */ /* 0x000fda0003f06270 */
[----:B------:R-:W-:Y:S05]  /*1070*/  @P0 BREAK.RELIABLE B2 ;  /* 0x0000000000020942 */ /* 0x000fea0003800100 */
[----:B------:R-:W-:Y:S05]  /*1080*/  @P0 BRA `(.L_x_924) ;  /* 0x0000000000280947 */ /* 0x000fea0003800000 */
[----:B------:R-:W-:Y:S05]  /*1090*/  BSYNC.RELIABLE B2 ;  /* 0x0000000000027941 */ /* 0x000fea0003800100 */
.L_x_921:
        /* <DEDUP_REMOVED lines=9> */
.L_x_924:
[----:B------:R-:W-:Y:S05]  /*1130*/  BSYNC.RECONVERGENT B1 ;  /* 0x0000000000017941 */ /* 0x000fea0003800200 */
.L_x_920:
        /* <DEDUP_REMOVED lines=12> */
.L_x_927:
        /* <DEDUP_REMOVED lines=9> */
.L_x_926:
[----:B------:R-:W-:Y:S05]  /*1290*/  BSYNC.RECONVERGENT B1 ;  /* 0x0000000000017941 */ /* 0x000fea0003800200 */
.L_x_925:
        /* <DEDUP_REMOVED lines=8> */
.L_x_914:
[----:B------:R-:W-:Y:S05]  /*1320*/  BSYNC.RECONVERGENT B0 ;  /* 0x0000000000007941 */ /* 0x000fea0003800200 */
.L_x_913:
        /* <DEDUP_REMOVED lines=446> */
.L_x_929:
        /* <DEDUP_REMOVED lines=84> */
.L_x_932:
[----:B------:R-:W-:Y:S05]  /*3450*/  NANOSLEEP 0x1c2 ;  /* 0x000001c20000795d */ /* 0x000fea0003800000 */
[----:B------:R-:W-:Y:S01]  /*3460*/  NOP ;  /* 0x0000000000007918 */ /* 0x000fe20000000000 */
.L_x_933:
        /* <DEDUP_REMOVED lines=11> */
.L_x_1109:
[----:B------:R-:W-:Y:S05]  /*3520*/  @!P0 BRA `(.L_x_935) ;  /* 0x0000000000348947 */ /* 0x000fea0003800000 */
[----:B------:R-:W-:-:S13]  /*3530*/  ISETP.GT.U32.AND P1, PT, R8, 0x1f3, PT ;  /* 0x000001f30800780c */ /* 0x000fda0003f24070 */
.L_x_939:
[----:B------:R-:W-:Y:S05]  /*3540*/  YIELD ;  /* 0x0000000000007946 */ /* 0x000fea0003800000 */
[----:B------:R-:W-:Y:S05]  /*3550*/  @P1 BRA `(.L_x_936) ;  /* 0x0000000000081947 */ /* 0x000fea0003800000 */
[----:B------:R0:W-:Y:S06]  /*3560*/  MEMBAR.SC.CTA ;  /* 0x0000000000007992 */ /* 0x0001ec0000000000 */
[----:B0-----:R-:W-:Y:S05]  /*3570*/  BRA `(.L_x_937) ;  /* 0x0000000000087947 */ /* 0x001fea0003800000 */
.L_x_936:
[----:B------:R-:W-:Y:S05]  /*3580*/  NANOSLEEP 0x15e ;  /* 0x0000015e0000795d */ /* 0x000fea0003800000 */
[----:B------:R-:W-:Y:S01]  /*3590*/  NOP ;  /* 0x0000000000007918 */ /* 0x000fe20000000000 */
.L_x_937:
[----:B------:R-:W3:Y:S01]  /*35a0*/  LD.E.64.STRONG.GPU R4, desc[UR6][R6.64+0x100] ;  /* 0x0001000606047980 */ /* 0x000ee2000c10fb00 */
[----:B------:R-:W-:Y:S01]  /*35b0*/  UMOV UR4, 0xffffffff ;  /* 0xffffffff00047882 */ /* 0x000fe20000000000 */
[----:B---3--:R-:W-:Y:S02]  /*35c0*/  ISETP.NE.AND P0, PT, R4, 0x63, PT ;  /* 0x000000630400780c */ /* 0x008fe40003f05270 */
[----:B------:R-:W-:Y:S11]  /*35d0*/  BRA.DIV UR4, `(.L_x_938) ;  /* 0x000000a204987947 */ /* 0x000ff6000b800000 */
[----:B------:R-:W-:-:S13]  /*35e0*/  VOTE.ANY P0, !P0 ;  /* 0x0000000000ff7806 */ /* 0x000fda0004000100 */
.L_x_1112:
[----:B------:R-:W-:Y:S05]  /*35f0*/  @P0 BRA `(.L_x_939) ;  /* 0xfffffffc00d00947 */ /* 0x000fea000383ffff */
.L_x_935:
        /* <DEDUP_REMOVED lines=42> */
.L_x_1121:
[----:B------:R-:W-:Y:S05]  /*38a0*/  @!P0 BRA `(.L_x_941) ;  /* 0x0000000000f48947 */ /* 0x000fea0003800000 */
[----:B------:R-:W-:-:S07]  /*38b0*/  IMAD.MOV.U32 R9, RZ, RZ, R4 ;  /* 0x000000ffff097224 */ /* 0x000fce00078e0004 */
.L_x_949:
        /* <DEDUP_REMOVED lines=9> */
.L_x_1124:
[----:B------:R-:W-:Y:S05]  /*3950*/  @!P0 BRA `(.L_x_943) ;  /* 0x0000000000388947 */ /* 0x000fea0003800000 */
.L_x_947:
[----:B------:R-:W-:Y:S05]  /*3960*/  YIELD ;  /* 0x0000000000007946 */ /* 0x000fea0003800000 */
[----:B------:R-:W0:Y:S02]  /*3970*/  LDCU UR4, c[0x0][0x370] ;  /* 0x00006e00ff0477ac */ /* 0x000e240008000800 */
[----:B0-----:R-:W-:-:S09]  /*3980*/  UISETP.GT.U32.AND UP0, UPT, UR4, 0x1f3, UPT ;  /* 0x000001f30400788c */ /* 0x001fd2000bf04070 */
[----:B------:R-:W-:Y:S05]  /*3990*/  BRA.U UP0, `(.L_x_944) ;  /* 0x0000000100087547 */ /* 0x000fea000b800000 */
[----:B------:R0:W-:Y:S06]  /*39a0*/  MEMBAR.SC.CTA ;  /* 0x0000000000007992 */ /* 0x0001ec0000000000 */
[----:B0-----:R-:W-:Y:S05]  /*39b0*/  BRA `(.L_x_945) ;  /* 0x0000000000087947 */ /* 0x001fea0003800000 */
.L_x_944:
[----:B------:R-:W-:Y:S05]  /*39c0*/  NANOSLEEP 0x15e ;  /* 0x0000015e0000795d */ /* 0x000fea0003800000 */
[----:B------:R-:W-:Y:S01]  /*39d0*/  NOP ;  /* 0x0000000000007918 */ /* 0x000fe20000000000 */
.L_x_945:
[----:B------:R-:W2:Y:S01]  /*39e0*/  LD.E.64.STRONG.GPU R4, desc[UR6][R6.64+-0x100] ;  /* 0xffff000606047980 */ /* 0x000ea2000c10fb00 */
[----:B------:R-:W-:Y:S01]  /*39f0*/  UMOV UR4, 0xffffffff ;  /* 0xffffffff00047882 */ /* 0x000fe20000000000 */
[----:B--2---:R-:W-:Y:S02]  /*3a00*/  ISETP.NE.AND P0, PT, R4, 0x63, PT ;  /* 0x000000630400780c */ /* 0x004fe40003f05270 */
[----:B------:R-:W-:Y:S11]  /*3a10*/  BRA.DIV UR4, `(.L_x_946) ;  /* 0x000000a204dc7947 */ /* 0x000ff6000b800000 */
[----:B------:R-:W-:-:S13]  /*3a20*/  VOTE.ANY P0, !P0 ;  /* 0x0000000000ff7806 */ /* 0x000fda0004000100 */
.L_x_1127:
[----:B------:R-:W-:Y:S05]  /*3a30*/  @P0 BRA `(.L_x_947) ;  /* 0xfffffffc00c80947 */ /* 0x000fea000383ffff */
.L_x_943:
        /* <DEDUP_REMOVED lines=35> */
.L_x_1136:
[----:B------:R-:W-:Y:S05]  /*3c70*/  @P0 BRA `(.L_x_949) ;  /* 0xfffffffc00100947 */ /* 0x000fea000383ffff */
.L_x_941:
        /* <DEDUP_REMOVED lines=17> */
.L_x_931:
        /* <DEDUP_REMOVED lines=11> */
.L_x_930:
[----:B------:R-:W-:Y:S05]  /*3e40*/  BSYNC.RECONVERGENT B0 ;  /* 0x0000000000007941 */ /* 0x000fea0003800200 */
.L_x_928:
        /* <DEDUP_REMOVED lines=119> */
.L_x_955:
        /* <DEDUP_REMOVED lines=10> */
.L_x_954:
[----:B------:R-:W-:-:S07]  /*4660*/  IMAD.MOV.U32 R14, RZ, RZ, R18 ;  /* 0x000000ffff0e7224 */ /* 0x000fce00078e0012 */
.L_x_953:
[----:B------:R-:W-:Y:S05]  /*4670*/  BSYNC.RECONVERGENT B1 ;  /* 0x0000000000017941 */ /* 0x000fea0003800200 */
.L_x_952:
        /* <DEDUP_REMOVED lines=23> */
.L_x_958:
        /* <DEDUP_REMOVED lines=44> */
.L_x_957:
[----:B------:R-:W-:Y:S05]  /*4ab0*/  BSYNC.RECONVERGENT B1 ;  /* 0x0000000000017941 */ /* 0x000fea0003800200 */
.L_x_956:
        /* <DEDUP_REMOVED lines=28> */
.L_x_960:
[----:B------:R-:W-:Y:S05]  /*4c80*/  BSYNC.RECONVERGENT B1 ;  /* 0x0000000000017941 */ /* 0x000fea0003800200 */
.L_x_959:
        /* <DEDUP_REMOVED lines=12> */
.L_x_951:
[----:B------:R-:W-:Y:S05]  /*4d50*/  BSYNC.RECONVERGENT B0 ;  /* 0x0000000000007941 */ /* 0x000fea0003800200 */
.L_x_950:
        /* <DEDUP_REMOVED lines=92> */
.L_x_962:
[----:B------:R-:W-:Y:S05]  /*5320*/  BSYNC.RECONVERGENT B0 ;  /* 0x0000000000007941 */ /* 0x000fea0003800200 */
.L_x_961:
        /* <DEDUP_REMOVED lines=207> */
.L_x_965:
        /* <DEDUP_REMOVED lines=8> */
.L_x_964:
[----:B------:R-:W-:Y:S05]  /*60a0*/  BSYNC.RECONVERGENT B0 ;  /* 0x0000000000007941 */ /* 0x000fea0003800200 */
.L_x_963:
        /* <DEDUP_REMOVED lines=16> */
.L_x_968:
        /* <DEDUP_REMOVED lines=44> */
.L_x_967:
[----:B------:R-:W-:Y:S05]  /*6470*/  BSYNC.RECONVERGENT B0 ;  /* 0x0000000000007941 */ /* 0x000fea0003800200 */
.L_x_966:
        /* <DEDUP_REMOVED lines=27> */
.L_x_970:
[----:B------:R-:W-:Y:S05]  /*6630*/  BSYNC.RECONVERGENT B0 ;  /* 0x0000000000007941 */ /* 0x000fea0003800200 */
.L_x_969:
        /* <DEDUP_REMOVED lines=12> */
.L_x_907:
        /* <DEDUP_REMOVED lines=28> */
.L_x_972:
[----:B------:R-:W-:Y:S05]  /*68c0*/  BSYNC.RECONVERGENT B0 ;  /* 0x0000000000007941 */ /* 0x000fea0003800200 */
.L_x_971:
        /* <DEDUP_REMOVED lines=21> */
.L_x_974:
[----:B------:R-:W-:Y:S05]  /*6a20*/  BSYNC.RECONVERGENT B0 ;  /* 0x0000000000007941 */ /* 0x000fea0003800200 */
.L_x_973:
[----:B------:R-:W-:Y:S04]  /*6a30*/  BSSY.RECONVERGENT B0, `(.L_x_975) ;  /* 0x0000005000007945 */ /* 0x000fe80003800200 */
[----:B------:R-:W-:Y:S05]  /*6a40*/  @P2 BRA `(.L_x_976) ;  /* 0x00000000000c2947 */ /* 0x000fea0003800000 */
[----:B------:R-:W-:-:S13]  /*6a50*/  ISETP.GE.AND P1, PT, R0, R52, PT ;  /* 0x000000340000720c */ /* 0x000fda0003f26270 */
[----:B------:R1:W5:Y:S04]  /*6a60*/  @P1 LDG.E R10, desc[UR6][R8.64+0x1000] ;  /* 0x00100006080a1981 */ /* 0x000368000c1e1900 */
[----:B------:R1:W5:Y:S02]  /*6a70*/  @!P1 LDG.E R10, desc[UR6][R6.64+0x1000] ;  /* 0x00100006060a9981 */ /* 0x000364000c1e1900 */
.L_x_976:
[----:B------:R-:W-:Y:S05]  /*6a80*/  BSYNC.RECONVERGENT B0 ;  /* 0x0000000000007941 */ /* 0x000fea0003800200 */
.L_x_975:
[----:B------:R-:W-:Y:S04]  /*6a90*/  BSSY.RECONVERGENT B0, `(.L_x_977) ;  /* 0x0000005000007945 */ /* 0x000fe80003800200 */
[----:B------:R-:W-:Y:S05]  /*6aa0*/  @P3 BRA `(.L_x_978) ;  /* 0x00000000000c3947 */ /* 0x000fea0003800000 */
[----:B------:R-:W-:-:S13]  /*6ab0*/  ISETP.GE.AND P1, PT, R12, R52, PT ;  /* 0x000000340c00720c */ /* 0x000fda0003f26270 */
[----:B------:R2:W5:Y:S04]  /*6ac0*/  @P1 LDG.E R11, desc[UR6][R8.64+0x1800] ;  /* 0x00180006080b1981 */ /* 0x000568000c1e1900 */
[----:B------:R2:W5:Y:S02]  /*6ad0*/  @!P1 LDG.E R11, desc[UR6][R6.64+0x1800] ;  /* 0x00180006060b9981 */ /* 0x000564000c1e1900 */
.L_x_978:
[----:B------:R-:W-:Y:S05]  /*6ae0*/  BSYNC.RECONVERGENT B0 ;  /* 0x0000000000007941 */ /* 0x000fea0003800200 */
.L_x_977:
[----:B------:R-:W-:Y:S04]  /*6af0*/  BSSY.RECONVERGENT B0, `(.L_x_979) ;  /* 0x0000005000007945 */ /* 0x000fe80003800200 */
[----:B------:R-:W-:Y:S05]  /*6b00*/  @P0 BRA `(.L_x_980) ;  /* 0x00000000000c0947 */ /* 0x000fea0003800000 */
[----:B------:R-:W-:-:S13]  /*6b10*/  ISETP.GE.AND P0, PT, R13, R52, PT ;  /* 0x000000340d00720c */ /* 0x000fda0003f06270 */
[----:B------:R3:W5:Y:S04]  /*6b20*/  @P0 LDG.E R12, desc[UR6][R8.64+0x2000] ;  /* 0x00200006080c0981 */ /* 0x000768000c1e1900 */
[----:B------:R3:W5:Y:S02]  /*6b30*/  @!P0 LDG.E R12, desc[UR6][R6.64+0x2000] ;  /* 0x00200006060c8981 */ /* 0x000764000c1e1900 */
.L_x_980:
[----:B------:R-:W-:Y:S05]  /*6b40*/  BSYNC.RECONVERGENT B0 ;  /* 0x0000000000007941 */ /* 0x000fea0003800200 */
.L_x_979:
        /* <DEDUP_REMOVED lines=19> */
.L_x_982:
[----:B------:R-:W-:Y:S05]  /*6c80*/  BSYNC.RECONVERGENT B0 ;  /* 0x0000000000007941 */ /* 0x000fea0003800200 */
.L_x_981:
[----:B------:R-:W-:Y:S04]  /*6c90*/  BSSY.RECONVERGENT B0, `(.L_x_983) ;  /* 0x0000005000007945 */ /* 0x000fe80003800200 */
[----:B------:R-:W-:Y:S05]  /*6ca0*/  @P0 BRA `(.L_x_984) ;  /* 0x00000000000c0947 */ /* 0x000fea0003800000 */
[----:B------:R-:W-:-:S13]  /*6cb0*/  ISETP.GE.AND P0, PT, R15, R52, PT ;  /* 0x000000340f00720c */ /* 0x000fda0003f06270 */
[----:B------:R0:W5:Y:S04]  /*6cc0*/  @P0 LDG.E R14, desc[UR6][R8.64+0x3000] ;  /* 0x00300006080e0981 */ /* 0x000168000c1e1900 */
[----:B------:R0:W5:Y:S02]  /*6cd0*/  @!P0 LDG.E R14, desc[UR6][R6.64+0x3000] ;  /* 0x00300006060e8981 */ /* 0x000164000c1e1900 */
.L_x_984:
[----:B------:R-:W-:Y:S05]  /*6ce0*/  BSYNC.RECONVERGENT B0 ;  /* 0x0000000000007941 */ /* 0x000fea0003800200 */
.L_x_983:
[----:B------:R-:W-:Y:S04]  /*6cf0*/  BSSY.RECONVERGENT B0, `(.L_x_985) ;  /* 0x0000005000007945 */ /* 0x000fe80003800200 */
[----:B------:R-:W-:Y:S05]  /*6d00*/  @P1 BRA `(.L_x_986) ;  /* 0x00000000000c1947 */ /* 0x000fea0003800000 */
[----:B------:R-:W-:-:S13]  /*6d10*/  ISETP.GE.AND P0, PT, R0, R52, PT ;  /* 0x000000340000720c */ /* 0x000fda0003f06270 */
[----:B------:R0:W5:Y:S04]  /*6d20*/  @P0 LDG.E R15, desc[UR6][R8.64+0x3800] ;  /* 0x00380006080f0981 */ /* 0x000168000c1e1900 */
[----:B------:R0:W5:Y:S02]  /*6d30*/  @!P0 LDG.E R15, desc[UR6][R6.64+0x3800] ;  /* 0x00380006060f8981 */ /* 0x000164000c1e1900 */
.L_x_986:
[----:B------:R-:W-:Y:S05]  /*6d40*/  BSYNC.RECONVERGENT B0 ;  /* 0x0000000000007941 */ /* 0x000fea0003800200 */
.L_x_985:
[----:B------:R-:W-:Y:S04]  /*6d50*/  BSSY.RECONVERGENT B0, `(.L_x_987) ;  /* 0x0000005000007945 */ /* 0x000fe80003800200 */
[----:B------:R-:W-:Y:S05]  /*6d60*/  @P2 BRA `(.L_x_988) ;  /* 0x00000000000c2947 */ /* 0x000fea0003800000 */
[----:B------:R-:W-:-:S13]  /*6d70*/  ISETP.GE.AND P0, PT, R16, R52, PT ;  /* 0x000000341000720c */ /* 0x000fda0003f06270 */
[----:B------:R0:W5:Y:S04]  /*6d80*/  @P0 LDG.E R16, desc[UR6][R8.64+0x4000] ;  /* 0x0040000608100981 */ /* 0x000168000c1e1900 */
[----:B------:R0:W5:Y:S02]  /*6d90*/  @!P0 LDG.E R16, desc[UR6][R6.64+0x4000] ;  /* 0x0040000606108981 */ /* 0x000164000c1e1900 */
.L_x_988:
[----:B------:R-:W-:Y:S05]  /*6da0*/  BSYNC.RECONVERGENT B0 ;  /* 0x0000000000007941 */ /* 0x000fea0003800200 */
.L_x_987:
[----:B------:R-:W-:Y:S04]  /*6db0*/  BSSY.RECONVERGENT B0, `(.L_x_989) ;  /* 0x0000005000007945 */ /* 0x000fe80003800200 */
[----:B------:R-:W-:Y:S05]  /*6dc0*/  @P3 BRA `(.L_x_990) ;  /* 0x00000000000c3947 */ /* 0x000fea0003800000 */
[----:B------:R-:W-:-:S13]  /*6dd0*/  ISETP.GE.AND P0, PT, R17, R52, PT ;  /* 0x000000341100720c */ /* 0x000fda0003f06270 */
[----:B------:R0:W5:Y:S04]  /*6de0*/  @P0 LDG.E R17, desc[UR6][R8.64+0x4800] ;  /* 0x0048000608110981 */ /* 0x000168000c1e1900 */
[----:B------:R0:W5:Y:S02]  /*6df0*/  @!P0 LDG.E R17, desc[UR6][R6.64+0x4800] ;  /* 0x0048000606118981 */ /* 0x000164000c1e1900 */
.L_x_990:
[----:B------:R-:W-:Y:S05]  /*6e00*/  BSYNC.RECONVERGENT B0 ;  /* 0x0000000000007941 */ /* 0x000fea0003800200 */
.L_x_989:
[----:B------:R-:W-:Y:S04]  /*6e10*/  BSSY.RECONVERGENT B0, `(.L_x_991) ;  /* 0x0000005000007945 */ /* 0x000fe80003800200 */
[----:B------:R-:W-:Y:S05]  /*6e20*/  @P4 BRA `(.L_x_992) ;  /* 0x00000000000c4947 */ /* 0x000fea0003800000 */
[----:B------:R-:W-:-:S13]  /*6e30*/  ISETP.GE.AND P0, PT, R18, R52, PT ;  /* 0x000000341200720c */ /* 0x000fda0003f06270 */
[----:B------:R0:W5:Y:S04]  /*6e40*/  @P0 LDG.E R18, desc[UR6][R8.64+0x5000] ;  /* 0x0050000608120981 */ /* 0x000168000c1e1900 */
[----:B------:R0:W5:Y:S02]  /*6e50*/  @!P0 LDG.E R18, desc[UR6][R6.64+0x5000] ;  /* 0x0050000606128981 */ /* 0x000164000c1e1900 */
.L_x_992:
[----:B------:R-:W-:Y:S05]  /*6e60*/  BSYNC.RECONVERGENT B0 ;  /* 0x0000000000007941 */ /* 0x000fea0003800200 */
.L_x_991:
[----:B------:R-:W-:Y:S04]  /*6e70*/  BSSY.RECONVERGENT B0, `(.L_x_993) ;  /* 0x0000005000007945 */ /* 0x000fe80003800200 */
[----:B------:R-:W-:Y:S05]  /*6e80*/  @P5 BRA `(.L_x_994) ;  /* 0x00000000000c5947 */ /* 0x000fea0003800000 */
[----:B------:R-:W-:-:S13]  /*6e90*/  ISETP.GE.AND P0, PT, R19, R52, PT ;  /* 0x000000341300720c */ /* 0x000fda0003f06270 */
[----:B------:R0:W5:Y:S04]  /*6ea0*/  @P0 LDG.E R19, desc[UR6][R8.64+0x5800] ;  /* 0x0058000608130981 */ /* 0x000168000c1e1900 */
[----:B------:R0:W5:Y:S02]  /*6eb0*/  @!P0 LDG.E R19, desc[UR6][R6.64+0x5800] ;  /* 0x0058000606138981 */ /* 0x000164000c1e1900 */
.L_x_994:
[----:B------:R-:W-:Y:S05]  /*6ec0*/  BSYNC.RECONVERGENT B0 ;  /* 0x0000000000007941 */ /* 0x000fea0003800200 */
.L_x_993:
        /* <DEDUP_REMOVED lines=17> */
.L_x_996:
[----:B------:R-:W-:Y:S05]  /*6fe0*/  BSYNC.RECONVERGENT B0 ;  /* 0x0000000000007941 */ /* 0x000fea0003800200 */
.L_x_995:
[----:B------:R-:W-:Y:S04]  /*6ff0*/  BSSY.RECONVERGENT B0, `(.L_x_997) ;  /* 0x0000005000007945 */ /* 0x000fe80003800200 */
[----:B------:R-:W-:Y:S05]  /*7000*/  @P0 BRA `(.L_x_998) ;  /* 0x00000000000c0947 */ /* 0x000fea0003800000 */
[----:B------:R-:W-:-:S13]  /*7010*/  ISETP.GE.AND P0, PT, R21, R52, PT ;  /* 0x000000341500720c */ /* 0x000fda0003f06270 */
[----:B------:R0:W5:Y:S04]  /*7020*/  @P0 LDG.E R21, desc[UR6][R8.64+0x6800] ;  /* 0x0068000608150981 */ /* 0x000168000c1e1900 */
[----:B------:R0:W5:Y:S02]  /*7030*/  @!P0 LDG.E R21, desc[UR6][R6.64+0x6800] ;  /* 0x0068000606158981 */ /* 0x000164000c1e1900 */
.L_x_998:
[----:B------:R-:W-:Y:S05]  /*7040*/  BSYNC.RECONVERGENT B0 ;  /* 0x0000000000007941 */ /* 0x000fea0003800200 */
.L_x_997:
[----:B------:R-:W-:Y:S04]  /*7050*/  BSSY.RECONVERGENT B0, `(.L_x_999) ;  /* 0x0000005000007945 */ /* 0x000fe80003800200 */
[----:B------:R-:W-:Y:S05]  /*7060*/  @P1 BRA `(.L_x_1000) ;  /* 0x00000000000c1947 */ /* 0x000fea0003800000 */
[----:B------:R-:W-:-:S13]  /*7070*/  ISETP.GE.AND P0, PT, R0, R52, PT ;  /* 0x000000340000720c */ /* 0x000fda0003f06270 */
[----:B------:R0:W5:Y:S04]  /*7080*/  @P0 LDG.E R22, desc[UR6][R8.64+0x7000] ;  /* 0x0070000608160981 */ /* 0x000168000c1e1900 */
[----:B------:R0:W5:Y:S02]  /*7090*/  @!P0 LDG.E R22, desc[UR6][R6.64+0x7000] ;  /* 0x0070000606168981 */ /* 0x000164000c1e1900 */
.L_x_1000:
[----:B------:R-:W-:Y:S05]  /*70a0*/  BSYNC.RECONVERGENT B0 ;  /* 0x0000000000007941 */ /* 0x000fea0003800200 */
.L_x_999:
[----:B------:R-:W-:Y:S04]  /*70b0*/  BSSY.RECONVERGENT B0, `(.L_x_1001) ;  /* 0x0000005000007945 */ /* 0x000fe80003800200 */
[----:B------:R-:W-:Y:S05]  /*70c0*/  @P2 BRA `(.L_x_1002) ;  /* 0x00000000000c2947 */ /* 0x000fea0003800000 */
[----:B------:R-:W-:-:S13]  /*70d0*/  ISETP.GE.AND P0, PT, R23, R52, PT ;  /* 0x000000341700720c */ /* 0x000fda0003f06270 */
[----:B------:R0:W5:Y:S04]  /*70e0*/  @P0 LDG.E R23, desc[UR6][R8.64+0x7800] ;  /* 0x0078000608170981 */ /* 0x000168000c1e1900 */
[----:B------:R0:W5:Y:S02]  /*70f0*/  @!P0 LDG.E R23, desc[UR6][R6.64+0x7800] ;  /* 0x0078000606178981 */ /* 0x000164000c1e1900 */
.L_x_1002:
[----:B------:R-:W-:Y:S05]  /*7100*/  BSYNC.RECONVERGENT B0 ;  /* 0x0000000000007941 */ /* 0x000fea0003800200 */
.L_x_1001:
[----:B------:R-:W-:Y:S04]  /*7110*/  BSSY.RECONVERGENT B0, `(.L_x_1003) ;  /* 0x0000005000007945 */ /* 0x000fe80003800200 */
[----:B------:R-:W-:Y:S05]  /*7120*/  @P3 BRA `(.L_x_1004) ;  /* 0x00000000000c3947 */ /* 0x000fea0003800000 */
[----:B------:R-:W-:-:S13]  /*7130*/  ISETP.GE.AND P0, PT, R24, R52, PT ;  /* 0x000000341800720c */ /* 0x000fda0003f06270 */
[----:B------:R0:W5:Y:S04]  /*7140*/  @P0 LDG.E R24, desc[UR6][R8.64+0x8000] ;  /* 0x0080000608180981 */ /* 0x000168000c1e1900 */
[----:B------:R0:W5:Y:S02]  /*7150*/  @!P0 LDG.E R24, desc[UR6][R6.64+0x8000] ;  /* 0x0080000606188981 */ /* 0x000164000c1e1900 */
.L_x_1004:
[----:B------:R-:W-:Y:S05]  /*7160*/  BSYNC.RECONVERGENT B0 ;  /* 0x0000000000007941 */ /* 0x000fea0003800200 */
.L_x_1003:
[----:B------:R-:W-:Y:S04]  /*7170*/  BSSY.RECONVERGENT B0, `(.L_x_1005) ;  /* 0x0000005000007945 */ /* 0x000fe80003800200 */
[----:B------:R-:W-:Y:S05]  /*7180*/  @P4 BRA `(.L_x_1006) ;  /* 0x00000000000c4947 */ /* 0x000fea0003800000 */
[----:B------:R-:W-:-:S13]  /*7190*/  ISETP.GE.AND P0, PT, R25, R52, PT ;  /* 0x000000341900720c */ /* 0x000fda0003f06270 */
[----:B------:R0:W5:Y:S04]  /*71a0*/  @P0 LDG.E R25, desc[UR6][R8.64+0x8800] ;  /* 0x0088000608190981 */ /* 0x000168000c1e1900 */
[----:B------:R0:W5:Y:S02]  /*71b0*/  @!P0 LDG.E R25, desc[UR6][R6.64+0x8800] ;  /* 0x0088000606198981 */ /* 0x000164000c1e1900 */
.L_x_1006:
[----:B------:R-:W-:Y:S05]  /*71c0*/  BSYNC.RECONVERGENT B0 ;  /* 0x0000000000007941 */ /* 0x000fea0003800200 */
.L_x_1005:
[----:B------:R-:W-:Y:S04]  /*71d0*/  BSSY.RECONVERGENT B0, `(.L_x_1007) ;  /* 0x0000005000007945 */ /* 0x000fe80003800200 */
[----:B------:R-:W-:Y:S05]  /*71e0*/  @P5 BRA `(.L_x_1008) ;  /* 0x00000000000c5947 */ /* 0x000fea0003800000 */
[----:B------:R-:W-:-:S13]  /*71f0*/  ISETP.GE.AND P0, PT, R26, R52, PT ;  /* 0x000000341a00720c */ /* 0x000fda0003f06270 */
[----:B------:R0:W5:Y:S04]  /*7200*/  @P0 LDG.E R26, desc[UR6][R8.64+0x9000] ;  /* 0x00900006081a0981 */ /* 0x000168000c1e1900 */
[----:B------:R0:W5:Y:S02]  /*7210*/  @!P0 LDG.E R26, desc[UR6][R6.64+0x9000] ;  /* 0x00900006061a8981 */ /* 0x000164000c1e1900 */
.L_x_1008:
[----:B------:R-:W-:Y:S05]  /*7220*/  BSYNC.RECONVERGENT B0 ;  /* 0x0000000000007941 */ /* 0x000fea0003800200 */
.L_x_1007:
        /* <DEDUP_REMOVED lines=34> */
.L_x_1011:
        /* <DEDUP_REMOVED lines=13> */
.L_x_1010:
[----:B------:R-:W-:Y:S05]  /*7520*/  BSYNC.RECONVERGENT B0 ;  /* 0x0000000000007941 */ /* 0x000fea0003800200 */
.L_x_1009:
        /* <DEDUP_REMOVED lines=39> */
.L_x_1016:
        /* <DEDUP_REMOVED lines=10> */
.L_x_1017:
[----:B------:R-:W-:-:S13]  /*7840*/  ISETP.GE.AND P0, PT, R8, R7, PT ;  /* 0x000000070800720c */ /* 0x000fda0003f06270 */
[----:B------:R-:W-:Y:S05]  /*7850*/  @P0 BREAK.RELIABLE B2 ;  /* 0x0000000000020942 */ /* 0x000fea0003800100 */
[----:B------:R-:W-:Y:S05]  /*7860*/  @P0 BRA `(.L_x_1018) ;  /* 0x0000000000280947 */ /* 0x000fea0003800000 */
[----:B------:R-:W-:Y:S05]  /*7870*/  BSYNC.RELIABLE B2 ;  /* 0x0000000000027941 */ /* 0x000fea0003800100 */
.L_x_1015:
        /* <DEDUP_REMOVED lines=9> */
.L_x_1018:
[----:B------:R-:W-:Y:S05]  /*7910*/  BSYNC.RECONVERGENT B1 ;  /* 0x0000000000017941 */ /* 0x000fea0003800200 */
.L_x_1014:
        /* <DEDUP_REMOVED lines=31> */
.L_x_1021:
        /* <DEDUP_REMOVED lines=10> */
.L_x_1022:
[----:B------:R-:W-:-:S13]  /*7bb0*/  ISETP.GE.AND P0, PT, R7, R10, PT ;  /* 0x0000000a0700720c */ /* 0x000fda0003f06270 */
[----:B------:R-:W-:Y:S05]  /*7bc0*/  @P0 BREAK.RELIABLE B2 ;  /* 0x0000000000020942 */ /* 0x000fea0003800100 */
[----:B------:R-:W-:Y:S05]  /*7bd0*/  @P0 BRA `(.L_x_1023) ;  /* 0x0000000000280947 */ /* 0x000fea0003800000 */
[----:B------:R-:W-:Y:S05]  /*7be0*/  BSYNC.RELIABLE B2 ;  /* 0x0000000000027941 */ /* 0x000fea0003800100 */
.L_x_1020:
        /* <DEDUP_REMOVED lines=9> */
.L_x_1023:
[----:B------:R-:W-:Y:S05]  /*7c80*/  BSYNC.RECONVERGENT B1 ;  /* 0x0000000000017941 */ /* 0x000fea0003800200 */
.L_x_1019:
        /* <DEDUP_REMOVED lines=12> */
.L_x_1026:
        /* <DEDUP_REMOVED lines=9> */
.L_x_1025:
[----:B------:R-:W-:Y:S05]  /*7de0*/  BSYNC.RECONVERGENT B1 ;  /* 0x0000000000017941 */ /* 0x000fea0003800200 */
.L_x_1024:
        /* <DEDUP_REMOVED lines=8> */
.L_x_1013:
[----:B------:R-:W-:Y:S05]  /*7e70*/  BSYNC.RECONVERGENT B0 ;  /* 0x0000000000007941 */ /* 0x000fea0003800200 */
.L_x_1012:
        /* <DEDUP_REMOVED lines=440> */
.L_x_1027:
        /* <DEDUP_REMOVED lines=84> */
.L_x_1030:
[----:B------:R-:W-:Y:S05]  /*9f40*/  NANOSLEEP 0x1c2 ;  /* 0x000001c20000795d */ /* 0x000fea0003800000 */
[----:B------:R-:W-:Y:S01]  /*9f50*/  NOP ;  /* 0x0000000000007918 */ /* 0x000fe20000000000 */
.L_x_1031:
        /* <DEDUP_REMOVED lines=11> */
.L_x_1139:
[----:B------:R-:W-:Y:S05]  /*a010*/  @!P0 BRA `(.L_x_1033) ;  /* 0x0000000000348947 */ /* 0x000fea0003800000 */
[----:B------:R-:W-:-:S13]  /*a020*/  ISETP.GT.U32.AND P1, PT, R8, 0x1f3, PT ;  /* 0x000001f30800780c */ /* 0x000fda0003f24070 */
.L_x_1037:
[----:B------:R-:W-:Y:S05]  /*a030*/  YIELD ;  /* 0x0000000000007946 */ /* 0x000fea0003800000 */
[----:B------:R-:W-:Y:S05]  /*a040*/  @P1 BRA `(.L_x_1034) ;  /* 0x0000000000081947 */ /* 0x000fea0003800000 */
[----:B------:R0:W-:Y:S06]  /*a050*/  MEMBAR.SC.CTA ;  /* 0x0000000000007992 */ /* 0x0001ec0000000000 */
[----:B0-----:R-:W-:Y:S05]  /*a060*/  BRA `(.L_x_1035) ;  /* 0x0000000000087947 */ /* 0x001fea0003800000 */
.L_x_1034:
[----:B------:R-:W-:Y:S05]  /*a070*/  NANOSLEEP 0x15e ;  /* 0x0000015e0000795d */ /* 0x000fea0003800000 */
[----:B------:R-:W-:Y:S01]  /*a080*/  NOP ;  /* 0x0000000000007918 */ /* 0x000fe20000000000 */
.L_x_1035:
[----:B------:R-:W3:Y:S01]  /*a090*/  LD.E.64.STRONG.GPU R4, desc[UR6][R6.64+0x100] ;  /* 0x0001000606047980 */ /* 0x000ee2000c10fb00 */
[----:B------:R-:W-:Y:S01]  /*a0a0*/  UMOV UR4, 0xffffffff ;  /* 0xffffffff00047882 */ /* 0x000fe20000000000 */
[----:B---3--:R-:W-:Y:S02]  /*a0b0*/  ISETP.NE.AND P0, PT, R4, 0x63, PT ;  /* 0x000000630400780c */ /* 0x008fe40003f05270 */
[----:B------:R-:W-:Y:S11]  /*a0c0*/  BRA.DIV UR4, `(.L_x_1036) ;  /* 0x0000004204647947 */ /* 0x000ff6000b800000 */
[----:B------:R-:W-:-:S13]  /*a0d0*/  VOTE.ANY P0, !P0 ;  /* 0x0000000000ff7806 */ /* 0x000fda0004000100 */
.L_x_1142:
[----:B------:R-:W-:Y:S05]  /*a0e0*/  @P0 BRA `(.L_x_1037) ;  /* 0xfffffffc00d00947 */ /* 0x000fea000383ffff */
.L_x_1033:
        /* <DEDUP_REMOVED lines=42> */
.L_x_1151:
[----:B------:R-:W-:Y:S05]  /*a390*/  @!P0 BRA `(.L_x_1039) ;  /* 0x0000000000f48947 */ /* 0x000fea0003800000 */
[----:B------:R-:W-:-:S07]  /*a3a0*/  IMAD.MOV.U32 R9, RZ, RZ, R4 ;  /* 0x000000ffff097224 */ /* 0x000fce00078e0004 */
.L_x_1047:
        /* <DEDUP_REMOVED lines=9> */
.L_x_1154:
[----:B------:R-:W-:Y:S05]  /*a440*/  @!P0 BRA `(.L_x_1041) ;  /* 0x0000000000388947 */ /* 0x000fea0003800000 */
.L_x_1045:
[----:B------:R-:W-:Y:S05]  /*a450*/  YIELD ;  /* 0x0000000000007946 */ /* 0x000fea0003800000 */
[----:B------:R-:W0:Y:S02]  /*a460*/  LDCU UR4, c[0x0][0x370] ;  /* 0x00006e00ff0477ac */ /* 0x000e240008000800 */
[----:B0-----:R-:W-:-:S09]  /*a470*/  UISETP.GT.U32.AND UP0, UPT, UR4, 0x1f3, UPT ;  /* 0x000001f30400788c */ /* 0x001fd2000bf04070 */
[----:B------:R-:W-:Y:S05]  /*a480*/  BRA.U UP0, `(.L_x_1042) ;  /* 0x0000000100087547 */ /* 0x000fea000b800000 */
[----:B------:R0:W-:Y:S06]  /*a490*/  MEMBAR.SC.CTA ;  /* 0x0000000000007992 */ /* 0x0001ec0000000000 */
[----:B0-----:R-:W-:Y:S05]  /*a4a0*/  BRA `(.L_x_1043) ;  /* 0x0000000000087947 */ /* 0x001fea0003800000 */
.L_x_1042:
[----:B------:R-:W-:Y:S05]  /*a4b0*/  NANOSLEEP 0x15e ;  /* 0x0000015e0000795d */ /* 0x000fea0003800000 */
[----:B------:R-:W-:Y:S01]  /*a4c0*/  NOP ;  /* 0x0000000000007918 */ /* 0x000fe20000000000 */
.L_x_1043:
[----:B------:R-:W2:Y:S01]  /*a4d0*/  LD.E.64.STRONG.GPU R4, desc[UR6][R6.64+-0x100] ;  /* 0xffff000606047980 */ /* 0x000ea2000c10fb00 */
[----:B------:R-:W-:Y:S01]  /*a4e0*/  UMOV UR4, 0xffffffff ;  /* 0xffffffff00047882 */ /* 0x000fe20000000000 */
[----:B--2---:R-:W-:Y:S02]  /*a4f0*/  ISETP.NE.AND P0, PT, R4, 0x63, PT ;  /* 0x000000630400780c */ /* 0x004fe40003f05270 */
[----:B------:R-:W-:Y:S11]  /*a500*/  BRA.DIV UR4, `(.L_x_1044) ;  /* 0x0000004204a87947 */ /* 0x000ff6000b800000 */
[----:B------:R-:W-:-:S13]  /*a510*/  VOTE.ANY P0, !P0 ;  /* 0x0000000000ff7806 */ /* 0x000fda0004000100 */
.L_x_1157:
[----:B------:R-:W-:Y:S05]  /*a520*/  @P0 BRA `(.L_x_1045) ;  /* 0xfffffffc00c80947 */ /* 0x000fea000383ffff */
.L_x_1041:
        /* <DEDUP_REMOVED lines=35> */
.L_x_1166:
[----:B------:R-:W-:Y:S05]  /*a760*/  @P0 BRA `(.L_x_1047) ;  /* 0xfffffffc00100947 */ /* 0x000fea000383ffff */
.L_x_1039:
        /* <DEDUP_REMOVED lines=17> */
.L_x_1029:
        /* <DEDUP_REMOVED lines=11> */
.L_x_1028:
        /* <DEDUP_REMOVED lines=121> */
.L_x_1053:
        /* <DEDUP_REMOVED lines=10> */
.L_x_1052:
[----:B------:R-:W-:-:S07]  /*b160*/  IMAD.MOV.U32 R15, RZ, RZ, R18 ;  /* 0x000000ffff0f7224 */ /* 0x000fce00078e0012 */
.L_x_1051:
[----:B------:R-:W-:Y:S05]  /*b170*/  BSYNC.RECONVERGENT B1 ;  /* 0x0000000000017941 */ /* 0x000fea0003800200 */
.L_x_1050:
        /* <DEDUP_REMOVED lines=25> */
.L_x_1056:
        /* <DEDUP_REMOVED lines=44> */
.L_x_1055:
[----:B------:R-:W-:Y:S05]  /*b5d0*/  BSYNC.RECONVERGENT B1 ;  /* 0x0000000000017941 */ /* 0x000fea0003800200 */
.L_x_1054:
        /* <DEDUP_REMOVED lines=29> */
.L_x_1058:
[----:B------:R-:W-:Y:S05]  /*b7b0*/  BSYNC.RECONVERGENT B1 ;  /* 0x0000000000017941 */ /* 0x000fea0003800200 */
.L_x_1057:
        /* <DEDUP_REMOVED lines=12> */
.L_x_1049:
[----:B------:R-:W-:Y:S05]  /*b880*/  BSYNC.RECONVERGENT B0 ;  /* 0x0000000000007941 */ /* 0x000fea0003800200 */
.L_x_1048:
        /* <DEDUP_REMOVED lines=20> */
.L_x_1060:
[----:B------:R-:W-:Y:S05]  /*b9d0*/  BSYNC.RECONVERGENT B0 ;  /* 0x0000000000007941 */ /* 0x000fea0003800200 */
.L_x_1059:
        /* <DEDUP_REMOVED lines=16> */
.L_x_1062:
[----:B------:R-:W-:Y:S05]  /*bae0*/  BSYNC.RECONVERGENT B0 ;  /* 0x0000000000007941 */ /* 0x000fea0003800200 */
.L_x_1061:
[----:B------:R-:W-:Y:S01]  /*baf0*/  LOP3.LUT R15, R71, 0x400, RZ, 0xfc, !PT ;  /* 0x00000400470f7812 */ /* 0x000fe200078efcff */
[----:B------:R-:W-:Y:S03]  /*bb00*/  BSSY.RECONVERGENT B0, `(.L_x_1063) ;  /* 0x0000006000007945 */ /* 0x000fe60003800200 */
[----:B------:R-:W-:-:S13]  /*bb10*/  ISETP.GE.AND P6, PT, R15, R51, PT ;  /* 0x000000330f00720c */ /* 0x000fda0003fc6270 */
[----:B------:R-:W-:Y:S05]  /*bb20*/  @P6 BRA `(.L_x_1064) ;  /* 0x00000000000c6947 */ /* 0x000fea0003800000 */
[----:B------:R-:W-:-:S13]  /*bb30*/  ISETP.GE.AND P6, PT, R15, R52, PT ;  /* 0x000000340f00720c */ /* 0x000fda0003fc6270 */
[----:B------:R1:W5:Y:S04]  /*bb40*/  @P6 LDG.E R61, desc[UR6][R10.64+0x1000] ;  /* 0x001000060a3d6981 */ /* 0x000368000c1e1900 */
[----:B------:R1:W5:Y:S02]  /*bb50*/  @!P6 LDG.E R61, desc[UR6][R6.64+0x1000] ;  /* 0x00100006063de981 */ /* 0x000364000c1e1900 */
.L_x_1064:
[----:B------:R-:W-:Y:S05]  /*bb60*/  BSYNC.RECONVERGENT B0 ;  /* 0x0000000000007941 */ /* 0x000fea0003800200 */
.L_x_1063:
[----:B------:R-:W-:Y:S01]  /*bb70*/  VIADD R15, R71, 0x600 ;  /* 0x00000600470f7836 */ /* 0x000fe20000000000 */
[----:B------:R-:W-:Y:S04]  /*bb80*/  BSSY.RECONVERGENT B0, `(.L_x_1065) ;  /* 0x0000006000007945 */ /* 0x000fe80003800200 */
[----:B------:R-:W-:-:S13]  /*bb90*/  ISETP.GE.AND P6, PT, R15, R51, PT ;  /* 0x000000330f00720c */ /* 0x000fda0003fc6270 */
[----:B------:R-:W-:Y:S05]  /*bba0*/  @P6 BRA `(.L_x_1066) ;  /* 0x00000000000c6947 */ /* 0x000fea0003800000 */
[----:B------:R-:W-:-:S13]  /*bbb0*/  ISETP.GE.AND P6, PT, R15, R52, PT ;  /* 0x000000340f00720c */ /* 0x000fda0003fc6270 */
[----:B------:R2:W5:Y:S04]  /*bbc0*/  @P6 LDG.E R73, desc[UR6][R10.64+0x1800] ;  /* 0x001800060a496981 */ /* 0x000568000c1e1900 */
[----:B------:R2:W5:Y:S02]  /*bbd0*/  @!P6 LDG.E R73, desc[UR6][R6.64+0x1800] ;  /* 0x001800060649e981 */ /* 0x000564000c1e1900 */
.L_x_1066:
[----:B------:R-:W-:Y:S05]  /*bbe0*/  BSYNC.RECONVERGENT B0 ;  /* 0x0000000000007941 */ /* 0x000fea0003800200 */
.L_x_1065:
[----:B------:R-:W-:Y:S01]  /*bbf0*/  LOP3.LUT R15, R71, 0x800, RZ, 0xfc, !PT ;  /* 0x00000800470f7812 */ /* 0x000fe200078efcff */
[----:B------:R-:W-:Y:S03]  /*bc00*/  BSSY.RECONVERGENT B0, `(.L_x_1067) ;  /* 0x0000006000007945 */ /* 0x000fe60003800200 */
[----:B------:R-:W-:-:S13]  /*bc10*/  ISETP.GE.AND P6, PT, R15, R51, PT ;  /* 0x000000330f00720c */ /* 0x000fda0003fc6270 */
[----:B------:R-:W-:Y:S05]  /*bc20*/  @P6 BRA `(.L_x_1068) ;  /* 0x00000000000c6947 */ /* 0x000fea0003800000 */
[----:B------:R-:W-:-:S13]  /*bc30*/  ISETP.GE.AND P6, PT, R15, R52, PT ;  /* 0x000000340f00720c */ /* 0x000fda0003fc6270 */
[----:B------:R3:W5:Y:S04]  /*bc40*/  @P6 LDG.E R75, desc[UR6][R10.64+0x2000] ;  /* 0x002000060a4b6981 */ /* 0x000768000c1e1900 */
[----:B------:R3:W5:Y:S02]  /*bc50*/  @!P6 LDG.E R75, desc[UR6][R6.64+0x2000] ;  /* 0x00200006064be981 */ /* 0x000764000c1e1900 */
.L_x_1068:
[----:B------:R-:W-:Y:S05]  /*bc60*/  BSYNC.RECONVERGENT B0 ;  /* 0x0000000000007941 */ /* 0x000fea0003800200 */
.L_x_1067:
[----:B------:R-:W-:Y:S01]  /*bc70*/  VIADD R15, R71, 0xa00 ;  /* 0x00000a00470f7836 */ /* 0x000fe20000000000 */
[----:B------:R-:W-:Y:S04]  /*bc80*/  BSSY.RECONVERGENT B0, `(.L_x_1069) ;  /* 0x0000006000007945 */ /* 0x000fe80003800200 */
[----:B------:R-:W-:-:S13]  /*bc90*/  ISETP.GE.AND P6, PT, R15, R51, PT ;  /* 0x000000330f00720c */ /* 0x000fda0003fc6270 */
[----:B------:R-:W-:Y:S05]  /*bca0*/  @P6 BRA `(.L_x_1070) ;  /* 0x00000000000c6947 */ /* 0x000fea0003800000 */
[----:B------:R-:W-:-:S13]  /*bcb0*/  ISETP.GE.AND P6, PT, R15, R52, PT ;  /* 0x000000340f00720c */ /* 0x000fda0003fc6270 */
[----:B------:R4:W5:Y:S04]  /*bcc0*/  @P6 LDG.E R77, desc[UR6][R10.64+0x2800] ;  /* 0x002800060a4d6981 */ /* 0x000968000c1e1900 */
[----:B------:R4:W5:Y:S02]  /*bcd0*/  @!P6 LDG.E R77, desc[UR6][R6.64+0x2800] ;  /* 0x00280006064de981 */ /* 0x000964000c1e1900 */
.L_x_1070:
[----:B------:R-:W-:Y:S05]  /*bce0*/  BSYNC.RECONVERGENT B0 ;  /* 0x0000000000007941 */ /* 0x000fea0003800200 */
.L_x_1069:
[----:B------:R-:W-:Y:S01]  /*bcf0*/  LOP3.LUT R15, R71, 0xc00, RZ, 0xfc, !PT ;  /* 0x00000c00470f7812 */ /* 0x000fe200078efcff */
[----:B------:R-:W-:Y:S03]  /*bd00*/  BSSY.RECONVERGENT B0, `(.L_x_1071) ;  /* 0x0000006000007945 */ /* 0x000fe60003800200 */
[----:B------:R-:W-:-:S13]  /*bd10*/  ISETP.GE.AND P6, PT, R15, R51, PT ;  /* 0x000000330f00720c */ /* 0x000fda0003fc6270 */
[----:B------:R-:W-:Y:S05]  /*bd20*/  @P6 BRA `(.L_x_1072) ;  /* 0x00000000000c6947 */ /* 0x000fea0003800000 */
[----:B------:R-:W-:-:S13]  /*bd30*/  ISETP.GE.AND P6, PT, R15, R52, PT ;  /* 0x000000340f00720c */ /* 0x000fda0003fc6270 */
[----:B------:R0:W5:Y:S04]  /*bd40*/  @P6 LDG.E R79, desc[UR6][R10.64+0x3000] ;  /* 0x003000060a4f6981 */ /* 0x000168000c1e1900 */
[----:B------:R0:W5:Y:S02]  /*bd50*/  @!P6 LDG.E R79, desc[UR6][R6.64+0x3000] ;  /* 0x00300006064fe981 */ /* 0x000164000c1e1900 */
.L_x_1072:
[----:B------:R-:W-:Y:S05]  /*bd60*/  BSYNC.RECONVERGENT B0 ;  /* 0x0000000000007941 */ /* 0x000fea0003800200 */
.L_x_1071:
[----:B------:R-:W-:Y:S01]  /*bd70*/  VIADD R15, R71, 0xe00 ;  /* 0x00000e00470f7836 */ /* 0x000fe20000000000 */
[----:B------:R-:W-:Y:S04]  /*bd80*/  BSSY.RECONVERGENT B0, `(.L_x_1073) ;  /* 0x0000006000007945 */ /* 0x000fe80003800200 */
[----:B------:R-:W-:-:S13]  /*bd90*/  ISETP.GE.AND P6, PT, R15, R51, PT ;  /* 0x000000330f00720c */ /* 0x000fda0003fc6270 */
[----:B------:R-:W-:Y:S05]  /*bda0*/  @P6 BRA `(.L_x_1074) ;  /* 0x00000000000c6947 */ /* 0x000fea0003800000 */
[----:B------:R-:W-:-:S13]  /*bdb0*/  ISETP.GE.AND P6, PT, R15, R52, PT ;  /* 0x000000340f00720c */ /* 0x000fda0003fc6270 */
[----:B------:R0:W5:Y:S04]  /*bdc0*/  @P6 LDG.E R81, desc[UR6][R10.64+0x3800] ;  /* 0x003800060a516981 */ /* 0x000168000c1e1900 */
[----:B------:R0:W5:Y:S02]  /*bdd0*/  @!P6 LDG.E R81, desc[UR6][R6.64+0x3800] ;  /* 0x003800060651e981 */ /* 0x000164000c1e1900 */
.L_x_1074:
[----:B------:R-:W-:Y:S05]  /*bde0*/  BSYNC.RECONVERGENT B0 ;  /* 0x0000000000007941 */ /* 0x000fea0003800200 */
.L_x_1073:
[----:B------:R-:W-:Y:S01]  /*bdf0*/  LOP3.LUT R15, R71, 0x1000, RZ, 0xfc, !PT ;  /* 0x00001000470f7812 */ /* 0x000fe200078efcff */
[----:B------:R-:W-:Y:S03]  /*be00*/  BSSY.RECONVERGENT B0, `(.L_x_1075) ;  /* 0x0000006000007945 */ /* 0x000fe60003800200 */
[----:B------:R-:W-:-:S13]  /*be10*/  ISETP.GE.AND P6, PT, R15, R51, PT ;  /* 0x000000330f00720c */ /* 0x000fda0003fc6270 */
[----:B------:R-:W-:Y:S05]  /*be20*/  @P6 BRA `(.L_x_1076) ;  /* 0x00000000000c6947 */ /* 0x000fea0003800000 */
[----:B------:R-:W-:-:S13]  /*be30*/  ISETP.GE.AND P6, PT, R15, R52, PT ;  /* 0x000000340f00720c */ /* 0x000fda0003fc6270 */
[----:B------:R0:W5:Y:S04]  /*be40*/  @P6 LDG.E R83, desc[UR6][R10.64+0x4000] ;  /* 0x004000060a536981 */ /* 0x000168000c1e1900 */
[----:B------:R0:W5:Y:S02]  /*be50*/  @!P6 LDG.E R83, desc[UR6][R6.64+0x4000] ;  /* 0x004000060653e981 */ /* 0x000164000c1e1900 */
.L_x_1076:
[----:B------:R-:W-:Y:S05]  /*be60*/  BSYNC.RECONVERGENT B0 ;  /* 0x0000000000007941 */ /* 0x000fea0003800200 */
.L_x_1075:
[----:B------:R-:W-:Y:S01]  /*be70*/  VIADD R15, R71, 0x1200 ;  /* 0x00001200470f7836 */ /* 0x000fe20000000000 */
[----:B------:R-:W-:Y:S04]  /*be80*/  BSSY.RECONVERGENT B0, `(.L_x_1077) ;  /* 0x0000006000007945 */ /* 0x000fe80003800200 */
[----:B------:R-:W-:-:S13]  /*be90*/  ISETP.GE.AND P6, PT, R15, R51, PT ;  /* 0x000000330f00720c */ /* 0x000fda0003fc6270 */
[----:B------:R-:W-:Y:S05]  /*bea0*/  @P6 BRA `(.L_x_1078) ;  /* 0x00000000000c6947 */ /* 0x000fea0003800000 */
[----:B------:R-:W-:-:S13]  /*beb0*/  ISETP.GE.AND P6, PT, R15, R52, PT ;  /* 0x000000340f00720c */ /* 0x000fda0003fc6270 */
[----:B------:R0:W5:Y:S04]  /*bec0*/  @P6 LDG.E R85, desc[UR6][R10.64+0x4800] ;  /* 0x004800060a556981 */ /* 0x000168000c1e1900 */
[----:B------:R0:W5:Y:S02]  /*bed0*/  @!P6 LDG.E R85, desc[UR6][R6.64+0x4800] ;  /* 0x004800060655e981 */ /* 0x000164000c1e1900 */
.L_x_1078:
[----:B------:R-:W-:Y:S05]  /*bee0*/  BSYNC.RECONVERGENT B0 ;  /* 0x0000000000007941 */ /* 0x000fea0003800200 */
.L_x_1077:
[----:B------:R-:W-:Y:S01]  /*bef0*/  LOP3.LUT R15, R71, 0x1400, RZ, 0xfc, !PT ;  /* 0x00001400470f7812 */ /* 0x000fe200078efcff */
[----:B------:R-:W-:Y:S03]  /*bf00*/  BSSY.RECONVERGENT B0, `(.L_x_1079) ;  /* 0x0000006000007945 */ /* 0x000fe60003800200 */
[----:B------:R-:W-:-:S13]  /*bf10*/  ISETP.GE.AND P6, PT, R15, R51, PT ;  /* 0x000000330f00720c */ /* 0x000fda0003fc6270 */
[----:B------:R-:W-:Y:S05]  /*bf20*/  @P6 BRA `(.L_x_1080) ;  /* 0x00000000000c6947 */ /* 0x000fea0003800000 */
[----:B------:R-:W-:-:S13]  /*bf30*/  ISETP.GE.AND P6, PT, R15, R52, PT ;  /* 0x000000340f00720c */ /* 0x000fda0003fc6270 */
[----:B------:R0:W5:Y:S04]  /*bf40*/  @P6 LDG.E R87, desc[UR6][R10.64+0x5000] ;  /* 0x005000060a576981 */ /* 0x000168000c1e1900 */
[----:B------:R0:W5:Y:S02]  /*bf50*/  @!P6 LDG.E R87, desc[UR6][R6.64+0x5000] ;  /* 0x005000060657e981 */ /* 0x000164000c1e1900 */
.L_x_1080:
[----:B------:R-:W-:Y:S05]  /*bf60*/  BSYNC.RECONVERGENT B0 ;  /* 0x0000000000007941 */ /* 0x000fea0003800200 */
.L_x_1079:
[----:B------:R-:W-:Y:S01]  /*bf70*/  VIADD R15, R71, 0x1600 ;  /* 0x00001600470f7836 */ /* 0x000fe20000000000 */
[----:B------:R-:W-:Y:S04]  /*bf80*/  BSSY.RECONVERGENT B0, `(.L_x_1081) ;  /* 0x0000006000007945 */ /* 0x000fe80003800200 */
[----:B------:R-:W-:-:S13]  /*bf90*/  ISETP.GE.AND P6, PT, R15, R51, PT ;  /* 0x000000330f00720c */ /* 0x000fda0003fc6270 */
[----:B------:R-:W-:Y:S05]  /*bfa0*/  @P6 BRA `(.L_x_1082) ;  /* 0x00000000000c6947 */ /* 0x000fea0003800000 */
[----:B------:R-:W-:-:S13]  /*bfb0*/  ISETP.GE.AND P6, PT, R15, R52, PT ;  /* 0x000000340f00720c */ /* 0x000fda0003fc6270 */
[----:B------:R0:W5:Y:S04]  /*bfc0*/  @P6 LDG.E R31, desc[UR6][R10.64+0x5800] ;  /* 0x005800060a1f6981 */ /* 0x000168000c1e1900 */
[----:B------:R0:W5:Y:S02]  /*bfd0*/  @!P6 LDG.E R31, desc[UR6][R6.64+0x5800] ;  /* 0x00580006061fe981 */ /* 0x000164000c1e1900 */
.L_x_1082:
[----:B------:R-:W-:Y:S05]  /*bfe0*/  BSYNC.RECONVERGENT B0 ;  /* 0x0000000000007941 */ /* 0x000fea0003800200 */
.L_x_1081:
[----:B------:R-:W-:Y:S01]  /*bff0*/  LOP3.LUT R15, R71, 0x1800, RZ, 0xfc, !PT ;  /* 0x00001800470f7812 */ /* 0x000fe200078efcff */
[----:B------:R-:W-:Y:S03]  /*c000*/  BSSY.RECONVERGENT B0, `(.L_x_1083) ;  /* 0x0000006000007945 */ /* 0x000fe60003800200 */
[----:B------:R-:W-:-:S13]  /*c010*/  ISETP.GE.AND P6, PT, R15, R51, PT ;  /* 0x000000330f00720c */ /* 0x000fda0003fc6270 */
[----:B------:R-:W-:Y:S05]  /*c020*/  @P6 BRA `(.L_x_1084) ;  /* 0x00000000000c6947 */ /* 0x000fea0003800000 */
[----:B------:R-:W-:-:S13]  /*c030*/  ISETP.GE.AND P6, PT, R15, R52, PT ;  /* 0x000000340f00720c */ /* 0x000fda0003fc6270 */
[----:B------:R0:W5:Y:S04]  /*c040*/  @P6 LDG.E R29, desc[UR6][R10.64+0x6000] ;  /* 0x006000060a1d6981 */ /* 0x000168000c1e1900 */
[----:B------:R0:W5:Y:S02]  /*c050*/  @!P6 LDG.E R29, desc[UR6][R6.64+0x6000] ;  /* 0x00600006061de981 */ /* 0x000164000c1e1900 */
.L_x_1084:
[----:B------:R-:W-:Y:S05]  /*c060*/  BSYNC.RECONVERGENT B0 ;  /* 0x0000000000007941 */ /* 0x000fea0003800200 */
.L_x_1083:
[----:B------:R-:W-:Y:S01]  /*c070*/  VIADD R15, R71, 0x1a00 ;  /* 0x00001a00470f7836 */ /* 0x000fe20000000000 */
[----:B------:R-:W-:Y:S04]  /*c080*/  BSSY.RECONVERGENT B0, `(.L_x_1085) ;  /* 0x0000006000007945 */ /* 0x000fe80003800200 */
[----:B------:R-:W-:-:S13]  /*c090*/  ISETP.GE.AND P6, PT, R15, R51, PT ;  /* 0x000000330f00720c */ /* 0x000fda0003fc6270 */
[----:B------:R-:W-:Y:S05]  /*c0a0*/  @P6 BRA `(.L_x_1086) ;  /* 0x00000000000c6947 */ /* 0x000fea0003800000 */
[----:B------:R-:W-:-:S13]  /*c0b0*/  ISETP.GE.AND P6, PT, R15, R52, PT ;  /* 0x000000340f00720c */ /* 0x000fda0003fc6270 */
[----:B------:R0:W5:Y:S04]  /*c0c0*/  @P6 LDG.E R15, desc[UR6][R10.64+0x6800] ;  /* 0x006800060a0f6981 */ /* 0x000168000c1e1900 */
[----:B------:R0:W5:Y:S02]  /*c0d0*/  @!P6 LDG.E R15, desc[UR6][R6.64+0x6800] ;  /* 0x00680006060fe981 */ /* 0x000164000c1e1900 */
.L_x_1086:
[----:B------:R-:W-:Y:S05]  /*c0e0*/  BSYNC.RECONVERGENT B0 ;  /* 0x0000000000007941 */ /* 0x000fea0003800200 */
.L_x_1085:
[----:B------:R-:W-:Y:S01]  /*c0f0*/  LOP3.LUT R18, R71, 0x1c00, RZ, 0xfc, !PT ;  /* 0x00001c0047127812 */ /* 0x000fe200078efcff */
[----:B------:R-:W-:Y:S03]  /*c100*/  BSSY.RECONVERGENT B0, `(.L_x_1087) ;  /* 0x0000006000007945 */ /* 0x000fe60003800200 */
[----:B------:R-:W-:-:S13]  /*c110*/  ISETP.GE.AND P6, PT, R18, R51, PT ;  /* 0x000000331200720c */ /* 0x000fda0003fc6270 */
[----:B------:R-:W-:Y:S05]  /*c120*/  @P6 BRA `(.L_x_1088) ;  /* 0x00000000000c6947 */ /* 0x000fea0003800000 */
[----:B------:R-:W-:-:S13]  /*c130*/  ISETP.GE.AND P6, PT, R18, R52, PT ;  /* 0x000000341200720c */ /* 0x000fda0003fc6270 */
[----:B------:R0:W5:Y:S04]  /*c140*/  @P6 LDG.E R18, desc[UR6][R10.64+0x7000] ;  /* 0x007000060a126981 */ /* 0x000168000c1e1900 */
[----:B------:R0:W5:Y:S02]  /*c150*/  @!P6 LDG.E R18, desc[UR6][R6.64+0x7000] ;  /* 0x007000060612e981 */ /* 0x000164000c1e1900 */
.L_x_1088:
[----:B------:R-:W-:Y:S05]  /*c160*/  BSYNC.RECONVERGENT B0 ;  /* 0x0000000000007941 */ /* 0x000fea0003800200 */
.L_x_1087:
[----:B------:R-:W-:Y:S01]  /*c170*/  VIADD R19, R71, 0x1e00 ;  /* 0x00001e0047137836 */ /* 0x000fe20000000000 */
[----:B------:R-:W-:Y:S04]  /*c180*/  BSSY.RECONVERGENT B0, `(.L_x_1089) ;  /* 0x0000006000007945 */ /* 0x000fe80003800200 */
[----:B------:R-:W-:-:S13]  /*c190*/  ISETP.GE.AND P6, PT, R19, R51, PT ;  /* 0x000000331300720c */ /* 0x000fda0003fc6270 */
[----:B------:R-:W-:Y:S05]  /*c1a0*/  @P6 BRA `(.L_x_1090) ;  /* 0x00000000000c6947 */ /* 0x000fea0003800000 */
[----:B------:R-:W-:-:S13]  /*c1b0*/  ISETP.GE.AND P6, PT, R19, R52, PT ;  /* 0x000000341300720c */ /* 0x000fda0003fc6270 */
[----:B------:R0:W5:Y:S04]  /*c1c0*/  @P6 LDG.E R19, desc[UR6][R10.64+0x7800] ;  /* 0x007800060a136981 */ /* 0x000168000c1e1900 */
[----:B------:R0:W5:Y:S02]  /*c1d0*/  @!P6 LDG.E R19, desc[UR6][R6.64+0x7800] ;  /* 0x007800060613e981 */ /* 0x000164000c1e1900 */
.L_x_1090:
[----:B------:R-:W-:Y:S05]  /*c1e0*/  BSYNC.RECONVERGENT B0 ;  /* 0x0000000000007941 */ /* 0x000fea0003800200 */
.L_x_1089:
[----:B------:R-:W-:Y:S01]  /*c1f0*/  LOP3.LUT R22, R71, 0x2000, RZ, 0xfc, !PT ;  /* 0x0000200047167812 */ /* 0x000fe200078efcff */
[----:B------:R-:W-:Y:S03]  /*c200*/  BSSY.RECONVERGENT B0, `(.L_x_1091) ;  /* 0x0000006000007945 */ /* 0x000fe60003800200 */
[----:B------:R-:W-:-:S13]  /*c210*/  ISETP.GE.AND P6, PT, R22, R51, PT ;  /* 0x000000331600720c */ /* 0x000fda0003fc6270 */
[----:B------:R-:W-:Y:S05]  /*c220*/  @P6 BRA `(.L_x_1092) ;  /* 0x00000000000c6947 */ /* 0x000fea0003800000 */
[----:B------:R-:W-:-:S13]  /*c230*/  ISETP.GE.AND P6, PT, R22, R52, PT ;  /* 0x000000341600720c */ /* 0x000fda0003fc6270 */
[----:B------:R0:W5:Y:S04]  /*c240*/  @P6 LDG.E R22, desc[UR6][R10.64+0x8000] ;  /* 0x008000060a166981 */ /* 0x000168000c1e1900 */
[----:B------:R0:W5:Y:S02]  /*c250*/  @!P6 LDG.E R22, desc[UR6][R6.64+0x8000] ;  /* 0x008000060616e981 */ /* 0x000164000c1e1900 */
.L_x_1092:
[----:B------:R-:W-:Y:S05]  /*c260*/  BSYNC.RECONVERGENT B0 ;  /* 0x0000000000007941 */ /* 0x000fea0003800200 */
.L_x_1091:
[----:B------:R-:W-:Y:S01]  /*c270*/  VIADD R23, R71, 0x2200 ;  /* 0x0000220047177836 */ /* 0x000fe20000000000 */
[----:B------:R-:W-:Y:S04]  /*c280*/  BSSY.RECONVERGENT B0, `(.L_x_1093) ;  /* 0x0000006000007945 */ /* 0x000fe80003800200 */
[----:B------:R-:W-:-:S13]  /*c290*/  ISETP.GE.AND P6, PT, R23, R51, PT ;  /* 0x000000331700720c */ /* 0x000fda0003fc6270 */
[----:B------:R-:W-:Y:S05]  /*c2a0*/  @P6 BRA `(.L_x_1094) ;  /* 0x00000000000c6947 */ /* 0x000fea0003800000 */
[----:B------:R-:W-:-:S13]  /*c2b0*/  ISETP.GE.AND P6, PT, R23, R52, PT ;  /* 0x000000341700720c */ /* 0x000fda0003fc6270 */
[----:B------:R0:W5:Y:S04]  /*c2c0*/  @P6 LDG.E R23, desc[UR6][R10.64+0x8800] ;  /* 0x008800060a176981 */ /* 0x000168000c1e1900 */
[----:B------:R0:W5:Y:S02]  /*c2d0*/  @!P6 LDG.E R23, desc[UR6][R6.64+0x8800] ;  /* 0x008800060617e981 */ /* 0x000164000c1e1900 */
.L_x_1094:
[----:B------:R-:W-:Y:S05]  /*c2e0*/  BSYNC.RECONVERGENT B0 ;  /* 0x0000000000007941 */ /* 0x000fea0003800200 */
.L_x_1093:
[----:B------:R-:W-:Y:S01]  /*c2f0*/  LOP3.LUT R25, R71, 0x2400, RZ, 0xfc, !PT ;  /* 0x0000240047197812 */ /* 0x000fe200078efcff */
[----:B------:R-:W-:Y:S03]  /*c300*/  BSSY.RECONVERGENT B0, `(.L_x_1095) ;  /* 0x0000006000007945 */ /* 0x000fe60003800200 */
[----:B------:R-:W-:-:S13]  /*c310*/  ISETP.GE.AND P6, PT, R25, R51, PT ;  /* 0x000000331900720c */ /* 0x000fda0003fc6270 */
[----:B------:R-:W-:Y:S05]  /*c320*/  @P6 BRA `(.L_x_1096) ;  /* 0x00000000000c6947 */ /* 0x000fea0003800000 */
[----:B------:R-:W-:-:S13]  /*c330*/  ISETP.GE.AND P6, PT, R25, R52, PT ;  /* 0x000000341900720c */ /* 0x000fda0003fc6270 */
[----:B------:R0:W5:Y:S04]  /*c340*/  @P6 LDG.E R25, desc[UR6][R10.64+0x9000] ;  /* 0x009000060a196981 */ /* 0x000168000c1e1900 */
[----:B------:R0:W5:Y:S02]  /*c350*/  @!P6 LDG.E R25, desc[UR6][R6.64+0x9000] ;  /* 0x009000060619e981 */ /* 0x000164000c1e1900 */
.L_x_1096:
[----:B------:R-:W-:Y:S05]  /*c360*/  BSYNC.RECONVERGENT B0 ;  /* 0x0000000000007941 */ /* 0x000fea0003800200 */
.L_x_1095:
        /* <DEDUP_REMOVED lines=208> */
.L_x_1101:
        /* <DEDUP_REMOVED lines=8> */
.L_x_1100:
[----:B------:R-:W-:Y:S05]  /*d0f0*/  BSYNC.RECONVERGENT B1 ;  /* 0x0000000000017941 */ /* 0x000fea0003800200 */
.L_x_1099:
        /* <DEDUP_REMOVED lines=16> */
.L_x_1104:
        /* <DEDUP_REMOVED lines=44> */
.L_x_1103:
[----:B------:R-:W-:Y:S05]  /*d4c0*/  BSYNC.RECONVERGENT B1 ;  /* 0x0000000000017941 */ /* 0x000fea0003800200 */
.L_x_1102:
        /* <DEDUP_REMOVED lines=27> */
.L_x_1106:
[----:B------:R-:W-:Y:S05]  /*d680*/  BSYNC.RECONVERGENT B1 ;  /* 0x0000000000017941 */ /* 0x000fea0003800200 */
.L_x_1105:
        /* <DEDUP_REMOVED lines=11> */
.L_x_1098:
[----:B------:R-:W-:Y:S05]  /*d740*/  BSYNC.RECONVERGENT B0 ;  /* 0x0000000000007941 */ /* 0x000fea0003800200 */
.L_x_1097:
[----:B------:R-:W-:-:S13]  /*d750*/  ISETP.NE.AND P0, PT, R71, RZ, PT ;  /* 0x000000ff4700720c */ /* 0x000fda0003f05270 */
[----:B------:R-:W-:Y:S05]  /*d760*/  @P0 EXIT ;  /* 0x000000000000094d */ /* 0x000fea0003800000 */
[----:B01-34-:R-:W0:Y:S01]  /*d770*/  LDC.64 R6, c[0x0][0x3c8] ;  /* 0x0000f200ff067b82 */ /* 0x01be220000000a00 */
[----:B------:R-:W-:-:S05]  /*d780*/  IMAD.IADD R2, R4, 0x1, R2 ;  /* 0x0000000104027824 */ /* 0x000fca00078e0202 */
[----:B------:R-:W-:-:S05]  /*d790*/  SHF.R.S32.HI R3, RZ, 0x1f, R2 ;  /* 0x0000001fff037819 */ /* 0x000fca0000011402 */
[----:B0-----:R-:W-:Y:S01]  /*d7a0*/  STG.E.64 desc[UR6][R6.64], R2 ;  /* 0x0000000206007986 */ /* 0x001fe2000c101b06 */
[----:B------:R-:W-:Y:S05]  /*d7b0*/  EXIT ;  /* 0x000000000000794d */ /* 0x000fea0003800000 */
.L_x_934:
[----:B------:R-:W-:Y:S01]  /*d7c0*/  BSSY B1, `(.L_x_1107) ;  /* 0x0000006000017945 */ /* 0x000fe20003800000 */
[----:B------:R-:W-:Y:S01]  /*d7d0*/  PLOP3.LUT P0, PT, P0, PT, PT, 0x8, 0x80 ;  /* 0x000000000080781c */ /* 0x000fe2000070e170 */
[----:B--2---:R-:W-:-:S12]  /*d7e0*/  IMAD.MOV.U32 R0, RZ, RZ, -0x1 ;  /* 0xffffffffff007424 */ /* 0x004fd800078e00ff */
[----:B------:R-:W-:Y:S05]  /*d7f0*/  WARPSYNC.COLLECTIVE R0, `(.L_x_1108) ;  /* 0x0000000000087348 */ /* 0x000fea0003c00000 */
[----:B------:R-:W-:Y:S01]  /*d800*/  VOTE.ANY P0, P0 ;  /* 0x0000000000ff7806 */ /* 0x000fe20000000100 */
[----:B------:R-:W-:-:S12]  /*d810*/  ENDCOLLECTIVE ;  /* 0x000000000000791b */ /* 0x000fd80003800000 */
.L_x_1108:
[----:B------:R-:W-:Y:S05]  /*d820*/  BSYNC B1 ;  /* 0x0000000000017941 */ /* 0x000fea0003800000 */
.L_x_1107:
[----:B------:R-:W-:Y:S05]  /*d830*/  BRA `(.L_x_1109) ;  /* 0xffffff5c00387947 */ /* 0x000fea000383ffff */
.L_x_938:
[----:B------:R-:W-:Y:S01]  /*d840*/  BSSY B1, `(.L_x_1110) ;  /* 0x0000006000017945 */ /* 0x000fe20003800000 */
[----:B------:R-:W-:Y:S01]  /*d850*/  PLOP3.LUT P0, PT, P0, PT, PT, 0x8, 0x80 ;  /* 0x000000000080781c */ /* 0x000fe2000070e170 */
[----:B--2---:R-:W-:-:S12]  /*d860*/  IMAD.MOV.U32 R0, RZ, RZ, -0x1 ;  /* 0xffffffffff007424 */ /* 0x004fd800078e00ff */
[----:B------:R-:W-:Y:S05]  /*d870*/  WARPSYNC.COLLECTIVE R0, `(.L_x_1111) ;  /* 0x0000000000087348 */ /* 0x000fea0003c00000 */
[----:B------:R-:W-:Y:S01]  /*d880*/  VOTE.ANY P0, P0 ;  /* 0x0000000000ff7806 */ /* 0x000fe20000000100 */
[----:B------:R-:W-:-:S12]  /*d890*/  ENDCOLLECTIVE ;  /* 0x000000000000791b */ /* 0x000fd80003800000 */
.L_x_1111:
[----:B------:R-:W-:Y:S05]  /*d8a0*/  BSYNC B1 ;  /* 0x0000000000017941 */ /* 0x000fea0003800000 */
.L_x_1110:
[----:B------:R-:W-:Y:S05]  /*d8b0*/  BRA `(.L_x_1112) ;  /* 0xffffff5c004c7947 */ /* 0x000fea000383ffff */
.L_x_940:
[----:B------:R-:W0:Y:S01]  /*d8c0*/  S2R R11, SR_GEMASK ;  /* 0x00000000000b7919 */ /* 0x000e220000003c00 */
[----:B------:R-:W-:Y:S01]  /*d8d0*/  BSSY B1, `(.L_x_1113) ;  /* 0x0000006000017945 */ /* 0x000fe20003800000 */
[----:B------:R-:W-:Y:S01]  /*d8e0*/  PLOP3.LUT P0, PT, P0, PT, PT, 0x8, 0x80 ;  /* 0x000000000080781c */ /* 0x000fe2000070e170 */
[----:B--2---:R-:W-:-:S12]  /*d8f0*/  IMAD.MOV.U32 R0, RZ, RZ, -0x1 ;  /* 0xffffffffff007424 */ /* 0x004fd800078e00ff */
[----:B0-----:R-:W-:Y:S05]  /*d900*/  WARPSYNC.COLLECTIVE R0, `(.L_x_1114) ;  /* 0x0000000000087348 */ /* 0x001fea0003c00000 */
[----:B------:R-:W-:Y:S01]  /*d910*/  VOTE.ANY R0, PT, P0 ;  /* 0x0000000000007806 */ /* 0x000fe200000e0100 */
[----:B0-----:R-:W-:Y:S06]  /*d920*/  ENDCOLLECTIVE ;  /* 0x000000000000791b */ /* 0x001fec0003800000 */
.L_x_1114:
[----:B------:R-:W-:Y:S05]  /*d930*/  BSYNC B1 ;  /* 0x0000000000017941 */ /* 0x000fea0003800000 */
.L_x_1113:
        /* <DEDUP_REMOVED lines=10> */
.L_x_1115:
        /* <DEDUP_REMOVED lines=10> */
.L_x_1116:
        /* <DEDUP_REMOVED lines=10> */
.L_x_1117:
        /* <DEDUP_REMOVED lines=9> */
.L_x_1118:
[----:B------:R-:W-:Y:S01]  /*dbb0*/  IMAD.MOV.U32 R6, RZ, RZ, 0x10 ;  /* 0x00000010ff067424 */ /* 0x000fe200078e00ff */
[----:B------:R-:W-:-:S05]  /*dbc0*/  SEL R13, R8, RZ, !P1 ;  /* 0x000000ff080d7207 */ /* 0x000fca0004800000 */
[----:B------:R-:W-:-:S04]  /*dbd0*/  IMAD.IADD R76, R74, 0x1, R13 ;  /* 0x000000014a4c7824 */ /* 0x000fc800078e020d */
[----:B------:R-:W-:-:S07]  /*dbe0*/  IMAD.MOV.U32 R5, RZ, RZ, R76 ;  /* 0x000000ffff057224 */ /* 0x000fce00078e004c */
[----:B------:R-:W-:Y:S05]  /*dbf0*/  WARPSYNC.COLLECTIVE R0, `(.L_x_1119) ;  /* 0x0000000000087348 */ /* 0x000fea0003c00000 */
[----:B------:R0:W1:Y:S02]  /*dc00*/  SHFL.DOWN P0, R8, R5, R6, R7 ;  /* 0x0800000605087389 */ /* 0x0000640000000007 */
[----:B01----:R-:W-:Y:S05]  /*dc10*/  ENDCOLLECTIVE ;  /* 0x000000000000791b */ /* 0x003fea0003800000 */
.L_x_1119:
        /* <DEDUP_REMOVED lines=14> */
.L_x_1120:
[----:B------:R-:W-:Y:S05]  /*dd00*/  BRA `(.L_x_1121) ;  /* 0xffffff5800e47947 */ /* 0x000fea000383ffff */
.L_x_942:
[----:B------:R-:W-:Y:S01]  /*dd10*/  BSSY B1, `(.L_x_1122) ;  /* 0x0000006000017945 */ /* 0x000fe20003800000 */
[----:B------:R-:W-:Y:S01]  /*dd20*/  PLOP3.LUT P0, PT, P0, PT, PT, 0x8, 0x80 ;  /* 0x000000000080781c */ /* 0x000fe2000070e170 */
[----:B------:R-:W-:-:S12]  /*dd30*/  IMAD.MOV.U32 R0, RZ, RZ, -0x1 ;  /* 0xffffffffff007424 */ /* 0x000fd800078e00ff */
[----:B------:R-:W-:Y:S05]  /*dd40*/  WARPSYNC.COLLECTIVE R0, `(.L_x_1123) ;  /* 0x0000000000087348 */ /* 0x000fea0003c00000 */
[----:B------:R-:W-:Y:S01]  /*dd50*/  VOTE.ANY P0, P0 ;  /* 0x0000000000ff7806 */ /* 0x000fe20000000100 */
[----:B------:R-:W-:-:S12]  /*dd60*/  ENDCOLLECTIVE ;  /* 0x000000000000791b */ /* 0x000fd80003800000 */
.L_x_1123:
[----:B------:R-:W-:Y:S05]  /*dd70*/  BSYNC B1 ;  /* 0x0000000000017941 */ /* 0x000fea0003800000 */
.L_x_1122:
[----:B------:R-:W-:Y:S05]  /*dd80*/  BRA `(.L_x_1124) ;  /* 0xffffff5800f07947 */ /* 0x000fea000383ffff */
.L_x_946:
[----:B------:R-:W-:Y:S01]  /*dd90*/  BSSY B1, `(.L_x_1125) ;  /* 0x0000006000017945 */ /* 0x000fe20003800000 */
[----:B------:R-:W-:Y:S01]  /*dda0*/  PLOP3.LUT P0, PT, P0, PT, PT, 0x8, 0x80 ;  /* 0x000000000080781c */ /* 0x000fe2000070e170 */
[----:B------:R-:W-:-:S12]  /*ddb0*/  IMAD.MOV.U32 R0, RZ, RZ, -0x1 ;  /* 0xffffffffff007424 */ /* 0x000fd800078e00ff */
[----:B------:R-:W-:Y:S05]  /*ddc0*/  WARPSYNC.COLLECTIVE R0, `(.L_x_1126) ;  /* 0x0000000000087348 */ /* 0x000fea0003c00000 */
[----:B------:R-:W-:Y:S01]  /*ddd0*/  VOTE.ANY P0, P0 ;  /* 0x0000000000ff7806 */ /* 0x000fe20000000100 */
[----:B------:R-:W-:-:S12]  /*dde0*/  ENDCOLLECTIVE ;  /* 0x000000000000791b */ /* 0x000fd80003800000 */
.L_x_1126:
[----:B------:R-:W-:Y:S05]  /*ddf0*/  BSYNC B1 ;  /* 0x0000000000017941 */ /* 0x000fea0003800000 */
.L_x_1125:
[----:B------:R-:W-:Y:S05]  /*de00*/  BRA `(.L_x_1127) ;  /* 0xffffff5c00087947 */ /* 0x000fea000383ffff */
.L_x_948:
[----:B------:R-:W-:Y:S01]  /*de10*/  BSSY B1, `(.L_x_1128) ;  /* 0x0000006000017945 */ /* 0x000fe20003800000 */
[----:B------:R-:W-:Y:S01]  /*de20*/  PLOP3.LUT P0, PT, P0, PT, PT, 0x8, 0x80 ;  /* 0x000000000080781c */ /* 0x000fe2000070e170 */
[----:B------:R-:W-:-:S12]  /*de30*/  IMAD.MOV.U32 R0, RZ, RZ, -0x1 ;  /* 0xffffffffff007424 */ /* 0x000fd800078e00ff */
[----:B------:R-:W-:Y:S05]  /*de40*/  WARPSYNC.COLLECTIVE R0, `(.L_x_1129) ;  /* 0x0000000000087348 */ /* 0x000fea0003c00000 */
[----:B------:R-:W-:Y:S01]  /*de50*/  VOTE.ANY R0, PT, P0 ;  /* 0x0000000000007806 */ /* 0x000fe200000e0100 */
[----:B------:R-:W-:Y:S06]  /*de60*/  ENDCOLLECTIVE ;  /* 0x000000000000791b */ /* 0x000fec0003800000 */
.L_x_1129:
[----:B------:R-:W-:Y:S05]  /*de70*/  BSYNC B1 ;  /* 0x0000000000017941 */ /* 0x000fea0003800000 */
.L_x_1128:
        /* <DEDUP_REMOVED lines=10> */
.L_x_1130:
        /* <DEDUP_REMOVED lines=10> */
.L_x_1131:
        /* <DEDUP_REMOVED lines=10> */
.L_x_1132:
        /* <DEDUP_REMOVED lines=9> */
.L_x_1133:
[----:B------:R-:W-:Y:S01]  /*e0f0*/  IMAD.MOV.U32 R6, RZ, RZ, 0x10 ;  /* 0x00000010ff067424 */ /* 0x000fe200078e00ff */
[----:B------:R-:W-:-:S05]  /*e100*/  SEL R13, R8, RZ, !P1 ;  /* 0x000000ff080d7207 */ /* 0x000fca0004800000 */
[----:B------:R-:W-:-:S04]  /*e110*/  IMAD.IADD R13, R76, 0x1, R13 ;  /* 0x000000014c0d7824 */ /* 0x000fc800078e020d */
[----:B------:R-:W-:-:S07]  /*e120*/  IMAD.MOV.U32 R5, RZ, RZ, R13 ;  /* 0x000000ffff057224 */ /* 0x000fce00078e000d */
[----:B------:R-:W-:Y:S05]  /*e130*/  WARPSYNC.COLLECTIVE R0, `(.L_x_1134) ;  /* 0x0000000000087348 */ /* 0x000fea0003c00000 */
[----:B------:R0:W1:Y:S02]  /*e140*/  SHFL.DOWN P0, R8, R5, R6, R7 ;  /* 0x0800000605087389 */ /* 0x0000640000000007 */
[----:B01----:R-:W-:Y:S05]  /*e150*/  ENDCOLLECTIVE ;  /* 0x000000000000791b */ /* 0x003fea0003800000 */
.L_x_1134:
[----:B------:R-:W-:-:S04]  /*e160*/  ISETP.GT.AND P0, PT, R14, R7, PT ;  /* 0x000000070e00720c */ /* 0x000fc80003f04270 */
[----:B------:R-:W-:Y:S02]  /*e170*/  SEL R8, R8, RZ, !P0 ;  /* 0x000000ff08087207 */ /* 0x000fe40004000000 */
[----:B------:R-:W-:Y:S02]  /*e180*/  ISETP.NE.AND P0, PT, R4, 0x65, PT ;  /* 0x000000650400780c */ /* 0x000fe40003f05270 */
[----:B------:R-:W-:-:S11]  /*e190*/  IADD3 R12, PT, PT, R13, R8, R12 ;  /* 0x000000080d0c7210 */ /* 0x000fd60007ffe00c */
[----:B------:R-:W-:Y:S05]  /*e1a0*/  WARPSYNC.COLLECTIVE R0, `(.L_x_1135) ;  /* 0x0000000000087348 */ /* 0x000fea0003c00000 */
[----:B------:R-:W-:Y:S01]  /*e1b0*/  VOTE.ALL P0, P0 ;  /* 0x0000000000ff7806 */ /* 0x000fe20000000000 */
[----:B------:R-:W-:-:S12]  /*e1c0*/  ENDCOLLECTIVE ;  /* 0x000000000000791b */ /* 0x000fd80003800000 */
.L_x_1135:
[----:B------:R-:W-:Y:S05]  /*e1d0*/  BRA `(.L_x_1136) ;  /* 0xffffff5800a47947 */ /* 0x000fea000383ffff */
.L_x_1032:
[----:B------:R-:W-:Y:S01]  /*e1e0*/  BSSY B0, `(.L_x_1137) ;  /* 0x0000006000007945 */ /* 0x000fe20003800000 */
[----:B------:R-:W-:Y:S01]  /*e1f0*/  PLOP3.LUT P0, PT, P0, PT, PT, 0x8, 0x80 ;  /* 0x000000000080781c */ /* 0x000fe2000070e170 */
[----:B--2---:R-:W-:-:S12]  /*e200*/  IMAD.MOV.U32 R0, RZ, RZ, -0x1 ;  /* 0xffffffffff007424 */ /* 0x004fd800078e00ff */
[----:B------:R-:W-:Y:S05]  /*e210*/  WARPSYNC.COLLECTIVE R0, `(.L_x_1138) ;  /* 0x0000000000087348 */ /* 0x000fea0003c00000 */
[----:B------:R-:W-:Y:S01]  /*e220*/  VOTE.ANY P0, P0 ;  /* 0x0000000000ff7806 */ /* 0x000fe20000000100 */
[----:B------:R-:W-:-:S12]  /*e230*/  ENDCOLLECTIVE ;  /* 0x000000000000791b */ /* 0x000fd80003800000 */
.L_x_1138:
[----:B------:R-:W-:Y:S05]  /*e240*/  BSYNC B0 ;  /* 0x0000000000007941 */ /* 0x000fea0003800000 */
.L_x_1137:
[----:B------:R-:W-:Y:S05]  /*e250*/  BRA `(.L_x_1139) ;  /* 0xffffffbc006c7947 */ /* 0x000fea000383ffff */
.L_x_1036:
[----:B------:R-:W-:Y:S01]  /*e260*/  BSSY B0, `(.L_x_1140) ;  /* 0x0000006000007945 */ /* 0x000fe20003800000 */
[----:B------:R-:W-:Y:S01]  /*e270*/  PLOP3.LUT P0, PT, P0, PT, PT, 0x8, 0x80 ;  /* 0x000000000080781c */ /* 0x000fe2000070e170 */
[----:B--2---:R-:W-:-:S12]  /*e280*/  IMAD.MOV.U32 R0, RZ, RZ, -0x1 ;  /* 0xffffffffff007424 */ /* 0x004fd800078e00ff */
[----:B------:R-:W-:Y:S05]  /*e290*/  WARPSYNC.COLLECTIVE R0, `(.L_x_1141) ;  /* 0x0000000000087348 */ /* 0x000fea0003c00000 */
[----:B------:R-:W-:Y:S01]  /*e2a0*/  VOTE.ANY P0, P0 ;  /* 0x0000000000ff7806 */ /* 0x000fe20000000100 */
[----:B------:R-:W-:-:S12]  /*e2b0*/  ENDCOLLECTIVE ;  /* 0x000000000000791b */ /* 0x000fd80003800000 */
.L_x_1141:
[----:B------:R-:W-:Y:S05]  /*e2c0*/  BSYNC B0 ;  /* 0x0000000000007941 */ /* 0x000fea0003800000 */
.L_x_1140:
[----:B------:R-:W-:Y:S05]  /*e2d0*/  BRA `(.L_x_1142) ;  /* 0xffffffbc00807947 */ /* 0x000fea000383ffff */
.L_x_1038:
[----:B------:R-:W0:Y:S01]  /*e2e0*/  S2R R11, SR_GEMASK ;  /* 0x00000000000b7919 */ /* 0x000e220000003c00 */
[----:B------:R-:W-:Y:S01]  /*e2f0*/  BSSY B0, `(.L_x_1143) ;  /* 0x0000006000007945 */ /* 0x000fe20003800000 */
[----:B------:R-:W-:Y:S01]  /*e300*/  PLOP3.LUT P0, PT, P0, PT, PT, 0x8, 0x80 ;  /* 0x000000000080781c */ /* 0x000fe2000070e170 */
[----:B--2---:R-:W-:-:S12]  /*e310*/  IMAD.MOV.U32 R0, RZ, RZ, -0x1 ;  /* 0xffffffffff007424 */ /* 0x004fd800078e00ff */
[----:B0-----:R-:W-:Y:S05]  /*e320*/  WARPSYNC.COLLECTIVE R0, `(.L_x_1144) ;  /* 0x0000000000087348 */ /* 0x001fea0003c00000 */
[----:B------:R-:W-:Y:S01]  /*e330*/  VOTE.ANY R0, PT, P0 ;  /* 0x0000000000007806 */ /* 0x000fe200000e0100 */
[----:B0-----:R-:W-:Y:S06]  /*e340*/  ENDCOLLECTIVE ;  /* 0x000000000000791b */ /* 0x001fec0003800000 */
.L_x_1144:
[----:B------:R-:W-:Y:S05]  /*e350*/  BSYNC B0 ;  /* 0x0000000000007941 */ /* 0x000fea0003800000 */
.L_x_1143:
        /* <DEDUP_REMOVED lines=10> */
.L_x_1145:
        /* <DEDUP_REMOVED lines=10> */
.L_x_1146:
        /* <DEDUP_REMOVED lines=10> */
.L_x_1147:
        /* <DEDUP_REMOVED lines=9> */
.L_x_1148:
[----:B------:R-:W-:Y:S01]  /*e5d0*/  IMAD.MOV.U32 R6, RZ, RZ, 0x10 ;  /* 0x00000010ff067424 */ /* 0x000fe200078e00ff */
[----:B------:R-:W-:-:S05]  /*e5e0*/  SEL R13, R8, RZ, !P1 ;  /* 0x000000ff080d7207 */ /* 0x000fca0004800000 */
[----:B------:R-:W-:-:S04]  /*e5f0*/  IMAD.IADD R76, R74, 0x1, R13 ;  /* 0x000000014a4c7824 */ /* 0x000fc800078e020d */
[----:B------:R-:W-:-:S07]  /*e600*/  IMAD.MOV.U32 R5, RZ, RZ, R76 ;  /* 0x000000ffff057224 */ /* 0x000fce00078e004c */
[----:B------:R-:W-:Y:S05]  /*e610*/  WARPSYNC.COLLECTIVE R0, `(.L_x_1149) ;  /* 0x0000000000087348 */ /* 0x000fea0003c00000 */
[----:B------:R0:W1:Y:S02]  /*e620*/  SHFL.DOWN P0, R8, R5, R6, R7 ;  /* 0x0800000605087389 */ /* 0x0000640000000007 */
[----:B01----:R-:W-:Y:S05]  /*e630*/  ENDCOLLECTIVE ;  /* 0x000000000000791b */ /* 0x003fea0003800000 */
.L_x_1149:
        /* <DEDUP_REMOVED lines=14> */
.L_x_1150:
[----:B------:R-:W-:Y:S05]  /*e720*/  BRA `(.L_x_1151) ;  /* 0xffffffbc00187947 */ /* 0x000fea000383ffff */
.L_x_1040:
[----:B------:R-:W-:Y:S01]  /*e730*/  BSSY B0, `(.L_x_1152) ;  /* 0x0000006000007945 */ /* 0x000fe20003800000 */
[----:B------:R-:W-:Y:S01]  /*e740*/  PLOP3.LUT P0, PT, P0, PT, PT, 0x8, 0x80 ;  /* 0x000000000080781c */ /* 0x000fe2000070e170 */
[----:B------:R-:W-:-:S12]  /*e750*/  IMAD.MOV.U32 R0, RZ, RZ, -0x1 ;  /* 0xffffffffff007424 */ /* 0x000fd800078e00ff */
[----:B------:R-:W-:Y:S05]  /*e760*/  WARPSYNC.COLLECTIVE R0, `(.L_x_1153) ;  /* 0x0000000000087348 */ /* 0x000fea0003c00000 */
[----:B------:R-:W-:Y:S01]  /*e770*/  VOTE.ANY P0, P0 ;  /* 0x0000000000ff7806 */ /* 0x000fe20000000100 */
[----:B------:R-:W-:-:S12]  /*e780*/  ENDCOLLECTIVE ;  /* 0x000000000000791b */ /* 0x000fd80003800000 */
.L_x_1153:
[----:B------:R-:W-:Y:S05]  /*e790*/  BSYNC B0 ;  /* 0x0000000000007941 */ /* 0x000fea0003800000 */
.L_x_1152:
[----:B------:R-:W-:Y:S05]  /*e7a0*/  BRA `(.L_x_1154) ;  /* 0xffffffbc00247947 */ /* 0x000fea000383ffff */
.L_x_1044:
[----:B------:R-:W-:Y:S01]  /*e7b0*/  BSSY B0, `(.L_x_1155) ;  /* 0x0000006000007945 */ /* 0x000fe20003800000 */
[----:B------:R-:W-:Y:S01]  /*e7c0*/  PLOP3.LUT P0, PT, P0, PT, PT, 0x8, 0x80 ;  /* 0x000000000080781c */ /* 0x000fe2000070e170 */
[----:B------:R-:W-:-:S12]  /*e7d0*/  IMAD.MOV.U32 R0, RZ, RZ, -0x1 ;  /* 0xffffffffff007424 */ /* 0x000fd800078e00ff */
[----:B------:R-:W-:Y:S05]  /*e7e0*/  WARPSYNC.COLLECTIVE R0, `(.L_x_1156) ;  /* 0x0000000000087348 */ /* 0x000fea0003c00000 */
[----:B------:R-:W-:Y:S01]  /*e7f0*/  VOTE.ANY P0, P0 ;  /* 0x0000000000ff7806 */ /* 0x000fe20000000100 */
[----:B------:R-:W-:-:S12]  /*e800*/  ENDCOLLECTIVE ;  /* 0x000000000000791b */ /* 0x000fd80003800000 */
.L_x_1156:
[----:B------:R-:W-:Y:S05]  /*e810*/  BSYNC B0 ;  /* 0x0000000000007941 */ /* 0x000fea0003800000 */
.L_x_1155:
[----:B------:R-:W-:Y:S05]  /*e820*/  BRA `(.L_x_1157) ;  /* 0xffffffbc003c7947 */ /* 0x000fea000383ffff */
.L_x_1046:
[----:B------:R-:W-:Y:S01]  /*e830*/  BSSY B0, `(.L_x_1158) ;  /* 0x0000006000007945 */ /* 0x000fe20003800000 */
[----:B------:R-:W-:Y:S01]  /*e840*/  PLOP3.LUT P0, PT, P0, PT, PT, 0x8, 0x80 ;  /* 0x000000000080781c */ /* 0x000fe2000070e170 */
[----:B------:R-:W-:-:S12]  /*e850*/  IMAD.MOV.U32 R0, RZ, RZ, -0x1 ;  /* 0xffffffffff007424 */ /* 0x000fd800078e00ff */
[----:B------:R-:W-:Y:S05]  /*e860*/  WARPSYNC.COLLECTIVE R0, `(.L_x_1159) ;  /* 0x0000000000087348 */ /* 0x000fea0003c00000 */
[----:B------:R-:W-:Y:S01]  /*e870*/  VOTE.ANY R0, PT, P0 ;  /* 0x0000000000007806 */ /* 0x000fe200000e0100 */
[----:B------:R-:W-:Y:S06]  /*e880*/  ENDCOLLECTIVE ;  /* 0x000000000000791b */ /* 0x000fec0003800000 */
.L_x_1159:
[----:B------:R-:W-:Y:S05]  /*e890*/  BSYNC B0 ;  /* 0x0000000000007941 */ /* 0x000fea0003800000 */
.L_x_1158:
        /* <DEDUP_REMOVED lines=10> */
.L_x_1160:
        /* <DEDUP_REMOVED lines=10> */
.L_x_1161:
        /* <DEDUP_REMOVED lines=10> */
.L_x_1162:
        /* <DEDUP_REMOVED lines=9> */
.L_x_1163:
[----:B------:R-:W-:Y:S01]  /*eb10*/  IMAD.MOV.U32 R6, RZ, RZ, 0x10 ;  /* 0x00000010ff067424 */ /* 0x000fe200078e00ff */
[----:B------:R-:W-:-:S05]  /*eb20*/  SEL R13, R8, RZ, !P1 ;  /* 0x000000ff080d7207 */ /* 0x000fca0004800000 */
[----:B------:R-:W-:-:S04]  /*eb30*/  IMAD.IADD R13, R76, 0x1, R13 ;  /* 0x000000014c0d7824 */ /* 0x000fc800078e020d */
[----:B------:R-:W-:-:S07]  /*eb40*/  IMAD.MOV.U32 R5, RZ, RZ, R13 ;  /* 0x000000ffff057224 */ /* 0x000fce00078e000d */
[----:B------:R-:W-:Y:S05]  /*eb50*/  WARPSYNC.COLLECTIVE R0, `(.L_x_1164) ;  /* 0x0000000000087348 */ /* 0x000fea0003c00000 */
[----:B------:R0:W1:Y:S02]  /*eb60*/  SHFL.DOWN P0, R8, R5, R6, R7 ;  /* 0x0800000605087389 */ /* 0x0000640000000007 */
[----:B01----:R-:W-:Y:S05]  /*eb70*/  ENDCOLLECTIVE ;  /* 0x000000000000791b */ /* 0x003fea0003800000 */
.L_x_1164:
[----:B------:R-:W-:-:S04]  /*eb80*/  ISETP.GT.AND P0, PT, R14, R7, PT ;  /* 0x000000070e00720c */ /* 0x000fc80003f04270 */
[----:B------:R-:W-:Y:S02]  /*eb90*/  SEL R8, R8, RZ, !P0 ;  /* 0x000000ff08087207 */ /* 0x000fe40004000000 */
[----:B------:R-:W-:Y:S02]  /*eba0*/  ISETP.NE.AND P0, PT, R4, 0x65, PT ;  /* 0x000000650400780c */ /* 0x000fe40003f05270 */
[----:B------:R-:W-:-:S11]  /*ebb0*/  IADD3 R12, PT, PT, R13, R8, R12 ;  /* 0x000000080d0c7210 */ /* 0x000fd60007ffe00c */
[----:B------:R-:W-:Y:S05]  /*ebc0*/  WARPSYNC.COLLECTIVE R0, `(.L_x_1165) ;  /* 0x0000000000087348 */ /* 0x000fea0003c00000 */
[----:B------:R-:W-:Y:S01]  /*ebd0*/  VOTE.ALL P0, P0 ;  /* 0x0000000000ff7806 */ /* 0x000fe20000000000 */
[----:B------:R-:W-:-:S12]  /*ebe0*/  ENDCOLLECTIVE ;  /* 0x000000000000791b */ /* 0x000fd80003800000 */
.L_x_1165:
[----:B------:R-:W-:Y:S05]  /*ebf0*/  BRA `(.L_x_1166) ;  /* 0xffffffb800d87947 */ /* 0x000fea000383ffff */
.L_x_1167:
        /* <DEDUP_REMOVED lines=16> */
.L_x_1200:


//--------------------- .text._ZN6thrust24THRUST_300001_SM_1000_NS8cuda_cub4core6detail13_kernel_agentINS1_16__set_operations14PartitionAgentINS0_6detail15normal_iteratorINS0_10device_ptrIiEEEESB_iN4cuda3std3__44lessIiEEEEJSB_SB_iiiPNSE_4pairIiiEESG_iEEEvDpT0_ --------------------------
	.section	.text._ZN6thrust24THRUST_300001_SM_1000_NS8cuda_cub4core6detail13_kernel_agentINS1_16__set_operations14PartitionAgentINS0_6detail15normal_iteratorINS0_10device_ptrIiEEEESB_iN4cuda3std3__44lessIiEEEEJSB_SB_iiiPNSE_4pairIiiEESG_iEEEvDpT0_,"ax",@progbits
	.align	128
        .global         _ZN6thrust24THRUST_300001_SM_1000_NS8cuda_cub4core6detail13_kernel_agentINS1_16__set_operations14PartitionAgentINS0_6detail15normal_iteratorINS0_10device_ptrIiEEEESB_iN4cuda3std3__44lessIiEEEEJSB_SB_iiiPNSE_4pairIiiEESG_iEEEvDpT0_
        .type           _ZN6thrust24THRUST_300001_SM_1000_NS8cuda_cub4core6detail13_kernel_agentINS1_16__set_operations14PartitionAgentINS0_6detail15normal_iteratorINS0_10device_ptrIiEEEESB_iN4cuda3std3__44lessIiEEEEJSB_SB_iiiPNSE_4pairIiiEESG_iEEEvDpT0_,@function
        .size           _ZN6thrust24THRUST_300001_SM_1000_NS8cuda_cub4core6detail13_kernel_agentINS1_16__set_operations14PartitionAgentINS0_6detail15normal_iteratorINS0_10device_ptrIiEEEESB_iN4cuda3std3__44lessIiEEEEJSB_SB_iiiPNSE_4pairIiiEESG_iEEEvDpT0_,(.L_x_1201 - _ZN6thrust24THRUST_300001_SM_1000_NS8cuda_cub4core6detail13_kernel_agentINS1_16__set_operations14PartitionAgentINS0_6detail15normal_iteratorINS0_10device_ptrIiEEEESB_iN4cuda3std3__44lessIiEEEEJSB_SB_iiiPNSE_4pairIiiEESG_iEEEvDpT0_)
        .other          _ZN6thrust24THRUST_300001_SM_1000_NS8cuda_cub4core6detail13_kernel_agentINS1_16__set_operations14PartitionAgentINS0_6detail15normal_iteratorINS0_10device_ptrIiEEEESB_iN4cuda3std3__44lessIiEEEEJSB_SB_iiiPNSE_4pairIiiEESG_iEEEvDpT0_,@"STO_CUDA_ENTRY STV_DEFAULT"
_ZN6thrust24THRUST_300001_SM_1000_NS8cuda_cub4core6detail13_kernel_agentINS1_16__set_operations14PartitionAgentINS0_6detail15normal_iteratorINS0_10device_ptrIiEEEESB_iN4cuda3std3__44lessIiEEEEJSB_SB_iiiPNSE_4pairIiiEESG_iEEEvDpT0_:
.text._ZN6thrust24THRUST_300001_SM_1000_NS8cuda_cub4core6detail13_kernel_agentINS1_16__set_operations14PartitionAgentINS0_6detail15normal_iteratorINS0_10device_ptrIiEEEESB_iN4cuda3std3__44lessIiEEEEJSB_SB_iiiPNSE_4pairIiiEESG_iEEEvDpT0_:
        /* <DEDUP_REMOVED lines=20> */
.L_x_1170:
        /* <DEDUP_REMOVED lines=13> */
.L_x_1169:
[----:B------:R-:W-:Y:S05]  /*0210*/  BSYNC.RECONVERGENT B0 ;  /* 0x0000000000007941 */ /* 0x000fea0003800200 */
.L_x_1168:
        /* <DEDUP_REMOVED lines=38> */
.L_x_1177:
[----:B------:R-:W-:Y:S05]  /*0480*/  BSYNC.RECONVERGENT B3 ;  /* 0x0000000000037941 */ /* 0x000fea0003800200 */
.L_x_1176:
        /* <DEDUP_REMOVED lines=25> */
.L_x_1175:
[----:B------:R-:W0:Y:S01]  /*0620*/  LDC.64 R10, c[0x0][0x380] ;  /* 0x0000e000ff0a7b82 */ /* 0x000e220000000a00 */
[----:B------:R-:W-:-:S13]  /*0630*/  ISETP.GE.U32.AND P0, PT, R14, R13, PT ;  /* 0x0000000d0e00720c */ /* 0x000fda0003f06070 */
[----:B------:R-:W-:Y:S05]  /*0640*/  @P0 BREAK.RELIABLE B2 ;  /* 0x0000000000020942 */ /* 0x000fea0003800100 */
[----:B------:R-:W-:Y:S05]  /*0650*/  @P0 BRA `(.L_x_1178) ;  /* 0x00000000002c0947 */ /* 0x000fea0003800000 */
[----:B------:R-:W-:Y:S05]  /*0660*/  BSYNC.RELIABLE B2 ;  /* 0x0000000000027941 */ /* 0x000fea0003800100 */
.L_x_1174:
        /* <DEDUP_REMOVED lines=10> */
.L_x_1178:
[----:B------:R-:W-:Y:S05]  /*0710*/  BSYNC.RECONVERGENT B1 ;  /* 0x0000000000017941 */ /* 0x000fea0003800200 */
.L_x_1173:
        /* <DEDUP_REMOVED lines=16> */
.L_x_1180:
[----:B------:R-:W-:Y:S05]  /*0820*/  BSYNC.RECONVERGENT B1 ;  /* 0x0000000000017941 */ /* 0x000fea0003800200 */
.L_x_1179:
        /* <DEDUP_REMOVED lines=30> */
.L_x_1183:
        /* <DEDUP_REMOVED lines=15> */
.L_x_1184:
[----:B------:R-:W-:-:S13]  /*0b00*/  ISETP.GE.AND P0, PT, R10, R11, PT ;  /* 0x0000000b0a00720c */ /* 0x000fda0003f06270 */
[----:B------:R-:W-:Y:S05]  /*0b10*/  @P0 BREAK.RELIABLE B2 ;  /* 0x0000000000020942 */ /* 0x000fea0003800100 */
[----:B------:R-:W-:Y:S05]  /*0b20*/  @P0 BRA `(.L_x_1185) ;  /* 0x00000000002c0947 */ /* 0x000fea0003800000 */
[----:B------:R-:W-:Y:S05]  /*0b30*/  BSYNC.RELIABLE B2 ;  /* 0x0000000000027941 */ /* 0x000fea0003800100 */
.L_x_1182:
        /* <DEDUP_REMOVED lines=10> */
.L_x_1185:
[----:B------:R-:W-:Y:S05]  /*0be0*/  BSYNC.RECONVERGENT B1 ;  /* 0x0000000000017941 */ /* 0x000fea0003800200 */
.L_x_1181:
        /* <DEDUP_REMOVED lines=13> */
.L_x_1188:
        /* <DEDUP_REMOVED lines=9> */
.L_x_1187:
[----:B------:R-:W-:Y:S05]  /*0d50*/  BSYNC.RECONVERGENT B1 ;  /* 0x0000000000017941 */ /* 0x000fea0003800200 */
.L_x_1186:
        /* <DEDUP_REMOVED lines=8> */
.L_x_1172:
[----:B------:R-:W-:Y:S05]  /*0de0*/  BSYNC.RECONVERGENT B0 ;  /* 0x0000000000007941 */ /* 0x000fea0003800200 */
.L_x_1171:
[----:B------:R-:W-:Y:S05]  /*0df0*/  WARPSYNC.ALL ;  /* 0x0000000000007948 */ /* 0x000fea0003800000 */
[----:B------:R-:W0:Y:S01]  /*0e00*/  LDC.64 R2, c[0x0][0x3a0] ;  /* 0x0000e800ff027b82 */ /* 0x000e220000000a00 */
[----:B------:R-:W-:Y:S01]  /*0e10*/  IADD3 R5, PT, PT, R4, R8, -R9 ;  /* 0x0000000804057210 */ /* 0x000fe20007ffe809 */
[----:B0-----:R-:W-:-:S05]  /*0e20*/  IMAD.WIDE R2, R0, 0x8, R2 ;  /* 0x0000000800027825 */ /* 0x001fca00078e0202 */
[----:B------:R-:W-:Y:S04]  /*0e30*/  STG.E desc[UR4][R2.64], R9 ;  /* 0x0000000902007986 */ /* 0x000fe8000c101904 */
[----:B------:R-:W-:Y:S01]  /*0e40*/  STG.E desc[UR4][R2.64+0x4], R5 ;  /* 0x0000040502007986 */ /* 0x000fe2000c101904 */
[----:B------:R-:W-:Y:S05]  /*0e50*/  EXIT ;  /* 0x000000000000794d */ /* 0x000fea0003800000 */
.L_x_1189:
        /* <DEDUP_REMOVED lines=10> */
.L_x_1201:


//--------------------- .text._ZN6thrust24THRUST_300001_SM_1000_NS8cuda_cub4core6detail13_kernel_agentINS1_16__set_operations9InitAgentIN3cub18CUB_300001_SM_100013ScanTileStateIiLb1EEEiEEJSA_iEEEvDpT0_ --------------------------
	.section	.text._ZN6thrust24THRUST_300001_SM_1000_NS8cuda_cub4core6detail13_kernel_agentINS1_16__set_operations9InitAgentIN3cub18CUB_300001_SM_100013ScanTileStateIiLb1EEEiEEJSA_iEEEvDpT0_,"ax",@progbits
	.align	128
        .global         _ZN6thrust24THRUST_300001_SM_1000_NS8cuda_cub4core6detail13_kernel_agentINS1_16__set_operations9InitAgentIN3cub18CUB_300001_SM_100013ScanTileStateIiLb1EEEiEEJSA_iEEEvDpT0_
        .type           _ZN6thrust24THRUST_300001_SM_1000_NS8cuda_cub4core6detail13_kernel_agentINS1_16__set_operations9InitAgentIN3cub18CUB_300001_SM_100013ScanTileStateIiLb1EEEiEEJSA_iEEEvDpT0_,@function
        .size           _ZN6thrust24THRUST_300001_SM_1000_NS8cuda_cub4core6detail13_kernel_agentINS1_16__set_operations9InitAgentIN3cub18CUB_300001_SM_100013ScanTileStateIiLb1EEEiEEJSA_iEEEvDpT0_,(.L_x_1202 - _ZN6thrust24THRUST_300001_SM_1000_NS8cuda_cub4core6detail13_kernel_agentINS1_16__set_operations9InitAgentIN3cub18CUB_300001_SM_100013ScanTileStateIiLb1EEEiEEJSA_iEEEvDpT0_)
        .other          _ZN6thrust24THRUST_300001_SM_1000_NS8cuda_cub4core6detail13_kernel_agentINS1_16__set_operations9InitAgentIN3cub18CUB_300001_SM_100013ScanTileStateIiLb1EEEiEEJSA_iEEEvDpT0_,@"STO_CUDA_ENTRY STV_DEFAULT"
_ZN6thrust24THRUST_300001_SM_1000_NS8cuda_cub4core6detail13_kernel_agentINS1_16__set_operations9InitAgentIN3cub18CUB_300001_SM_100013ScanTileStateIiLb1EEEiEEJSA_iEEEvDpT0_:
.text._ZN6thrust24THRUST_300001_SM_1000_NS8cuda_cub4core6detail13_kernel_agentINS1_16__set_operations9InitAgentIN3cub18CUB_300001_SM_100013ScanTileStateIiLb1EEEiEEJSA_iEEEvDpT0_:
[----:B------:R-:W-:Y:S01]  /*0000*/  LDC R1, c[0x0][0x37c] ;  /* 0x0000df00ff017b82 */ /* 0x000fe20000000800 */
[----:B------:R-:W0:Y:S07]  /*0010*/  S2R R0, SR_TID.X ;  /* 0x0000000000007919 */ /* 0x000e2e0000002100 */
[----:B------:R-:W1:Y:S01]  /*0020*/  S2UR UR6, SR_CTAID.X ;  /* 0x00000000000679c3 */ /* 0x000e620000002500 */
[----:B------:R-:W2:Y:S07]  /*0030*/  LDCU UR4, c[0x0][0x388] ;  /* 0x00007100ff0477ac */ /* 0x000eae0008000800 */
[----:B------:R-:W1:Y:S01]  /*0040*/  LDC R5, c[0x0][0x360] ;  /* 0x0000d800ff057b82 */ /* 0x000e620000000800 */
[----:B0-----:R-:W-:Y:S01]  /*0050*/  ISETP.GT.U32.AND P0, PT, R0, 0x1f, PT ;  /* 0x0000001f0000780c */ /* 0x001fe20003f04070 */
[----:B-1----:R-:W-:-:S03]  /*0060*/  IMAD R5, R5, UR6, R0 ;  /* 0x0000000605057c24 */ /* 0x002fc6000f8e0200 */
[----:B------:R-:W-:Y:S02]  /*0070*/  ISETP.NE.OR P0, PT, RZ, UR6, P0 ;  /* 0x00000006ff007c0c */ /* 0x000fe40008705670 */
[----:B--2---:R-:W-:Y:S01]  /*0080*/  ISETP.GE.AND P1, PT, R5, UR4, PT ;  /* 0x0000000405007c0c */ /* 0x004fe2000bf26270 */
[----:B------:R-:W0:-:S12]  /*0090*/  LDCU.64 UR4, c[0x0][0x358] ;  /* 0x00006b00ff0477ac */ /* 0x000e180008000a00 */
[----:B------:R-:W1:Y:S01]  /*00a0*/  @!P1 LDC.64 R2, c[0x0][0x380] ;  /* 0x0000e000ff029b82 */ /* 0x000e620000000a00 */
[----:B------:R-:W-:Y:S01]  /*00b0*/  @!P1 MOV R4, 0x63 ;  /* 0x0000006300049802 */ /* 0x000fe20000000f00 */
[----:B-1----:R-:W-:-:S04]  /*00c0*/  @!P1 IMAD.WIDE R2, R5, 0x8, R2 ;  /* 0x0000000805029825 */ /* 0x002fc800078e0202 */
[----:B------:R-:W-:-:S05]  /*00d0*/  HFMA2 R5, -RZ, RZ, 0, 0 ;  /* 0x00000000ff057431 */ /* 0x000fca00000001ff */
[----:B0-----:R0:W-:Y:S01]  /*00e0*/  @!P1 STG.E.64 desc[UR4][R2.64+0x100], R4 ;  /* 0x0001000402009986 */ /* 0x0011e2000c101b04 */
[----:B------:R-:W-:Y:S05]  /*00f0*/  @P0 EXIT ;  /* 0x000000000000094d */ /* 0x000fea0003800000 */
[----:B0-----:R-:W0:Y:S02]  /*0100*/  LDC.64 R2, c[0x0][0x380] ;  /* 0x0000e000ff027b82 */ /* 0x001e240000000a00 */
[----:B0-----:R-:W-:-:S05]  /*0110*/  IMAD.WIDE.U32 R2, R0, 0x8, R2 ;  /* 0x0000000800027825 */ /* 0x001fca00078e0002 */
[----:B------:R-:W-:Y:S01]  /*0120*/  STG.E.64 desc[UR4][R2.64], RZ ;  /* 0x000000ff02007986 */ /* 0x000fe2000c101b04 */
[----:B------:R-:W-:Y:S05]  /*0130*/  EXIT ;  /* 0x000000000000794d */ /* 0x000fea0003800000 */
.L_x_1190:
        /* <DEDUP_REMOVED lines=12> */
.L_x_1202:


//--------------------- .nv.shared._ZN3cub18CUB_300001_SM_10006detail8for_each13static_kernelINS2_12policy_hub_t12policy_500_tEmN6thrust24THRUST_300001_SM_1000_NS8cuda_cub20__uninitialized_fill7functorINS7_10device_ptrIiEEiEEEEvT0_T1_ --------------------------
	.section	.nv.shared._ZN3cub18CUB_300001_SM_10006detail8for_each13static_kernelINS2_12policy_hub_t12policy_500_tEmN6thrust24THRUST_300001_SM_1000_NS8cuda_cub20__uninitialized_fill7functorINS7_10device_ptrIiEEiEEEEvT0_T1_,"aw",@nobits
	.sectionflags	@""
	.align	16
	.zero		1024


//--------------------- .nv.shared.reserved.0     --------------------------
	.section	.nv.shared.reserved.0,"aw",@nobits
	.weak		__nv_reservedSMEM_offset_0_alias
	.size		__nv_reservedSMEM_offset_0_alias, 0, 64
	.other		__nv_reservedSMEM_offset_0_alias,@"STO_CUDA_RESERVED_SHARED STV_DEFAULT"
__nv_reservedSMEM_offset_0_alias:
	.zero		0
	.zero		64


//--------------------- .nv.global                --------------------------
	.section	.nv.global,"aw",@nobits
.nv.global:
	.type		_ZN34_INTERNAL_5edd4663_4_k_cu__Z4testv6thrust24THRUST_300001_SM_1000_NS12placeholders2_8E,@object
	.size		_ZN34_INTERNAL_5edd4663_4_k_cu__Z4testv6thrust24THRUST_300001_SM_1000_NS12placeholders2_8E,(_ZN34_INTERNAL_5edd4663_4_k_cu__Z4testv4cuda3std3__436_GLOBAL__N__5edd4663_4_k_cu__Z4testv6ignoreE - _ZN34_INTERNAL_5edd4663_4_k_cu__Z4testv6thrust24THRUST_300001_SM_1000_NS12placeholders2_8E)
_ZN34_INTERNAL_5edd4663_4_k_cu__Z4testv6thrust24THRUST_300001_SM_1000_NS12placeholders2_8E:
	.zero		1
	.type		_ZN34_INTERNAL_5edd4663_4_k_cu__Z4testv4cuda3std3__436_GLOBAL__N__5edd4663_4_k_cu__Z4testv6ignoreE,@object
	.size		_ZN34_INTERNAL_5edd4663_4_k_cu__Z4testv4cuda3std3__436_GLOBAL__N__5edd4663_4_k_cu__Z4testv6ignoreE,(_ZN34_INTERNAL_5edd4663_4_k_cu__Z4testv4cuda3std6ranges3__45__cpo4dataE - _ZN34_INTERNAL_5edd4663_4_k_cu__Z4testv4cuda3std3__436_GLOBAL__N__5edd4663_4_k_cu__Z4testv6ignoreE)
_ZN34_INTERNAL_5edd4663_4_k_cu__Z4testv4cuda3std3__436_GLOBAL__N__5edd4663_4_k_cu__Z4testv6ignoreE:
	.zero		1
	.type		_ZN34_INTERNAL_5edd4663_4_k_cu__Z4testv4cuda3std6ranges3__45__cpo4dataE,@object
	.size		_ZN34_INTERNAL_5edd4663_4_k_cu__Z4testv4cuda3std6ranges3__45__cpo4dataE,(_ZN34_INTERNAL_5edd4663_4_k_cu__Z4testv6thrust24THRUST_300001_SM_1000_NS6system3cpp3parE - _ZN34_INTERNAL_5edd4663_4_k_cu__Z4testv4cuda3std6ranges3__45__cpo4dataE)
_ZN34_INTERNAL_5edd4663_4_k_cu__Z4testv4cuda3std6ranges3__45__cpo4dataE:
	.zero		1
	.type		_ZN34_INTERNAL_5edd4663_4_k_cu__Z4testv6thrust24THRUST_300001_SM_1000_NS6system3cpp3parE,@object
	.size		_ZN34_INTERNAL_5edd4663_4_k_cu__Z4testv6thrust24THRUST_300001_SM_1000_NS6system3cpp3parE,(_ZN34_INTERNAL_5edd4663_4_k_cu__Z4testv4cuda3std3__45__cpo5beginE - _ZN34_INTERNAL_5edd4663_4_k_cu__Z4testv6thrust24THRUST_300001_SM_1000_NS6system3cpp3parE)
_ZN34_INTERNAL_5edd4663_4_k_cu__Z4testv6thrust24THRUST_300001_SM_1000_NS6system3cpp3parE:
	.zero		1
	.type		_ZN34_INTERNAL_5edd4663_4_k_cu__Z4testv4cuda3std3__45__cpo5beginE,@object
	.size		_ZN34_INTERNAL_5edd4663_4_k_cu__Z4testv4cuda3std3__45__cpo5beginE,(_ZN34_INTERNAL_5edd4663_4_k_cu__Z4testv4cuda3std6ranges3__45__cpo5beginE - _ZN34_INTERNAL_5edd4663_4_k_cu__Z4testv4cuda3std3__45__cpo5beginE)
_ZN34_INTERNAL_5edd4663_4_k_cu__Z4testv4cuda3std3__45__cpo5beginE:
	.zero		1
	.type		_ZN34_INTERNAL_5edd4663_4_k_cu__Z4testv4cuda3std6ranges3__45__cpo5beginE,@object
	.size		_ZN34_INTERNAL_5edd4663_4_k_cu__Z4testv4cuda3std6ranges3__45__cpo5beginE,(_ZN34_INTERNAL_5edd4663_4_k_cu__Z4testv6thrust24THRUST_300001_SM_1000_NS6deviceE - _ZN34_INTERNAL_5edd4663_4_k_cu__Z4testv4cuda3std6ranges3__45__cpo5beginE)
_ZN34_INTERNAL_5edd4663_4_k_cu__Z4testv4cuda3std6ranges3__45__cpo5beginE:
	.zero		1
	.type		_ZN34_INTERNAL_5edd4663_4_k_cu__Z4testv6thrust24THRUST_300001_SM_1000_NS6deviceE,@object
	.size		_ZN34_INTERNAL_5edd4663_4_k_cu__Z4testv6thrust24THRUST_300001_SM_1000_NS6deviceE,(_ZN34_INTERNAL_5edd4663_4_k_cu__Z4testv4cuda3std3__47nulloptE - _ZN34_INTERNAL_5edd4663_4_k_cu__Z4testv6thrust24THRUST_300001_SM_1000_NS6deviceE)
_ZN34_INTERNAL_5edd4663_4_k_cu__Z4testv6thrust24THRUST_300001_SM_1000_NS6deviceE:
	.zero		1
	.type		_ZN34_INTERNAL_5edd4663_4_k_cu__Z4testv4cuda3std3__47nulloptE,@object
	.size		_ZN34_INTERNAL_5edd4663_4_k_cu__Z4testv4cuda3std3__47nulloptE,(_ZN34_INTERNAL_5edd4663_4_k_cu__Z4testv4cuda3std6ranges3__45__cpo8distanceE - _ZN34_INTERNAL_5edd4663_4_k_cu__Z4testv4cuda3std3__47nulloptE)
_ZN34_INTERNAL_5edd4663_4_k_cu__Z4testv4cuda3std3__47nulloptE:
	.zero		1
	.type		_ZN34_INTERNAL_5edd4663_4_k_cu__Z4testv4cuda3std6ranges3__45__cpo8distanceE,@object
	.size		_ZN34_INTERNAL_5edd4663_4_k_cu__Z4testv4cuda3std6ranges3__45__cpo8distanceE,(_ZN34_INTERNAL_5edd4663_4_k_cu__Z4testv6thrust24THRUST_300001_SM_1000_NS12placeholders2_4E - _ZN34_INTERNAL_5edd4663_4_k_cu__Z4testv4cuda3std6ranges3__45__cpo8distanceE)
_ZN34_INTERNAL_5edd4663_4_k_cu__Z4testv4cuda3std6ranges3__45__cpo8distanceE:
	.zero		1
	.type		_ZN34_INTERNAL_5edd4663_4_k_cu__Z4testv6thrust24THRUST_300001_SM_1000_NS12placeholders2_4E,@object
	.size		_ZN34_INTERNAL_5edd4663_4_k_cu__Z4testv6thrust24THRUST_300001_SM_1000_NS12placeholders2_4E,(_ZN34_INTERNAL_5edd4663_4_k_cu__Z4testv4cuda3std3__45__cpo6rbeginE - _ZN34_INTERNAL_5edd4663_4_k_cu__Z4testv6thrust24THRUST_300001_SM_1000_NS12placeholders2_4E)
_ZN34_INTERNAL_5edd4663_4_k_cu__Z4testv6thrust24THRUST_300001_SM_1000_NS12placeholders2_4E:
	.zero		1
	.type		_ZN34_INTERNAL_5edd4663_4_k_cu__Z4testv4cuda3std3__45__cpo6rbeginE,@object
	.size		_ZN34_INTERNAL_5edd4663_4_k_cu__Z4testv4cuda3std3__45__cpo6rbeginE,(_ZN34_INTERNAL_5edd4663_4_k_cu__Z4testv4cuda3std6ranges3__45__cpo7advanceE - _ZN34_INTERNAL_5edd4663_4_k_cu__Z4testv4cuda3std3__45__cpo6rbeginE)
_ZN34_INTERNAL_5edd4663_4_k_cu__Z4testv4cuda3std3__45__cpo6rbeginE:
	.zero		1
	.type		_ZN34_INTERNAL_5edd4663_4_k_cu__Z4testv4cuda3std6ranges3__45__cpo7advanceE,@object
	.size		_ZN34_INTERNAL_5edd4663_4_k_cu__Z4testv4cuda3std6ranges3__45__cpo7advanceE,(_ZN34_INTERNAL_5edd4663_4_k_cu__Z4testv6thrust24THRUST_300001_SM_1000_NS12placeholders3_10E - _ZN34_INTERNAL_5edd4663_4_k_cu__Z4testv4cuda3std6ranges3__45__cpo7advanceE)
_ZN34_INTERNAL_5edd4663_4_k_cu__Z4testv4cuda3std6ranges3__45__cpo7advanceE:
	.zero		1
	.type		_ZN34_INTERNAL_5edd4663_4_k_cu__Z4testv6thrust24THRUST_300001_SM_1000_NS12placeholders3_10E,@object
	.size		_ZN34_INTERNAL_5edd4663_4_k_cu__Z4testv6thrust24THRUST_300001_SM_1000_NS12placeholders3_10E,(_ZN34_INTERNAL_5edd4663_4_k_cu__Z4testv4cuda3std3__48in_placeE - _ZN34_INTERNAL_5edd4663_4_k_cu__Z4testv6thrust24THRUST_300001_SM_1000_NS12placeholders3_10E)
_ZN34_INTERNAL_5edd4663_4_k_cu__Z4testv6thrust24THRUST_300001_SM_1000_NS12placeholders3_10E:
	.zero		1
	.type		_ZN34_INTERNAL_5edd4663_4_k_cu__Z4testv4cuda3std3__48in_placeE,@object
	.size		_ZN34_INTERNAL_5edd4663_4_k_cu__Z4testv4cuda3std3__48in_placeE,(_ZN34_INTERNAL_5edd4663_4_k_cu__Z4testv4cuda3std6ranges3__45__cpo4sizeE - _ZN34_INTERNAL_5edd4663_4_k_cu__Z4testv4cuda3std3__48in_placeE)
_ZN34_INTERNAL_5edd4663_4_k_cu__Z4testv4cuda3std3__48in_placeE:
	.zero		1
	.type		_ZN34_INTERNAL_5edd4663_4_k_cu__Z4testv4cuda3std6ranges3__45__cpo4sizeE,@object
	.size		_ZN34_INTERNAL_5edd4663_4_k_cu__Z4testv4cuda3std6ranges3__45__cpo4sizeE,(_ZN34_INTERNAL_5edd4663_4_k_cu__Z4testv6thrust24THRUST_300001_SM_1000_NS12placeholders2_2E - _ZN34_INTERNAL_5edd4663_4_k_cu__Z4testv4cuda3std6ranges3__45__cpo4sizeE)
_ZN34_INTERNAL_5edd4663_4_k_cu__Z4testv4cuda3std6ranges3__45__cpo4sizeE:
	.zero		1
	.type		_ZN34_INTERNAL_5edd4663_4_k_cu__Z4testv6thrust24THRUST_300001_SM_1000_NS12placeholders2_2E,@object
	.size		_ZN34_INTERNAL_5edd4663_4_k_cu__Z4testv6thrust24THRUST_300001_SM_1000_NS12placeholders2_2E,(_ZN34_INTERNAL_5edd4663_4_k_cu__Z4testv4cuda3std3__45__cpo6cbeginE - _ZN34_INTERNAL_5edd4663_4_k_cu__Z4testv6thrust24THRUST_300001_SM_1000_NS12placeholders2_2E)
_ZN34_INTERNAL_5edd4663_4_k_cu__Z4testv6thrust24THRUST_300001_SM_1000_NS12placeholders2_2E:
	.zero		1
	.type		_ZN34_INTERNAL_5edd4663_4_k_cu__Z4testv4cuda3std3__45__cpo6cbeginE,@object
	.size		_ZN34_INTERNAL_5edd4663_4_k_cu__Z4testv4cuda3std3__45__cpo6cbeginE,(_ZN34_INTERNAL_5edd4663_4_k_cu__Z4testv4cuda3std6ranges3__45__cpo6cbeginE - _ZN34_INTERNAL_5edd4663_4_k_cu__Z4testv4cuda3std3__45__cpo6cbeginE)
_ZN34_INTERNAL_5edd4663_4_k_cu__Z4testv4cuda3std3__45__cpo6cbeginE:
	.zero		1
	.type		_ZN34_INTERNAL_5edd4663_4_k_cu__Z4testv4cuda3std6ranges3__45__cpo6cbeginE,@object
	.size		_ZN34_INTERNAL_5edd4663_4_k_cu__Z4testv4cuda3std6ranges3__45__cpo6cbeginE,(_ZN34_INTERNAL_5edd4663_4_k_cu__Z4testv6thrust24THRUST_300001_SM_1000_NS12placeholders2_6E - _ZN34_INTERNAL_5edd4663_4_k_cu__Z4testv4cuda3std6ranges3__45__cpo6cbeginE)
_ZN34_INTERNAL_5edd4663_4_k_cu__Z4testv4cuda3std6ranges3__45__cpo6cbeginE:
	.zero		1
	.type		_ZN34_INTERNAL_5edd4663_4_k_cu__Z4testv6thrust24THRUST_300001_SM_1000_NS12placeholders2_6E,@object
	.size		_ZN34_INTERNAL_5edd4663_4_k_cu__Z4testv6thrust24THRUST_300001_SM_1000_NS12placeholders2_6E,(_ZN34_INTERNAL_5edd4663_4_k_cu__Z4testv4cuda3std3__45__cpo7crbeginE - _ZN34_INTERNAL_5edd4663_4_k_cu__Z4testv6thrust24THRUST_300001_SM_1000_NS12placeholders2_6E)
_ZN34_INTERNAL_5edd4663_4_k_cu__Z4testv6thrust24THRUST_300001_SM_1000_NS12placeholders2_6E:
	.zero		1
	.type		_ZN34_INTERNAL_5edd4663_4_k_cu__Z4testv4cuda3std3__45__cpo7crbeginE,@object
	.size		_ZN34_INTERNAL_5edd4663_4_k_cu__Z4testv4cuda3std3__45__cpo7crbeginE,(_ZN34_INTERNAL_5edd4663_4_k_cu__Z4testv4cuda3std6ranges3__45__cpo4nextE - _ZN34_INTERNAL_5edd4663_4_k_cu__Z4testv4cuda3std3__45__cpo7crbeginE)
_ZN34_INTERNAL_5edd4663_4_k_cu__Z4testv4cuda3std3__45__cpo7crbeginE:
	.zero		1
	.type		_ZN34_INTERNAL_5edd4663_4_k_cu__Z4testv4cuda3std6ranges3__45__cpo4nextE,@object
	.size		_ZN34_INTERNAL_5edd4663_4_k_cu__Z4testv4cuda3std6ranges3__45__cpo4nextE,(_ZN34_INTERNAL_5edd4663_4_k_cu__Z4testv4cuda3std6ranges3__45__cpo4swapE - _ZN34_INTERNAL_5edd4663_4_k_cu__Z4testv4cuda3std6ranges3__45__cpo4nextE)
_ZN34_INTERNAL_5edd4663_4_k_cu__Z4testv4cuda3std6ranges3__45__cpo4nextE:
	.zero		1
	.type		_ZN34_INTERNAL_5edd4663_4_k_cu__Z4testv4cuda3std6ranges3__45__cpo4swapE,@object
	.size		_ZN34_INTERNAL_5edd4663_4_k_cu__Z4testv4cuda3std6ranges3__45__cpo4swapE,(_ZN34_INTERNAL_5edd4663_4_k_cu__Z4testv6thrust24THRUST_300001_SM_1000_NS8cuda_cub10par_nosyncE - _ZN34_INTERNAL_5edd4663_4_k_cu__Z4testv4cuda3std6ranges3__45__cpo4swapE)
_ZN34_INTERNAL_5edd4663_4_k_cu__Z4testv4cuda3std6ranges3__45__cpo4swapE:
	.zero		1
	.type		_ZN34_INTERNAL_5edd4663_4_k_cu__Z4testv6thrust24THRUST_300001_SM_1000_NS8cuda_cub10par_nosyncE,@object
	.size		_ZN34_INTERNAL_5edd4663_4_k_cu__Z4testv6thrust24THRUST_300001_SM_1000_NS8cuda_cub10par_nosyncE,(_ZN34_INTERNAL_5edd4663_4_k_cu__Z4testv6thrust24THRUST_300001_SM_1000_NS3seqE - _ZN34_INTERNAL_5edd4663_4_k_cu__Z4testv6thrust24THRUST_300001_SM_1000_NS8cuda_cub10par_nosyncE)
_ZN34_INTERNAL_5edd4663_4_k_cu__Z4testv6thrust24THRUST_300001_SM_1000_NS8cuda_cub10par_nosyncE:
	.zero		1
	.type		_ZN34_INTERNAL_5edd4663_4_k_cu__Z4testv6thrust24THRUST_300001_SM_1000_NS3seqE,@object
	.size		_ZN34_INTERNAL_5edd4663_4_k_cu__Z4testv6thrust24THRUST_300001_SM_1000_NS3seqE,(_ZN34_INTERNAL_5edd4663_4_k_cu__Z4testv4cuda3std3__420unreachable_sentinelE - _ZN34_INTERNAL_5edd4663_4_k_cu__Z4testv6thrust24THRUST_300001_SM_1000_NS3seqE)
_ZN34_INTERNAL_5edd4663_4_k_cu__Z4testv6thrust24THRUST_300001_SM_1000_NS3seqE:
	.zero		1
	.type		_ZN34_INTERNAL_5edd4663_4_k_cu__Z4testv4cuda3std3__420unreachable_sentinelE,@object
	.size		_ZN34_INTERNAL_5edd4663_4_k_cu__Z4testv4cuda3std3__420unreachable_sentinelE,(_ZN34_INTERNAL_5edd4663_4_k_cu__Z4testv4cuda3std6ranges3__45__cpo5ssizeE - _ZN34_INTERNAL_5edd4663_4_k_cu__Z4testv4cuda3std3__420unreachable_sentinelE)
_ZN34_INTERNAL_5edd4663_4_k_cu__Z4testv4cuda3std3__420unreachable_sentinelE:
	.zero		1
	.type		_ZN34_INTERNAL_5edd4663_4_k_cu__Z4testv4cuda3std6ranges3__45__cpo5ssizeE,@object
	.size		_ZN34_INTERNAL_5edd4663_4_k_cu__Z4testv4cuda3std6ranges3__45__cpo5ssizeE,(_ZN34_INTERNAL_5edd4663_4_k_cu__Z4testv6thrust24THRUST_300001_SM_1000_NS12placeholders2_3E - _ZN34_INTERNAL_5edd4663_4_k_cu__Z4testv4cuda3std6ranges3__45__cpo5ssizeE)
_ZN34_INTERNAL_5edd4663_4_k_cu__Z4testv4cuda3std6ranges3__45__cpo5ssizeE:
	.zero		1
	.type		_ZN34_INTERNAL_5edd4663_4_k_cu__Z4testv6thrust24THRUST_300001_SM_1000_NS12placeholders2_3E,@object
	.size		_ZN34_INTERNAL_5edd4663_4_k_cu__Z4testv6thrust24THRUST_300001_SM_1000_NS12placeholders2_3E,(_ZN34_INTERNAL_5edd4663_4_k_cu__Z4testv4cuda3std3__45__cpo4cendE - _ZN34_INTERNAL_5edd4663_4_k_cu__Z4testv6thrust24THRUST_300001_SM_1000_NS12placeholders2_3E)
_ZN34_INTERNAL_5edd4663_4_k_cu__Z4testv6thrust24THRUST_300001_SM_1000_NS12placeholders2_3E:
	.zero		1
	.type		_ZN34_INTERNAL_5edd4663_4_k_cu__Z4testv4cuda3std3__45__cpo4cendE,@object
	.size		_ZN34_INTERNAL_5edd4663_4_k_cu__Z4testv4cuda3std3__45__cpo4cendE,(_ZN34_INTERNAL_5edd4663_4_k_cu__Z4testv4cuda3std6ranges3__45__cpo4cendE - _ZN34_INTERNAL_5edd4663_4_k_cu__Z4testv4cuda3std3__45__cpo4cendE)
_ZN34_INTERNAL_5edd4663_4_k_cu__Z4testv4cuda3std3__45__cpo4cendE:
	.zero		1
	.type		_ZN34_INTERNAL_5edd4663_4_k_cu__Z4testv4cuda3std6ranges3__45__cpo4cendE,@object
	.size		_ZN34_INTERNAL_5edd4663_4_k_cu__Z4testv4cuda3std6ranges3__45__cpo4cendE,(_ZN34_INTERNAL_5edd4663_4_k_cu__Z4testv6thrust24THRUST_300001_SM_1000_NS12placeholders2_7E - _ZN34_INTERNAL_5edd4663_4_k_cu__Z4testv4cuda3std6ranges3__45__cpo4cendE)
_ZN34_INTERNAL_5edd4663_4_k_cu__Z4testv4cuda3std6ranges3__45__cpo4cendE:
	.zero		1
	.type		_ZN34_INTERNAL_5edd4663_4_k_cu__Z4testv6thrust24THRUST_300001_SM_1000_NS12placeholders2_7E,@object
	.size		_ZN34_INTERNAL_5edd4663_4_k_cu__Z4testv6thrust24THRUST_300001_SM_1000_NS12placeholders2_7E,(_ZN34_INTERNAL_5edd4663_4_k_cu__Z4testv4cuda3std3__45__cpo5crendE - _ZN34_INTERNAL_5edd4663_4_k_cu__Z4testv6thrust24THRUST_300001_SM_1000_NS12placeholders2_7E)
_ZN34_INTERNAL_5edd4663_4_k_cu__Z4testv6thrust24THRUST_300001_SM_1000_NS12placeholders2_7E:
	.zero		1
	.type		_ZN34_INTERNAL_5edd4663_4_k_cu__Z4testv4cuda3std3__45__cpo5crendE,@object
	.size		_ZN34_INTERNAL_5edd4663_4_k_cu__Z4testv4cuda3std3__45__cpo5crendE,(_ZN34_INTERNAL_5edd4663_4_k_cu__Z4testv4cuda3std6ranges3__45__cpo4prevE - _ZN34_INTERNAL_5edd4663_4_k_cu__Z4testv4cuda3std3__45__cpo5crendE)
_ZN34_INTERNAL_5edd4663_4_k_cu__Z4testv4cuda3std3__45__cpo5crendE:
	.zero		1
	.type		_ZN34_INTERNAL_5edd4663_4_k_cu__Z4testv4cuda3std6ranges3__45__cpo4prevE,@object
	.size		_ZN34_INTERNAL_5edd4663_4_k_cu__Z4testv4cuda3std6ranges3__45__cpo4prevE,(_ZN34_INTERNAL_5edd4663_4_k_cu__Z4testv4cuda3std6ranges3__45__cpo9iter_moveE - _ZN34_INTERNAL_5edd4663_4_k_cu__Z4testv4cuda3std6ranges3__45__cpo4prevE)
_ZN34_INTERNAL_5edd4663_4_k_cu__Z4testv4cuda3std6ranges3__45__cpo4prevE:
	.zero		1
	.type		_ZN34_INTERNAL_5edd4663_4_k_cu__Z4testv4cuda3std6ranges3__45__cpo9iter_moveE,@object
	.size		_ZN34_INTERNAL_5edd4663_4_k_cu__Z4testv4cuda3std6ranges3__45__cpo9iter_moveE,(_ZN34_INTERNAL_5edd4663_4_k_cu__Z4testv6thrust24THRUST_300001_SM_1000_NS6system6detail10sequential3seqE - _ZN34_INTERNAL_5edd4663_4_k_cu__Z4testv4cuda3std6ranges3__45__cpo9iter_moveE)
_ZN34_INTERNAL_5edd4663_4_k_cu__Z4testv4cuda3std6ranges3__45__cpo9iter_moveE:
	.zero		1
	.type		_ZN34_INTERNAL_5edd4663_4_k_cu__Z4testv6thrust24THRUST_300001_SM_1000_NS6system6detail10sequential3seqE,@object
	.size		_ZN34_INTERNAL_5edd4663_4_k_cu__Z4testv6thrust24THRUST_300001_SM_1000_NS6system6detail10sequential3seqE,(_ZN34_INTERNAL_5edd4663_4_k_cu__Z4testv6thrust24THRUST_300001_SM_1000_NS12placeholders2_9E - _ZN34_INTERNAL_5edd4663_4_k_cu__Z4testv6thrust24THRUST_300001_SM_1000_NS6system6detail10sequential3seqE)
_ZN34_INTERNAL_5edd4663_4_k_cu__Z4testv6thrust24THRUST_300001_SM_1000_NS6system6detail10sequential3seqE:
	.zero		1
	.type		_ZN34_INTERNAL_5edd4663_4_k_cu__Z4testv6thrust24THRUST_300001_SM_1000_NS12placeholders2_9E,@object
	.size		_ZN34_INTERNAL_5edd4663_4_k_cu__Z4testv6thrust24THRUST_300001_SM_1000_NS12placeholders2_9E,(_ZN34_INTERNAL_5edd4663_4_k_cu__Z4testv4cuda3std3__419piecewise_constructE - _ZN34_INTERNAL_5edd4663_4_k_cu__Z4testv6thrust24THRUST_300001_SM_1000_NS12placeholders2_9E)
_ZN34_INTERNAL_5edd4663_4_k_cu__Z4testv6thrust24THRUST_300001_SM_1000_NS12placeholders2_9E:
	.zero		1
	.type		_ZN34_INTERNAL_5edd4663_4_k_cu__Z4testv4cuda3std3__419piecewise_constructE,@object
	.size		_ZN34_INTERNAL_5edd4663_4_k_cu__Z4testv4cuda3std3__419piecewise_constructE,(_ZN34_INTERNAL_5edd4663_4_k_cu__Z4testv4cuda3std6ranges3__45__cpo5cdataE - _ZN34_INTERNAL_5edd4663_4_k_cu__Z4testv4cuda3std3__419piecewise_constructE)
_ZN34_INTERNAL_5edd4663_4_k_cu__Z4testv4cuda3std3__419piecewise_constructE:
	.zero		1
	.type		_ZN34_INTERNAL_5edd4663_4_k_cu__Z4testv4cuda3std6ranges3__45__cpo5cdataE,@object
	.size		_ZN34_INTERNAL_5edd4663_4_k_cu__Z4testv4cuda3std6ranges3__45__cpo5cdataE,(_ZN34_INTERNAL_5edd4663_4_k_cu__Z4testv6thrust24THRUST_300001_SM_1000_NS12placeholders2_1E - _ZN34_INTERNAL_5edd4663_4_k_cu__Z4testv4cuda3std6ranges3__45__cpo5cdataE)
_ZN34_INTERNAL_5edd4663_4_k_cu__Z4testv4cuda3std6ranges3__45__cpo5cdataE:
	.zero		1
	.type		_ZN34_INTERNAL_5edd4663_4_k_cu__Z4testv6thrust24THRUST_300001_SM_1000_NS12placeholders2_1E,@object
	.size		_ZN34_INTERNAL_5edd4663_4_k_cu__Z4testv6thrust24THRUST_300001_SM_1000_NS12placeholders2_1E,(_ZN34_INTERNAL_5edd4663_4_k_cu__Z4testv4cuda3std3__45__cpo3endE - _ZN34_INTERNAL_5edd4663_4_k_cu__Z4testv6thrust24THRUST_300001_SM_1000_NS12placeholders2_1E)
_ZN34_INTERNAL_5edd4663_4_k_cu__Z4testv6thrust24THRUST_300001_SM_1000_NS12placeholders2_1E:
	.zero		1
	.type		_ZN34_INTERNAL_5edd4663_4_k_cu__Z4testv4cuda3std3__45__cpo3endE,@object
	.size		_ZN34_INTERNAL_5edd4663_4_k_cu__Z4testv4cuda3std3__45__cpo3endE,(_ZN34_INTERNAL_5edd4663_4_k_cu__Z4testv4cuda3std6ranges3__45__cpo3endE - _ZN34_INTERNAL_5edd4663_4_k_cu__Z4testv4cuda3std3__45__cpo3endE)
_ZN34_INTERNAL_5edd4663_4_k_cu__Z4testv4cuda3std3__45__cpo3endE:
	.zero		1
	.type		_ZN34_INTERNAL_5edd4663_4_k_cu__Z4testv4cuda3std6ranges3__45__cpo3endE,@object
	.size		_ZN34_INTERNAL_5edd4663_4_k_cu__Z4testv4cuda3std6ranges3__45__cpo3endE,(_ZN34_INTERNAL_5edd4663_4_k_cu__Z4testv6thrust24THRUST_300001_SM_1000_NS12placeholders2_5E - _ZN34_INTERNAL_5edd4663_4_k_cu__Z4testv4cuda3std6ranges3__45__cpo3endE)
_ZN34_INTERNAL_5edd4663_4_k_cu__Z4testv4cuda3std6ranges3__45__cpo3endE:
	.zero		1
	.type		_ZN34_INTERNAL_5edd4663_4_k_cu__Z4testv6thrust24THRUST_300001_SM_1000_NS12placeholders2_5E,@object
	.size		_ZN34_INTERNAL_5edd4663_4_k_cu__Z4testv6thrust24THRUST_300001_SM_1000_NS12placeholders2_5E,(_ZN34_INTERNAL_5edd4663_4_k_cu__Z4testv4cuda3std3__45__cpo4rendE - _ZN34_INTERNAL_5edd4663_4_k_cu__Z4testv6thrust24THRUST_300001_SM_1000_NS12placeholders2_5E)
_ZN34_INTERNAL_5edd4663_4_k_cu__Z4testv6thrust24THRUST_300001_SM_1000_NS12placeholders2_5E:
	.zero		1
	.type		_ZN34_INTERNAL_5edd4663_4_k_cu__Z4testv4cuda3std3__45__cpo4rendE,@object
	.size		_ZN34_INTERNAL_5edd4663_4_k_cu__Z4testv4cuda3std3__45__cpo4rendE,(_ZN34_INTERNAL_5edd4663_4_k_cu__Z4testv4cuda3std6ranges3__45__cpo9iter_swapE - _ZN34_INTERNAL_5edd4663_4_k_cu__Z4testv4cuda3std3__45__cpo4rendE)
_ZN34_INTERNAL_5edd4663_4_k_cu__Z4testv4cuda3std3__45__cpo4rendE:
	.zero		1
	.type		_ZN34_INTERNAL_5edd4663_4_k_cu__Z4testv4cuda3std6ranges3__45__cpo9iter_swapE,@object
	.size		_ZN34_INTERNAL_5edd4663_4_k_cu__Z4testv4cuda3std6ranges3__45__cpo9iter_swapE,(_ZN34_INTERNAL_5edd4663_4_k_cu__Z4testv4cuda3std3__48unexpectE - _ZN34_INTERNAL_5edd4663_4_k_cu__Z4testv4cuda3std6ranges3__45__cpo9iter_swapE)
_ZN34_INTERNAL_5edd4663_4_k_cu__Z4testv4cuda3std6ranges3__45__cpo9iter_swapE:
	.zero		1
	.type		_ZN34_INTERNAL_5edd4663_4_k_cu__Z4testv4cuda3std3__48unexpectE,@object
	.size		_ZN34_INTERNAL_5edd4663_4_k_cu__Z4testv4cuda3std3__48unexpectE,(_ZN34_INTERNAL_5edd4663_4_k_cu__Z4testv6thrust24THRUST_300001_SM_1000_NS8cuda_cub3parE - _ZN34_INTERNAL_5edd4663_4_k_cu__Z4testv4cuda3std3__48unexpectE)
_ZN34_INTERNAL_5edd4663_4_k_cu__Z4testv4cuda3std3__48unexpectE:
	.zero		1
	.type		_ZN34_INTERNAL_5edd4663_4_k_cu__Z4testv6thrust24THRUST_300001_SM_1000_NS8cuda_cub3parE,@object
	.size		_ZN34_INTERNAL_5edd4663_4_k_cu__Z4testv6thrust24THRUST_300001_SM_1000_NS8cuda_cub3parE,(.L_29 - _ZN34_INTERNAL_5edd4663_4_k_cu__Z4testv6thrust24THRUST_300001_SM_1000_NS8cuda_cub3parE)
_ZN34_INTERNAL_5edd4663_4_k_cu__Z4testv6thrust24THRUST_300001_SM_1000_NS8cuda_cub3parE:
	.zero		1
.L_29:


//--------------------- .nv.shared._ZN3cub18CUB_300001_SM_10006detail11EmptyKernelIvEEvv --------------------------
	.section	.nv.shared._ZN3cub18CUB_300001_SM_10006detail11EmptyKernelIvEEvv,"aw",@nobits
	.sectionflags	@""
	.align	16
	.zero		1024


//--------------------- .nv.shared._ZN6thrust24THRUST_300001_SM_1000_NS8cuda_cub4core6detail13_kernel_agentINS1_16__set_operations10SetOpAgentINS0_6detail15normal_iteratorINS0_10device_ptrIiEEEESB_SB_SB_SB_SB_l7CompareNS5_16serial_set_unionEN4cuda3std3__417integral_constantIbLb1EEEEEJSB_SB_SB_SB_llSB_SB_SC_SD_PNSG_4pairIllEEPmN3cub18CUB_300001_SM_100013ScanTileStateIlLb1EEEEEEvDpT0_ --------------------------
	.section	.nv.shared._ZN6thrust24THRUST_300001_SM_1000_NS8cuda_cub4core6detail13_kernel_agentINS1_16__set_operations10SetOpAgentINS0_6detail15normal_iteratorINS0_10device_ptrIiEEEESB_SB_SB_SB_SB_l7CompareNS5_16serial_set_unionEN4cuda3std3__417integral_constantIbLb1EEEEEJSB_SB_SB_SB_llSB_SB_SC_SD_PNSG_4pairIllEEPmN3cub18CUB_300001_SM_100013ScanTileStateIlLb1EEEEEEvDpT0_,"aw",@nobits
	.sectionflags	@""
	.align	16
	.zero		1024


//--------------------- .nv.shared._ZN6thrust24THRUST_300001_SM_1000_NS8cuda_cub4core6detail13_kernel_agentINS1_16__set_operations14PartitionAgentINS0_6detail15normal_iteratorINS0_10device_ptrIiEEEESB_l7CompareEEJSB_SB_lllPN4cuda3std3__44pairIllEESC_iEEEvDpT0_ --------------------------
	.section	.nv.shared._ZN6thrust24THRUST_300001_SM_1000_NS8cuda_cub4core6detail13_kernel_agentINS1_16__set_operations14PartitionAgentINS0_6detail15normal_iteratorINS0_10device_ptrIiEEEESB_l7CompareEEJSB_SB_lllPN4cuda3std3__44pairIllEESC_iEEEvDpT0_,"aw",@nobits
	.sectionflags	@""
	.align	16
	.zero		1024


//--------------------- .nv.shared._ZN6thrust24THRUST_300001_SM_1000_NS8cuda_cub4core6detail13_kernel_agentINS1_16__set_operations10SetOpAgentINS0_6detail15normal_iteratorINS0_10device_ptrIiEEEESB_SB_SB_SB_SB_i7CompareNS5_16serial_set_unionEN4cuda3std3__417integral_constantIbLb1EEEEEJSB_SB_SB_SB_iiSB_SB_SC_SD_PNSG_4pairIiiEEPmN3cub18CUB_300001_SM_100013ScanTileStateIiLb1EEEEEEvDpT0_ --------------------------
	.section	.nv.shared._ZN6thrust24THRUST_300001_SM_1000_NS8cuda_cub4core6detail13_kernel_agentINS1_16__set_operations10SetOpAgentINS0_6detail15normal_iteratorINS0_10device_ptrIiEEEESB_SB_SB_SB_SB_i7CompareNS5_16serial_set_unionEN4cuda3std3__417integral_constantIbLb1EEEEEJSB_SB_SB_SB_iiSB_SB_SC_SD_PNSG_4pairIiiEEPmN3cub18CUB_300001_SM_100013ScanTileStateIiLb1EEEEEEvDpT0_,"aw",@nobits
	.sectionflags	@""
	.align	16
	.zero		1024


//--------------------- .nv.shared._ZN6thrust24THRUST_300001_SM_1000_NS8cuda_cub4core6detail13_kernel_agentINS1_16__set_operations14PartitionAgentINS0_6detail15normal_iteratorINS0_10device_ptrIiEEEESB_i7CompareEEJSB_SB_iiiPN4cuda3std3__44pairIiiEESC_iEEEvDpT0_ --------------------------
	.section	.nv.shared._ZN6thrust24THRUST_300001_SM_1000_NS8cuda_cub4core6detail13_kernel_agentINS1_16__set_operations14PartitionAgentINS0_6detail15normal_iteratorINS0_10device_ptrIiEEEESB_i7CompareEEJSB_SB_iiiPN4cuda3std3__44pairIiiEESC_iEEEvDpT0_,"aw",@nobits
	.sectionflags	@""
	.align	16
	.zero		1024


//--------------------- .nv.shared._ZN6thrust24THRUST_300001_SM_1000_NS8cuda_cub4core6detail13_kernel_agentINS1_16__set_operations10SetOpAgentINS0_6detail15normal_iteratorINS0_10device_ptrIiEEEESB_SB_SB_SB_SB_lN4cuda3std3__44lessIiEENS5_16serial_set_unionENSE_17integral_constantIbLb1EEEEEJSB_SB_SB_SB_llSB_SB_SG_SH_PNSE_4pairIllEEPmN3cub18CUB_300001_SM_100013ScanTileStateIlLb1EEEEEEvDpT0_ --------------------------
	.section	.nv.shared._ZN6thrust24THRUST_300001_SM_1000_NS8cuda_cub4core6detail13_kernel_agentINS1_16__set_operations10SetOpAgentINS0_6detail15normal_iteratorINS0_10device_ptrIiEEEESB_SB_SB_SB_SB_lN4cuda3std3__44lessIiEENS5_16serial_set_unionENSE_17integral_constantIbLb1EEEEEJSB_SB_SB_SB_llSB_SB_SG_SH_PNSE_4pairIllEEPmN3cub18CUB_300001_SM_100013ScanTileStateIlLb1EEEEEEvDpT0_,"aw",@nobits
	.sectionflags	@""
	.align	16
	.zero		1024


//--------------------- .nv.shared._ZN6thrust24THRUST_300001_SM_1000_NS8cuda_cub4core6detail13_kernel_agentINS1_16__set_operations14PartitionAgentINS0_6detail15normal_iteratorINS0_10device_ptrIiEEEESB_lN4cuda3std3__44lessIiEEEEJSB_SB_lllPNSE_4pairIllEESG_iEEEvDpT0_ --------------------------
	.section	.nv.shared._ZN6thrust24THRUST_300001_SM_1000_NS8cuda_cub4core6detail13_kernel_agentINS1_16__set_operations14PartitionAgentINS0_6detail15normal_iteratorINS0_10device_ptrIiEEEESB_lN4cuda3std3__44lessIiEEEEJSB_SB_lllPNSE_4pairIllEESG_iEEEvDpT0_,"aw",@nobits
	.sectionflags	@""
	.align	16
	.zero		1024


//--------------------- .nv.shared._ZN6thrust24THRUST_300001_SM_1000_NS8cuda_cub4core6detail13_kernel_agentINS1_16__set_operations9InitAgentIN3cub18CUB_300001_SM_100013ScanTileStateIlLb1EEElEEJSA_lEEEvDpT0_ --------------------------
	.section	.nv.shared._ZN6thrust24THRUST_300001_SM_1000_NS8cuda_cub4core6detail13_kernel_agentINS1_16__set_operations9InitAgentIN3cub18CUB_300001_SM_100013ScanTileStateIlLb1EEElEEJSA_lEEEvDpT0_,"aw",@nobits
	.sectionflags	@""
	.align	16
	.zero		1024


//--------------------- .nv.shared._ZN6thrust24THRUST_300001_SM_1000_NS8cuda_cub4core6detail13_kernel_agentINS1_16__set_operations10SetOpAgentINS0_6detail15normal_iteratorINS0_10device_ptrIiEEEESB_SB_SB_SB_SB_iN4cuda3std3__44lessIiEENS5_16serial_set_unionENSE_17integral_constantIbLb1EEEEEJSB_SB_SB_SB_iiSB_SB_SG_SH_PNSE_4pairIiiEEPmN3cub18CUB_300001_SM_100013ScanTileStateIiLb1EEEEEEvDpT0_ --------------------------
	.section	.nv.shared._ZN6thrust24THRUST_300001_SM_1000_NS8cuda_cub4core6detail13_kernel_agentINS1_16__set_operations10SetOpAgentINS0_6detail15normal_iteratorINS0_10device_ptrIiEEEESB_SB_SB_SB_SB_iN4cuda3std3__44lessIiEENS5_16serial_set_unionENSE_17integral_constantIbLb1EEEEEJSB_SB_SB_SB_iiSB_SB_SG_SH_PNSE_4pairIiiEEPmN3cub18CUB_300001_SM_100013ScanTileStateIiLb1EEEEEEvDpT0_,"aw",@nobits
	.sectionflags	@""
	.align	16
	.zero		1024


//--------------------- .nv.shared._ZN6thrust24THRUST_300001_SM_1000_NS8cuda_cub4core6detail13_kernel_agentINS1_16__set_operations14PartitionAgentINS0_6detail15normal_iteratorINS0_10device_ptrIiEEEESB_iN4cuda3std3__44lessIiEEEEJSB_SB_iiiPNSE_4pairIiiEESG_iEEEvDpT0_ --------------------------
	.section	.nv.shared._ZN6thrust24THRUST_300001_SM_1000_NS8cuda_cub4core6detail13_kernel_agentINS1_16__set_operations14PartitionAgentINS0_6detail15normal_iteratorINS0_10device_ptrIiEEEESB_iN4cuda3std3__44lessIiEEEEJSB_SB_iiiPNSE_4pairIiiEESG_iEEEvDpT0_,"aw",@nobits
	.sectionflags	@""
	.align	16
	.zero		1024


//--------------------- .nv.shared._ZN6thrust24THRUST_300001_SM_1000_NS8cuda_cub4core6detail13_kernel_agentINS1_16__set_operations9InitAgentIN3cub18CUB_300001_SM_100013ScanTileStateIiLb1EEEiEEJSA_iEEEvDpT0_ --------------------------
	.section	.nv.shared._ZN6thrust24THRUST_300001_SM_1000_NS8cuda_cub4core6detail13_kernel_agentINS1_16__set_operations9InitAgentIN3cub18CUB_300001_SM_100013ScanTileStateIiLb1EEEiEEJSA_iEEEvDpT0_,"aw",@nobits
	.sectionflags	@""
	.align	16
	.zero		1024


//--------------------- .nv.constant0._ZN3cub18CUB_300001_SM_10006detail8for_each13static_kernelINS2_12policy_hub_t12policy_500_tEmN6thrust24THRUST_300001_SM_1000_NS8cuda_cub20__uninitialized_fill7functorINS7_10device_ptrIiEEiEEEEvT0_T1_ --------------------------
	.section	.nv.constant0._ZN3cub18CUB_300001_SM_10006detail8for_each13static_kernelINS2_12policy_hub_t12policy_500_tEmN6thrust24THRUST_300001_SM_1000_NS8cuda_cub20__uninitialized_fill7functorINS7_10device_ptrIiEEiEEEEvT0_T1_,"a",@progbits
	.sectionflags	@""
	.align	4
.nv.constant0._ZN3cub18CUB_300001_SM_10006detail8for_each13static_kernelINS2_12policy_hub_t12policy_500_tEmN6thrust24THRUST_300001_SM_1000_NS8cuda_cub20__uninitialized_fill7functorINS7_10device_ptrIiEEiEEEEvT0_T1_:
	.zero		920


//--------------------- .nv.constant0._ZN3cub18CUB_300001_SM_10006detail11EmptyKernelIvEEvv --------------------------
	.section	.nv.constant0._ZN3cub18CUB_300001_SM_10006detail11EmptyKernelIvEEvv,"a",@progbits
	.sectionflags	@""
	.align	4
.nv.constant0._ZN3cub18CUB_300001_SM_10006detail11EmptyKernelIvEEvv:
	.zero		896


//--------------------- .nv.constant0._ZN6thrust24THRUST_300001_SM_1000_NS8cuda_cub4core6detail13_kernel_agentINS1_16__set_operations10SetOpAgentINS0_6detail15normal_iteratorINS0_10device_ptrIiEEEESB_SB_SB_SB_SB_l7CompareNS5_16serial_set_unionEN4cuda3std3__417integral_constantIbLb1EEEEEJSB_SB_SB_SB_llSB_SB_SC_SD_PNSG_4pairIllEEPmN3cub18CUB_300001_SM_100013ScanTileStateIlLb1EEEEEEvDpT0_ --------------------------
	.section	.nv.constant0._ZN6thrust24THRUST_300001_SM_1000_NS8cuda_cub4core6detail13_kernel_agentINS1_16__set_operations10SetOpAgentINS0_6detail15normal_iteratorINS0_10device_ptrIiEEEESB_SB_SB_SB_SB_l7CompareNS5_16serial_set_unionEN4cuda3std3__417integral_constantIbLb1EEEEEJSB_SB_SB_SB_llSB_SB_SC_SD_PNSG_4pairIllEEPmN3cub18CUB_300001_SM_100013ScanTileStateIlLb1EEEEEEvDpT0_,"a",@progbits
	.sectionflags	@""
	.align	4
.nv.constant0._ZN6thrust24THRUST_300001_SM_1000_NS8cuda_cub4core6detail13_kernel_agentINS1_16__set_operations10SetOpAgentINS0_6detail15normal_iteratorINS0_10device_ptrIiEEEESB_SB_SB_SB_SB_l7CompareNS5_16serial_set_unionEN4cuda3std3__417integral_constantIbLb1EEEEEJSB_SB_SB_SB_llSB_SB_SC_SD_PNSG_4pairIllEEPmN3cub18CUB_300001_SM_100013ScanTileStateIlLb1EEEEEEvDpT0_:
	.zero		992


//--------------------- .nv.constant0._ZN6thrust24THRUST_300001_SM_1000_NS8cuda_cub4core6detail13_kernel_agentINS1_16__set_operations14PartitionAgentINS0_6detail15normal_iteratorINS0_10device_ptrIiEEEESB_l7CompareEEJSB_SB_lllPN4cuda3std3__44pairIllEESC_iEEEvDpT0_ --------------------------
	.section	.nv.constant0._ZN6thrust24THRUST_300001_SM_1000_NS8cuda_cub4core6detail13_kernel_agentINS1_16__set_operations14PartitionAgentINS0_6detail15normal_iteratorINS0_10device_ptrIiEEEESB_l7CompareEEJSB_SB_lllPN4cuda3std3__44pairIllEESC_iEEEvDpT0_,"a",@progbits
	.sectionflags	@""
	.align	4
.nv.constant0._ZN6thrust24THRUST_300001_SM_1000_NS8cuda_cub4core6detail13_kernel_agentINS1_16__set_operations14PartitionAgentINS0_6detail15normal_iteratorINS0_10device_ptrIiEEEESB_l7CompareEEJSB_SB_lllPN4cuda3std3__44pairIllEESC_iEEEvDpT0_:
	.zero		952


//--------------------- .nv.constant0._ZN6thrust24THRUST_300001_SM_1000_NS8cuda_cub4core6detail13_kernel_agentINS1_16__set_operations10SetOpAgentINS0_6detail15normal_iteratorINS0_10device_ptrIiEEEESB_SB_SB_SB_SB_i7CompareNS5_16serial_set_unionEN4cuda3std3__417integral_constantIbLb1EEEEEJSB_SB_SB_SB_iiSB_SB_SC_SD_PNSG_4pairIiiEEPmN3cub18CUB_300001_SM_100013ScanTileStateIiLb1EEEEEEvDpT0_ --------------------------
	.section	.nv.constant0._ZN6thrust24THRUST_300001_SM_1000_NS8cuda_cub4core6detail13_kernel_agentINS1_16__set_operations10SetOpAgentINS0_6detail15normal_iteratorINS0_10device_ptrIiEEEESB_SB_SB_SB_SB_i7CompareNS5_16serial_set_unionEN4cuda3std3__417integral_constantIbLb1EEEEEJSB_SB_SB_SB_iiSB_SB_SC_SD_PNSG_4pairIiiEEPmN3cub18CUB_300001_SM_100013ScanTileStateIiLb1EEEEEEvDpT0_,"a",@progbits
	.sectionflags	@""
	.align	4
.nv.constant0._ZN6thrust24THRUST_300001_SM_1000_NS8cuda_cub4core6detail13_kernel_agentINS1_16__set_operations10SetOpAgentINS0_6detail15normal_iteratorINS0_10device_ptrIiEEEESB_SB_SB_SB_SB_i7CompareNS5_16serial_set_unionEN4cuda3std3__417integral_constantIbLb1EEEEEJSB_SB_SB_SB_iiSB_SB_SC_SD_PNSG_4pairIiiEEPmN3cub18CUB_300001_SM_100013ScanTileStateIiLb1EEEEEEvDpT0_:
	.zero		984


//--------------------- .nv.constant0._ZN6thrust24THRUST_300001_SM_1000_NS8cuda_cub4core6detail13_kernel_agentINS1_16__set_operations14PartitionAgentINS0_6detail15normal_iteratorINS0_10device_ptrIiEEEESB_i7CompareEEJSB_SB_iiiPN4cuda3std3__44pairIiiEESC_iEEEvDpT0_ --------------------------
	.section	.nv.constant0._ZN6thrust24THRUST_300001_SM_1000_NS8cuda_cub4core6detail13_kernel_agentINS1_16__set_operations14PartitionAgentINS0_6detail15normal_iteratorINS0_10device_ptrIiEEEESB_i7CompareEEJSB_SB_iiiPN4cuda3std3__44pairIiiEESC_iEEEvDpT0_,"a",@progbits
	.sectionflags	@""
	.align	4
.nv.constant0._ZN6thrust24THRUST_300001_SM_1000_NS8cuda_cub4core6detail13_kernel_agentINS1_16__set_operations14PartitionAgentINS0_6detail15normal_iteratorINS0_10device_ptrIiEEEESB_i7CompareEEJSB_SB_iiiPN4cuda3std3__44pairIiiEESC_iEEEvDpT0_:
	.zero		944


//--------------------- .nv.constant0._ZN6thrust24THRUST_300001_SM_1000_NS8cuda_cub4core6detail13_kernel_agentINS1_16__set_operations10SetOpAgentINS0_6detail15normal_iteratorINS0_10device_ptrIiEEEESB_SB_SB_SB_SB_lN4cuda3std3__44lessIiEENS5_16serial_set_unionENSE_17integral_constantIbLb1EEEEEJSB_SB_SB_SB_llSB_SB_SG_SH_PNSE_4pairIllEEPmN3cub18CUB_300001_SM_100013ScanTileStateIlLb1EEEEEEvDpT0_ --------------------------
	.section	.nv.constant0._ZN6thrust24THRUST_300001_SM_1000_NS8cuda_cub4core6detail13_kernel_agentINS1_16__set_operations10SetOpAgentINS0_6detail15normal_iteratorINS0_10device_ptrIiEEEESB_SB_SB_SB_SB_lN4cuda3std3__44lessIiEENS5_16serial_set_unionENSE_17integral_constantIbLb1EEEEEJSB_SB_SB_SB_llSB_SB_SG_SH_PNSE_4pairIllEEPmN3cub18CUB_300001_SM_100013ScanTileStateIlLb1EEEEEEvDpT0_,"a",@progbits
	.sectionflags	@""
	.align	4
.nv.constant0._ZN6thrust24THRUST_300001_SM_1000_NS8cuda_cub4core6detail13_kernel_agentINS1_16__set_operations10SetOpAgentINS0_6detail15normal_iteratorINS0_10device_ptrIiEEEESB_SB_SB_SB_SB_lN4cuda3std3__44lessIiEENS5_16serial_set_unionENSE_17integral_constantIbLb1EEEEEJSB_SB_SB_SB_llSB_SB_SG_SH_PNSE_4pairIllEEPmN3cub18CUB_300001_SM_100013ScanTileStateIlLb1EEEEEEvDpT0_:
	.zero		992


//--------------------- .nv.constant0._ZN6thrust24THRUST_300001_SM_1000_NS8cuda_cub4core6detail13_kernel_agentINS1_16__set_operations14PartitionAgentINS0_6detail15normal_iteratorINS0_10device_ptrIiEEEESB_lN4cuda3std3__44lessIiEEEEJSB_SB_lllPNSE_4pairIllEESG_iEEEvDpT0_ --------------------------
	.section	.nv.constant0._ZN6thrust24THRUST_300001_SM_1000_NS8cuda_cub4core6detail13_kernel_agentINS1_16__set_operations14PartitionAgentINS0_6detail15normal_iteratorINS0_10device_ptrIiEEEESB_lN4cuda3std3__44lessIiEEEEJSB_SB_lllPNSE_4pairIllEESG_iEEEvDpT0_,"a",@progbits
	.sectionflags	@""
	.align	4
.nv.constant0._ZN6thrust24THRUST_300001_SM_1000_NS8cuda_cub4core6detail13_kernel_agentINS1_16__set_operations14PartitionAgentINS0_6detail15normal_iteratorINS0_10device_ptrIiEEEESB_lN4cuda3std3__44lessIiEEEEJSB_SB_lllPNSE_4pairIllEESG_iEEEvDpT0_:
	.zero		952


//--------------------- .nv.constant0._ZN6thrust24THRUST_300001_SM_1000_NS8cuda_cub4core6detail13_kernel_agentINS1_16__set_operations9InitAgentIN3cub18CUB_300001_SM_100013ScanTileStateIlLb1EEElEEJSA_lEEEvDpT0_ --------------------------
	.section	.nv.constant0._ZN6thrust24THRUST_300001_SM_1000_NS8cuda_cub4core6detail13_kernel_agentINS1_16__set_operations9InitAgentIN3cub18CUB_300001_SM_100013ScanTileStateIlLb1EEElEEJSA_lEEEvDpT0_,"a",@progbits
	.sectionflags	@""
	.align	4
.nv.constant0._ZN6thrust24THRUST_300001_SM_1000_NS8cuda_cub4core6detail13_kernel_agentINS1_16__set_operations9InitAgentIN3cub18CUB_300001_SM_100013ScanTileStateIlLb1EEElEEJSA_lEEEvDpT0_:
	.zero		912


//--------------------- .nv.constant0._ZN6thrust24THRUST_300001_SM_1000_NS8cuda_cub4core6detail13_kernel_agentINS1_16__set_operations10SetOpAgentINS0_6detail15normal_iteratorINS0_10device_ptrIiEEEESB_SB_SB_SB_SB_iN4cuda3std3__44lessIiEENS5_16serial_set_unionENSE_17integral_constantIbLb1EEEEEJSB_SB_SB_SB_iiSB_SB_SG_SH_PNSE_4pairIiiEEPmN3cub18CUB_300001_SM_100013ScanTileStateIiLb1EEEEEEvDpT0_ --------------------------
	.section	.nv.constant0._ZN6thrust24THRUST_300001_SM_1000_NS8cuda_cub4core6detail13_kernel_agentINS1_16__set_operations10SetOpAgentINS0_6detail15normal_iteratorINS0_10device_ptrIiEEEESB_SB_SB_SB_SB_iN4cuda3std3__44lessIiEENS5_16serial_set_unionENSE_17integral_constantIbLb1EEEEEJSB_SB_SB_SB_iiSB_SB_SG_SH_PNSE_4pairIiiEEPmN3cub18CUB_300001_SM_100013ScanTileStateIiLb1EEEEEEvDpT0_,"a",@progbits
	.sectionflags	@""
	.align	4
.nv.constant0._ZN6thrust24THRUST_300001_SM_1000_NS8cuda_cub4core6detail13_kernel_agentINS1_16__set_operations10SetOpAgentINS0_6detail15normal_iteratorINS0_10device_ptrIiEEEESB_SB_SB_SB_SB_iN4cuda3std3__44lessIiEENS5_16serial_set_unionENSE_17integral_constantIbLb1EEEEEJSB_SB_SB_SB_iiSB_SB_SG_SH_PNSE_4pairIiiEEPmN3cub18CUB_300001_SM_100013ScanTileStateIiLb1EEEEEEvDpT0_:
	.zero		984


//--------------------- .nv.constant0._ZN6thrust24THRUST_300001_SM_1000_NS8cuda_cub4core6detail13_kernel_agentINS1_16__set_operations14PartitionAgentINS0_6detail15normal_iteratorINS0_10device_ptrIiEEEESB_iN4cuda3std3__44lessIiEEEEJSB_SB_iiiPNSE_4pairIiiEESG_iEEEvDpT0_ --------------------------
	.section	.nv.constant0._ZN6thrust24THRUST_300001_SM_1000_NS8cuda_cub4core6detail13_kernel_agentINS1_16__set_operations14PartitionAgentINS0_6detail15normal_iteratorINS0_10device_ptrIiEEEESB_iN4cuda3std3__44lessIiEEEEJSB_SB_iiiPNSE_4pairIiiEESG_iEEEvDpT0_,"a",@progbits
	.sectionflags	@""
	.align	4
.nv.constant0._ZN6thrust24THRUST_300001_SM_1000_NS8cuda_cub4core6detail13_kernel_agentINS1_16__set_operations14PartitionAgentINS0_6detail15normal_iteratorINS0_10device_ptrIiEEEESB_iN4cuda3std3__44lessIiEEEEJSB_SB_iiiPNSE_4pairIiiEESG_iEEEvDpT0_:
	.zero		944


//--------------------- .nv.constant0._ZN6thrust24THRUST_300001_SM_1000_NS8cuda_cub4core6detail13_kernel_agentINS1_16__set_operations9InitAgentIN3cub18CUB_300001_SM_100013ScanTileStateIiLb1EEEiEEJSA_iEEEvDpT0_ --------------------------
	.section	.nv.constant0._ZN6thrust24THRUST_300001_SM_1000_NS8cuda_cub4core6detail13_kernel_agentINS1_16__set_operations9InitAgentIN3cub18CUB_300001_SM_100013ScanTileStateIiLb1EEEiEEJSA_iEEEvDpT0_,"a",@progbits
	.sectionflags	@""
	.align	4
.nv.constant0._ZN6thrust24THRUST_300001_SM_1000_NS8cuda_cub4core6detail13_kernel_agentINS1_16__set_operations9InitAgentIN3cub18CUB_300001_SM_100013ScanTileStateIiLb1EEEiEEJSA_iEEEvDpT0_:
	.zero		908


//--------------------- SYMBOLS --------------------------

	.type		.nv.reservedSmem.offset0,@object
	.size		.nv.reservedSmem.offset0,0x4
	.type		.nv.reservedSmem.cap,@object
	.size		.nv.reservedSmem.cap,0x4
